//
// Generated by NVIDIA NVVM Compiler
//
// Compiler Build ID: CL-36424714
// Cuda compilation tools, release 13.0, V13.0.88
// Based on NVVM 20.0.0
//

.version 9.0
.target sm_100
.address_size 64

	// .globl	_Z9RadixScanPjj
.extern .func  (.param .b32 func_retval0) vprintf
(
	.param .b64 vprintf_param_0,
	.param .b64 vprintf_param_1
)
;
// _ZZ9RadixScanPjjE6s_scan has been demoted
// _ZZ12RadixUpsweepIjEvPT_PjS2_jjE12s_globalHist has been demoted
// _ZZ19RadixDownsweepPairsIjEvPT_PjS1_S2_S2_S2_jjE16s_warpHistograms has been demoted
// _ZZ19RadixDownsweepPairsIjEvPT_PjS1_S2_S2_S2_jjE16s_localHistogram has been demoted
// _ZZ12RadixUpsweepIfEvPT_PjS2_jjE12s_globalHist has been demoted
// _ZZ19RadixDownsweepPairsIfEvPT_PjS1_S2_S2_S2_jjE16s_warpHistograms has been demoted
// _ZZ19RadixDownsweepPairsIfEvPT_PjS1_S2_S2_S2_jjE16s_localHistogram has been demoted
.global .align 1 .b8 $str[28] = {70, 105, 114, 115, 116, 32, 98, 108, 111, 99, 107, 58, 32, 91, 37, 117, 32, 37, 117, 32, 37, 117, 32, 37, 117, 93, 10};
.global .align 1 .b8 $str$1[23] = {83, 101, 99, 111, 110, 100, 32, 98, 108, 111, 99, 107, 58, 32, 91, 37, 117, 32, 37, 117, 93, 10};

.visible .entry _Z9RadixScanPjj(
	.param .u64 .ptr .align 1 _Z9RadixScanPjj_param_0,
	.param .u32 _Z9RadixScanPjj_param_1
)
{
	.reg .pred 	%p<52>;
	.reg .b32 	%r<136>;
	.reg .b64 	%rd<11>;
	// demoted variable
	.shared .align 4 .b8 _ZZ9RadixScanPjjE6s_scan[512];
	ld.param.u64 	%rd2, [_Z9RadixScanPjj_param_0];
	ld.param.u32 	%r30, [_Z9RadixScanPjj_param_1];
	cvta.to.global.u64 	%rd1, %rd2;
	// begin inline asm
	mov.u32 %r31, %laneid;
	// end inline asm
	add.s32 	%r33, %r31, 1;
	and.b32  	%r2, %r33, 31;
	mov.u32 	%r3, %ntid.x;
	rem.u32 	%r34, %r30, %r3;
	sub.s32 	%r4, %r30, %r34;
	mov.u32 	%r35, %ctaid.x;
	mul.lo.s32 	%r5, %r30, %r35;
	mov.u32 	%r6, %tid.x;
	setp.ge.u32 	%p1, %r6, %r4;
	shl.b32 	%r36, %r6, 2;
	mov.u32 	%r37, _ZZ9RadixScanPjjE6s_scan;
	add.s32 	%r7, %r37, %r36;
	mad.lo.s32 	%r8, %r6, 124, %r7;
	mov.b32 	%r131, 0;
	mov.u32 	%r132, %r6;
	@%p1 bra 	$L__BB0_9;
	shr.u32 	%r9, %r3, 5;
	add.s32 	%r10, %r2, %r5;
	shl.b32 	%r39, %r3, 2;
	add.s32 	%r11, %r37, %r39;
	mov.b32 	%r131, 0;
	mov.u32 	%r132, %r6;
$L__BB0_2:
	setp.lt.u32 	%p2, %r31, 16;
	setp.lt.u32 	%p3, %r31, 8;
	setp.lt.u32 	%p4, %r31, 4;
	setp.lt.u32 	%p5, %r31, 2;
	setp.eq.s32 	%p6, %r31, 0;
	setp.ge.u32 	%p7, %r6, %r9;
	add.s32 	%r41, %r132, %r5;
	mul.wide.u32 	%rd3, %r41, 4;
	add.s64 	%rd4, %rd1, %rd3;
	ld.global.u32 	%r42, [%rd4];
	shfl.sync.up.b32	%r43|%p8, %r42, 1, 0, -1;
	selp.b32 	%r44, 0, %r43, %p6;
	add.s32 	%r45, %r44, %r42;
	shfl.sync.up.b32	%r46|%p9, %r45, 2, 0, -1;
	selp.b32 	%r47, 0, %r46, %p5;
	add.s32 	%r48, %r47, %r45;
	shfl.sync.up.b32	%r49|%p10, %r48, 4, 0, -1;
	selp.b32 	%r50, 0, %r49, %p4;
	add.s32 	%r51, %r50, %r48;
	shfl.sync.up.b32	%r52|%p11, %r51, 8, 0, -1;
	selp.b32 	%r53, 0, %r52, %p3;
	add.s32 	%r54, %r53, %r51;
	shfl.sync.up.b32	%r55|%p12, %r54, 16, 0, -1;
	selp.b32 	%r56, 0, %r55, %p2;
	add.s32 	%r57, %r56, %r54;
	st.shared.u32 	[%r7], %r57;
	bar.sync 	0;
	@%p7 bra 	$L__BB0_4;
	setp.lt.u32 	%p13, %r31, 16;
	setp.lt.u32 	%p14, %r31, 8;
	setp.lt.u32 	%p15, %r31, 4;
	setp.lt.u32 	%p16, %r31, 2;
	setp.eq.s32 	%p17, %r31, 0;
	ld.shared.u32 	%r59, [%r8+124];
	// begin inline asm
	activemask.b32 %r58;
	// end inline asm
	shfl.sync.up.b32	%r60|%p18, %r59, 1, 0, %r58;
	selp.b32 	%r61, 0, %r60, %p17;
	add.s32 	%r62, %r61, %r59;
	shfl.sync.up.b32	%r63|%p19, %r62, 2, 0, %r58;
	selp.b32 	%r64, 0, %r63, %p16;
	add.s32 	%r65, %r64, %r62;
	shfl.sync.up.b32	%r66|%p20, %r65, 4, 0, %r58;
	selp.b32 	%r67, 0, %r66, %p15;
	add.s32 	%r68, %r67, %r65;
	shfl.sync.up.b32	%r69|%p21, %r68, 8, 0, %r58;
	selp.b32 	%r70, 0, %r69, %p14;
	add.s32 	%r71, %r70, %r68;
	shfl.sync.up.b32	%r72|%p22, %r71, 16, 0, %r58;
	selp.b32 	%r73, 0, %r72, %p13;
	add.s32 	%r74, %r73, %r71;
	st.shared.u32 	[%r8+124], %r74;
$L__BB0_4:
	setp.eq.s32 	%p23, %r31, 31;
	bar.sync 	0;
	mov.b32 	%r129, 0;
	@%p23 bra 	$L__BB0_6;
	ld.shared.u32 	%r129, [%r7];
$L__BB0_6:
	setp.lt.u32 	%p24, %r6, 32;
	mov.b32 	%r130, 0;
	@%p24 bra 	$L__BB0_8;
	ld.shared.u32 	%r77, [%r7+-4];
	shfl.sync.idx.b32	%r130|%p25, %r77, 0, 31, -1;
$L__BB0_8:
	add.s32 	%r78, %r129, %r131;
	add.s32 	%r79, %r78, %r130;
	and.b32  	%r80, %r132, -32;
	add.s32 	%r81, %r10, %r80;
	mul.wide.u32 	%rd5, %r81, 4;
	add.s64 	%rd6, %rd1, %rd5;
	st.global.u32 	[%rd6], %r79;
	ld.shared.u32 	%r82, [%r11+-4];
	add.s32 	%r131, %r82, %r131;
	bar.sync 	0;
	add.s32 	%r132, %r132, %r3;
	setp.lt.u32 	%p26, %r132, %r4;
	@%p26 bra 	$L__BB0_2;
$L__BB0_9:
	setp.lt.u32 	%p27, %r132, %r30;
	@%p27 bra 	$L__BB0_11;
	ld.shared.u32 	%r133, [%r7];
	bra.uni 	$L__BB0_12;
$L__BB0_11:
	add.s32 	%r83, %r132, %r5;
	mul.wide.u32 	%rd7, %r83, 4;
	add.s64 	%rd8, %rd1, %rd7;
	ld.global.u32 	%r133, [%rd8];
$L__BB0_12:
	shfl.sync.up.b32	%r84|%p28, %r133, 1, 0, -1;
	setp.eq.s32 	%p29, %r31, 0;
	selp.b32 	%r85, 0, %r84, %p29;
	add.s32 	%r86, %r85, %r133;
	shfl.sync.up.b32	%r87|%p30, %r86, 2, 0, -1;
	setp.lt.u32 	%p31, %r31, 2;
	selp.b32 	%r88, 0, %r87, %p31;
	add.s32 	%r89, %r88, %r86;
	shfl.sync.up.b32	%r90|%p32, %r89, 4, 0, -1;
	setp.lt.u32 	%p33, %r31, 4;
	selp.b32 	%r91, 0, %r90, %p33;
	add.s32 	%r92, %r91, %r89;
	shfl.sync.up.b32	%r93|%p34, %r92, 8, 0, -1;
	setp.lt.u32 	%p35, %r31, 8;
	selp.b32 	%r94, 0, %r93, %p35;
	add.s32 	%r95, %r94, %r92;
	shfl.sync.up.b32	%r96|%p36, %r95, 16, 0, -1;
	setp.lt.u32 	%p37, %r31, 16;
	selp.b32 	%r97, 0, %r96, %p37;
	add.s32 	%r98, %r97, %r95;
	st.shared.u32 	[%r7], %r98;
	bar.sync 	0;
	shr.u32 	%r99, %r3, 5;
	setp.ge.u32 	%p38, %r6, %r99;
	@%p38 bra 	$L__BB0_14;
	setp.lt.u32 	%p39, %r31, 16;
	setp.lt.u32 	%p40, %r31, 8;
	setp.lt.u32 	%p41, %r31, 4;
	setp.lt.u32 	%p42, %r31, 2;
	setp.eq.s32 	%p43, %r31, 0;
	ld.shared.u32 	%r101, [%r8+124];
	// begin inline asm
	activemask.b32 %r100;
	// end inline asm
	shfl.sync.up.b32	%r102|%p44, %r101, 1, 0, %r100;
	selp.b32 	%r103, 0, %r102, %p43;
	add.s32 	%r104, %r103, %r101;
	shfl.sync.up.b32	%r105|%p45, %r104, 2, 0, %r100;
	selp.b32 	%r106, 0, %r105, %p42;
	add.s32 	%r107, %r106, %r104;
	shfl.sync.up.b32	%r108|%p46, %r107, 4, 0, %r100;
	selp.b32 	%r109, 0, %r108, %p41;
	add.s32 	%r110, %r109, %r107;
	shfl.sync.up.b32	%r111|%p47, %r110, 8, 0, %r100;
	selp.b32 	%r112, 0, %r111, %p40;
	add.s32 	%r113, %r112, %r110;
	shfl.sync.up.b32	%r114|%p48, %r113, 16, 0, %r100;
	selp.b32 	%r115, 0, %r114, %p39;
	add.s32 	%r116, %r115, %r113;
	st.shared.u32 	[%r8+124], %r116;
$L__BB0_14:
	bar.sync 	0;
	and.b32  	%r117, %r132, -32;
	or.b32  	%r25, %r117, %r2;
	setp.ge.u32 	%p49, %r25, %r30;
	@%p49 bra 	$L__BB0_20;
	setp.eq.s32 	%p50, %r31, 31;
	mov.b32 	%r134, 0;
	@%p50 bra 	$L__BB0_17;
	ld.shared.u32 	%r134, [%r7];
$L__BB0_17:
	setp.lt.u32 	%p51, %r6, 32;
	mov.b32 	%r135, 0;
	@%p51 bra 	$L__BB0_19;
	and.b32  	%r121, %r36, 3968;
	add.s32 	%r123, %r37, %r121;
	ld.shared.u32 	%r135, [%r123+-4];
$L__BB0_19:
	add.s32 	%r124, %r134, %r131;
	add.s32 	%r125, %r124, %r135;
	add.s32 	%r126, %r25, %r5;
	mul.wide.u32 	%rd9, %r126, 4;
	add.s64 	%rd10, %rd1, %rd9;
	st.global.u32 	[%rd10], %r125;
$L__BB0_20:
	ret;

}
	// .globl	_Z12RadixUpsweepIjEvPT_PjS2_jj
.visible .entry _Z12RadixUpsweepIjEvPT_PjS2_jj(
	.param .u64 .ptr .align 1 _Z12RadixUpsweepIjEvPT_PjS2_jj_param_0,
	.param .u64 .ptr .align 1 _Z12RadixUpsweepIjEvPT_PjS2_jj_param_1,
	.param .u64 .ptr .align 1 _Z12RadixUpsweepIjEvPT_PjS2_jj_param_2,
	.param .u32 _Z12RadixUpsweepIjEvPT_PjS2_jj_param_3,
	.param .u32 _Z12RadixUpsweepIjEvPT_PjS2_jj_param_4
)
{
	.local .align 16 .b8 	__local_depot1[16];
	.reg .b64 	%SP;
	.reg .b64 	%SPL;
	.reg .pred 	%p<90>;
	.reg .b32 	%r<454>;
	.reg .b64 	%rd<49>;
	// demoted variable
	.shared .align 4 .b8 _ZZ12RadixUpsweepIjEvPT_PjS2_jjE12s_globalHist[2048];
	mov.u64 	%SPL, __local_depot1;
	cvta.local.u64 	%SP, %SPL;
	ld.param.u64 	%rd5, [_Z12RadixUpsweepIjEvPT_PjS2_jj_param_0];
	ld.param.u64 	%rd6, [_Z12RadixUpsweepIjEvPT_PjS2_jj_param_1];
	ld.param.u64 	%rd7, [_Z12RadixUpsweepIjEvPT_PjS2_jj_param_2];
	ld.param.u32 	%r148, [_Z12RadixUpsweepIjEvPT_PjS2_jj_param_3];
	ld.param.u32 	%r149, [_Z12RadixUpsweepIjEvPT_PjS2_jj_param_4];
	cvta.to.global.u64 	%rd1, %rd5;
	cvta.to.global.u64 	%rd2, %rd7;
	cvta.to.global.u64 	%rd3, %rd6;
	add.u64 	%rd8, %SP, 0;
	add.u64 	%rd4, %SPL, 0;
	mov.u32 	%r437, %tid.x;
	setp.gt.u32 	%p1, %r437, 511;
	@%p1 bra 	$L__BB1_7;
	mov.u32 	%r2, %ntid.x;
	add.s32 	%r150, %r437, %r2;
	max.u32 	%r151, %r150, 512;
	setp.lt.u32 	%p2, %r150, 512;
	selp.u32 	%r152, 1, 0, %p2;
	add.s32 	%r153, %r150, %r152;
	sub.s32 	%r154, %r151, %r153;
	div.u32 	%r155, %r154, %r2;
	add.s32 	%r3, %r155, %r152;
	and.b32  	%r156, %r3, 3;
	setp.eq.s32 	%p3, %r156, 3;
	mov.u32 	%r421, %r437;
	@%p3 bra 	$L__BB1_4;
	add.s32 	%r157, %r3, 1;
	and.b32  	%r158, %r157, 3;
	shl.b32 	%r159, %r437, 2;
	mov.u32 	%r160, _ZZ12RadixUpsweepIjEvPT_PjS2_jjE12s_globalHist;
	add.s32 	%r418, %r160, %r159;
	shl.b32 	%r5, %r2, 2;
	neg.s32 	%r417, %r158;
	mad.lo.s32 	%r421, %r2, %r158, %r437;
$L__BB1_3:
	.pragma "nounroll";
	mov.b32 	%r161, 0;
	st.shared.u32 	[%r418], %r161;
	add.s32 	%r418, %r418, %r5;
	add.s32 	%r417, %r417, 1;
	setp.ne.s32 	%p4, %r417, 0;
	@%p4 bra 	$L__BB1_3;
$L__BB1_4:
	setp.lt.u32 	%p5, %r3, 3;
	@%p5 bra 	$L__BB1_7;
	shl.b32 	%r13, %r2, 2;
	shl.b32 	%r162, %r421, 2;
	mov.u32 	%r163, _ZZ12RadixUpsweepIjEvPT_PjS2_jjE12s_globalHist;
	add.s32 	%r420, %r163, %r162;
	shl.b32 	%r15, %r2, 4;
	shl.b32 	%r16, %r2, 3;
	mul.lo.s32 	%r17, %r2, 12;
$L__BB1_6:
	mov.b32 	%r164, 0;
	st.shared.u32 	[%r420], %r164;
	add.s32 	%r165, %r420, %r13;
	st.shared.u32 	[%r165], %r164;
	add.s32 	%r166, %r420, %r16;
	st.shared.u32 	[%r166], %r164;
	add.s32 	%r167, %r420, %r17;
	st.shared.u32 	[%r167], %r164;
	add.s32 	%r421, %r421, %r13;
	add.s32 	%r420, %r420, %r15;
	setp.lt.u32 	%p6, %r421, 512;
	@%p6 bra 	$L__BB1_6;
$L__BB1_7:
	bar.sync 	0;
	shl.b32 	%r22, %r437, 2;
	shl.b32 	%r168, %r437, 4;
	and.b32  	%r169, %r168, 15360;
	mov.u32 	%r170, _ZZ12RadixUpsweepIjEvPT_PjS2_jjE12s_globalHist;
	add.s32 	%r23, %r170, %r169;
	mov.u32 	%r24, %ctaid.x;
	mov.u32 	%r25, %nctaid.x;
	add.s32 	%r26, %r25, -1;
	setp.ge.u32 	%p7, %r24, %r26;
	@%p7 bra 	$L__BB1_13;
	mul.lo.s32 	%r171, %r24, 1920;
	add.s32 	%r27, %r171, 1920;
	add.s32 	%r422, %r171, %r437;
	setp.ge.u32 	%p8, %r422, %r27;
	@%p8 bra 	$L__BB1_13;
	mov.u32 	%r29, %ntid.x;
	mov.u64 	%rd11, $str;
$L__BB1_10:
	mul.wide.u32 	%rd9, %r422, 16;
	add.s64 	%rd10, %rd1, %rd9;
	ld.global.v4.u32 	{%r38, %r37, %r36, %r35}, [%rd10];
	setp.gt.u32 	%p9, %r422, 4;
	@%p9 bra 	$L__BB1_12;
	st.local.v4.u32 	[%rd4], {%r38, %r37, %r36, %r35};
	cvta.global.u64 	%rd12, %rd11;
	{ // callseq 0, 0
	.param .b64 param0;
	st.param.b64 	[param0], %rd12;
	.param .b64 param1;
	st.param.b64 	[param1], %rd8;
	.param .b32 retval0;
	call.uni (retval0), 
	vprintf, 
	(
	param0, 
	param1
	);
	ld.param.b32 	%r172, [retval0];
	} // callseq 0
$L__BB1_12:
	shr.u32 	%r174, %r38, %r149;
	shl.b32 	%r175, %r174, 2;
	and.b32  	%r176, %r175, 1020;
	add.s32 	%r177, %r23, %r176;
	atom.shared.add.u32 	%r178, [%r177], 1;
	shr.u32 	%r179, %r37, %r149;
	shl.b32 	%r180, %r179, 2;
	and.b32  	%r181, %r180, 1020;
	add.s32 	%r182, %r23, %r181;
	atom.shared.add.u32 	%r183, [%r182], 1;
	shr.u32 	%r184, %r36, %r149;
	shl.b32 	%r185, %r184, 2;
	and.b32  	%r186, %r185, 1020;
	add.s32 	%r187, %r23, %r186;
	atom.shared.add.u32 	%r188, [%r187], 1;
	shr.u32 	%r189, %r35, %r149;
	shl.b32 	%r190, %r189, 2;
	and.b32  	%r191, %r190, 1020;
	add.s32 	%r192, %r23, %r191;
	atom.shared.add.u32 	%r193, [%r192], 1;
	add.s32 	%r422, %r422, %r29;
	setp.lt.u32 	%p10, %r422, %r27;
	@%p10 bra 	$L__BB1_10;
$L__BB1_13:
	setp.ne.s32 	%p11, %r24, %r26;
	@%p11 bra 	$L__BB1_19;
	mad.lo.s32 	%r423, %r24, 7680, %r437;
	setp.ge.u32 	%p12, %r423, %r148;
	@%p12 bra 	$L__BB1_19;
	mov.u32 	%r41, %ntid.x;
	mov.u64 	%rd16, $str$1;
$L__BB1_16:
	mul.wide.u32 	%rd14, %r423, 4;
	add.s64 	%rd15, %rd1, %rd14;
	ld.global.u32 	%r43, [%rd15];
	setp.gt.u32 	%p13, %r423, 4;
	@%p13 bra 	$L__BB1_18;
	st.local.v2.u32 	[%rd4], {%r423, %r43};
	cvta.global.u64 	%rd17, %rd16;
	{ // callseq 1, 0
	.param .b64 param0;
	st.param.b64 	[param0], %rd17;
	.param .b64 param1;
	st.param.b64 	[param1], %rd8;
	.param .b32 retval0;
	call.uni (retval0), 
	vprintf, 
	(
	param0, 
	param1
	);
	ld.param.b32 	%r194, [retval0];
	} // callseq 1
$L__BB1_18:
	shr.u32 	%r196, %r43, %r149;
	shl.b32 	%r197, %r196, 2;
	and.b32  	%r198, %r197, 1020;
	add.s32 	%r199, %r23, %r198;
	atom.shared.add.u32 	%r200, [%r199], 1;
	add.s32 	%r423, %r423, %r41;
	setp.lt.u32 	%p14, %r423, %r148;
	@%p14 bra 	$L__BB1_16;
$L__BB1_19:
	bar.sync 	0;
	setp.gt.u32 	%p15, %r437, 255;
	@%p15 bra 	$L__BB1_26;
	mov.u32 	%r45, %ntid.x;
	add.s32 	%r201, %r437, %r45;
	max.u32 	%r202, %r201, 256;
	setp.lt.u32 	%p16, %r201, 256;
	selp.u32 	%r203, 1, 0, %p16;
	add.s32 	%r204, %r201, %r203;
	sub.s32 	%r205, %r202, %r204;
	div.u32 	%r206, %r205, %r45;
	add.s32 	%r46, %r206, %r203;
	and.b32  	%r207, %r46, 3;
	setp.eq.s32 	%p17, %r207, 3;
	mov.u32 	%r433, %r437;
	@%p17 bra 	$L__BB1_23;
	add.s32 	%r208, %r46, 1;
	and.b32  	%r209, %r208, 3;
	add.s32 	%r426, %r170, %r22;
	shl.b32 	%r48, %r45, 2;
	mad.lo.s32 	%r425, %r437, %r25, %r24;
	mul.lo.s32 	%r50, %r45, %r25;
	neg.s32 	%r424, %r209;
	mad.lo.s32 	%r433, %r45, %r209, %r437;
$L__BB1_22:
	.pragma "nounroll";
	ld.shared.u32 	%r212, [%r426+1024];
	ld.shared.u32 	%r213, [%r426];
	add.s32 	%r214, %r213, %r212;
	mul.wide.u32 	%rd19, %r425, 4;
	add.s64 	%rd20, %rd2, %rd19;
	st.global.u32 	[%rd20], %r214;
	shfl.sync.up.b32	%r215|%p18, %r214, 1, 0, -1;
	// begin inline asm
	mov.u32 %r211, %laneid;
	// end inline asm
	setp.eq.s32 	%p19, %r211, 0;
	selp.b32 	%r216, 0, %r215, %p19;
	add.s32 	%r217, %r216, %r214;
	shfl.sync.up.b32	%r218|%p20, %r217, 2, 0, -1;
	setp.lt.u32 	%p21, %r211, 2;
	selp.b32 	%r219, 0, %r218, %p21;
	add.s32 	%r220, %r219, %r217;
	shfl.sync.up.b32	%r221|%p22, %r220, 4, 0, -1;
	setp.lt.u32 	%p23, %r211, 4;
	selp.b32 	%r222, 0, %r221, %p23;
	add.s32 	%r223, %r222, %r220;
	shfl.sync.up.b32	%r224|%p24, %r223, 8, 0, -1;
	setp.lt.u32 	%p25, %r211, 8;
	selp.b32 	%r225, 0, %r224, %p25;
	add.s32 	%r226, %r225, %r223;
	shfl.sync.up.b32	%r227|%p26, %r226, 16, 0, -1;
	setp.lt.u32 	%p27, %r211, 16;
	selp.b32 	%r228, 0, %r227, %p27;
	add.s32 	%r229, %r228, %r226;
	add.s32 	%r230, %r211, -1;
	and.b32  	%r231, %r230, 31;
	shfl.sync.idx.b32	%r232|%p28, %r229, %r231, 31, -1;
	st.shared.u32 	[%r426], %r232;
	add.s32 	%r426, %r426, %r48;
	add.s32 	%r425, %r425, %r50;
	add.s32 	%r424, %r424, 1;
	setp.ne.s32 	%p29, %r424, 0;
	@%p29 bra 	$L__BB1_22;
$L__BB1_23:
	setp.lt.u32 	%p30, %r46, 3;
	@%p30 bra 	$L__BB1_26;
	shl.b32 	%r233, %r433, 2;
	add.s32 	%r235, %r233, %r170;
	add.s32 	%r432, %r235, 1024;
	shl.b32 	%r61, %r45, 4;
	shl.b32 	%r236, %r45, 1;
	add.s32 	%r237, %r433, %r236;
	mad.lo.s32 	%r431, %r25, %r237, %r24;
	mul.lo.s32 	%r238, %r45, %r25;
	shl.b32 	%r63, %r238, 2;
	mad.lo.s32 	%r239, %r45, 3, %r433;
	mad.lo.s32 	%r430, %r25, %r239, %r24;
	add.s32 	%r240, %r45, %r433;
	mad.lo.s32 	%r429, %r25, %r240, %r24;
	mad.lo.s32 	%r428, %r25, %r433, %r24;
	shl.b32 	%r67, %r45, 2;
$L__BB1_25:
	ld.shared.u32 	%r242, [%r432];
	ld.shared.u32 	%r243, [%r432+-1024];
	add.s32 	%r244, %r243, %r242;
	mul.wide.u32 	%rd21, %r428, 4;
	add.s64 	%rd22, %rd2, %rd21;
	st.global.u32 	[%rd22], %r244;
	shfl.sync.up.b32	%r245|%p31, %r244, 1, 0, -1;
	// begin inline asm
	mov.u32 %r241, %laneid;
	// end inline asm
	setp.eq.s32 	%p32, %r241, 0;
	selp.b32 	%r246, 0, %r245, %p32;
	add.s32 	%r247, %r246, %r244;
	shfl.sync.up.b32	%r248|%p33, %r247, 2, 0, -1;
	setp.lt.u32 	%p34, %r241, 2;
	selp.b32 	%r249, 0, %r248, %p34;
	add.s32 	%r250, %r249, %r247;
	shfl.sync.up.b32	%r251|%p35, %r250, 4, 0, -1;
	setp.lt.u32 	%p36, %r241, 4;
	selp.b32 	%r252, 0, %r251, %p36;
	add.s32 	%r253, %r252, %r250;
	shfl.sync.up.b32	%r254|%p37, %r253, 8, 0, -1;
	setp.lt.u32 	%p38, %r241, 8;
	selp.b32 	%r255, 0, %r254, %p38;
	add.s32 	%r256, %r255, %r253;
	shfl.sync.up.b32	%r257|%p39, %r256, 16, 0, -1;
	setp.lt.u32 	%p40, %r241, 16;
	selp.b32 	%r258, 0, %r257, %p40;
	add.s32 	%r259, %r258, %r256;
	add.s32 	%r260, %r241, -1;
	and.b32  	%r261, %r260, 31;
	shfl.sync.idx.b32	%r262|%p41, %r259, %r261, 31, -1;
	st.shared.u32 	[%r432+-1024], %r262;
	add.s32 	%r263, %r433, %r45;
	add.s32 	%r264, %r432, %r67;
	ld.shared.u32 	%r265, [%r264];
	ld.shared.u32 	%r266, [%r264+-1024];
	add.s32 	%r267, %r266, %r265;
	mul.wide.u32 	%rd23, %r429, 4;
	add.s64 	%rd24, %rd2, %rd23;
	st.global.u32 	[%rd24], %r267;
	shfl.sync.up.b32	%r268|%p42, %r267, 1, 0, -1;
	selp.b32 	%r269, 0, %r268, %p32;
	add.s32 	%r270, %r269, %r267;
	shfl.sync.up.b32	%r271|%p43, %r270, 2, 0, -1;
	selp.b32 	%r272, 0, %r271, %p34;
	add.s32 	%r273, %r272, %r270;
	shfl.sync.up.b32	%r274|%p44, %r273, 4, 0, -1;
	selp.b32 	%r275, 0, %r274, %p36;
	add.s32 	%r276, %r275, %r273;
	shfl.sync.up.b32	%r277|%p45, %r276, 8, 0, -1;
	selp.b32 	%r278, 0, %r277, %p38;
	add.s32 	%r279, %r278, %r276;
	shfl.sync.up.b32	%r280|%p46, %r279, 16, 0, -1;
	selp.b32 	%r281, 0, %r280, %p40;
	add.s32 	%r282, %r281, %r279;
	shfl.sync.idx.b32	%r283|%p47, %r282, %r261, 31, -1;
	st.shared.u32 	[%r264+-1024], %r283;
	add.s32 	%r284, %r263, %r45;
	add.s32 	%r285, %r264, %r67;
	ld.shared.u32 	%r286, [%r285];
	ld.shared.u32 	%r287, [%r285+-1024];
	add.s32 	%r288, %r287, %r286;
	mul.wide.u32 	%rd25, %r431, 4;
	add.s64 	%rd26, %rd2, %rd25;
	st.global.u32 	[%rd26], %r288;
	shfl.sync.up.b32	%r289|%p48, %r288, 1, 0, -1;
	selp.b32 	%r290, 0, %r289, %p32;
	add.s32 	%r291, %r290, %r288;
	shfl.sync.up.b32	%r292|%p49, %r291, 2, 0, -1;
	selp.b32 	%r293, 0, %r292, %p34;
	add.s32 	%r294, %r293, %r291;
	shfl.sync.up.b32	%r295|%p50, %r294, 4, 0, -1;
	selp.b32 	%r296, 0, %r295, %p36;
	add.s32 	%r297, %r296, %r294;
	shfl.sync.up.b32	%r298|%p51, %r297, 8, 0, -1;
	selp.b32 	%r299, 0, %r298, %p38;
	add.s32 	%r300, %r299, %r297;
	shfl.sync.up.b32	%r301|%p52, %r300, 16, 0, -1;
	selp.b32 	%r302, 0, %r301, %p40;
	add.s32 	%r303, %r302, %r300;
	shfl.sync.idx.b32	%r304|%p53, %r303, %r261, 31, -1;
	st.shared.u32 	[%r285+-1024], %r304;
	add.s32 	%r305, %r284, %r45;
	add.s32 	%r306, %r285, %r67;
	ld.shared.u32 	%r307, [%r306];
	ld.shared.u32 	%r308, [%r306+-1024];
	add.s32 	%r309, %r308, %r307;
	mul.wide.u32 	%rd27, %r430, 4;
	add.s64 	%rd28, %rd2, %rd27;
	st.global.u32 	[%rd28], %r309;
	shfl.sync.up.b32	%r310|%p54, %r309, 1, 0, -1;
	selp.b32 	%r311, 0, %r310, %p32;
	add.s32 	%r312, %r311, %r309;
	shfl.sync.up.b32	%r313|%p55, %r312, 2, 0, -1;
	selp.b32 	%r314, 0, %r313, %p34;
	add.s32 	%r315, %r314, %r312;
	shfl.sync.up.b32	%r316|%p56, %r315, 4, 0, -1;
	selp.b32 	%r317, 0, %r316, %p36;
	add.s32 	%r318, %r317, %r315;
	shfl.sync.up.b32	%r319|%p57, %r318, 8, 0, -1;
	selp.b32 	%r320, 0, %r319, %p38;
	add.s32 	%r321, %r320, %r318;
	shfl.sync.up.b32	%r322|%p58, %r321, 16, 0, -1;
	selp.b32 	%r323, 0, %r322, %p40;
	add.s32 	%r324, %r323, %r321;
	shfl.sync.idx.b32	%r325|%p59, %r324, %r261, 31, -1;
	st.shared.u32 	[%r306+-1024], %r325;
	add.s32 	%r433, %r305, %r45;
	add.s32 	%r432, %r432, %r61;
	add.s32 	%r431, %r431, %r63;
	add.s32 	%r430, %r430, %r63;
	add.s32 	%r429, %r429, %r63;
	add.s32 	%r428, %r428, %r63;
	setp.lt.u32 	%p60, %r433, 256;
	@%p60 bra 	$L__BB1_25;
$L__BB1_26:
	bar.sync 	0;
	setp.gt.u32 	%p61, %r437, 7;
	@%p61 bra 	$L__BB1_28;
	shl.b32 	%r328, %r437, 7;
	mov.u32 	%r329, _ZZ12RadixUpsweepIjEvPT_PjS2_jjE12s_globalHist;
	add.s32 	%r330, %r329, %r328;
	ld.shared.u32 	%r331, [%r330];
	// begin inline asm
	activemask.b32 %r326;
	// end inline asm
	shfl.sync.up.b32	%r332|%p62, %r331, 1, 0, %r326;
	// begin inline asm
	mov.u32 %r327, %laneid;
	// end inline asm
	setp.eq.s32 	%p63, %r327, 0;
	selp.b32 	%r333, 0, %r332, %p63;
	add.s32 	%r334, %r333, %r331;
	shfl.sync.up.b32	%r335|%p64, %r334, 2, 0, %r326;
	setp.lt.u32 	%p65, %r327, 2;
	selp.b32 	%r336, 0, %r335, %p65;
	add.s32 	%r337, %r336, %r334;
	shfl.sync.up.b32	%r338|%p66, %r337, 4, 0, %r326;
	setp.lt.u32 	%p67, %r327, 4;
	selp.b32 	%r339, 0, %r338, %p67;
	add.s32 	%r340, %r339, %r337;
	shfl.sync.up.b32	%r341|%p68, %r340, 8, 0, %r326;
	setp.lt.u32 	%p69, %r327, 8;
	selp.b32 	%r342, 0, %r341, %p69;
	add.s32 	%r343, %r342, %r340;
	shfl.sync.up.b32	%r344|%p70, %r343, 16, 0, %r326;
	setp.lt.u32 	%p71, %r327, 16;
	selp.b32 	%r345, 0, %r344, %p71;
	add.s32 	%r346, %r345, %r343;
	shfl.sync.up.b32	%r347|%p72, %r346, 1, 0, %r326;
	selp.b32 	%r348, 0, %r347, %p63;
	st.shared.u32 	[%r330], %r348;
$L__BB1_28:
	setp.gt.u32 	%p73, %r437, 255;
	bar.sync 	0;
	@%p73 bra 	$L__BB1_42;
	shl.b32 	%r80, %r149, 5;
	// begin inline asm
	mov.u32 %r349, %laneid;
	// end inline asm
	setp.ne.s32 	%p74, %r349, 0;
	mov.u32 	%r81, %ntid.x;
	@%p74 bra 	$L__BB1_36;
	add.s32 	%r391, %r437, %r81;
	max.u32 	%r392, %r391, 256;
	setp.lt.u32 	%p85, %r391, 256;
	selp.u32 	%r393, 1, 0, %p85;
	add.s32 	%r394, %r391, %r393;
	sub.s32 	%r395, %r392, %r394;
	div.u32 	%r396, %r395, %r81;
	add.s32 	%r82, %r396, %r393;
	and.b32  	%r397, %r82, 3;
	setp.eq.s32 	%p86, %r397, 3;
	@%p86 bra 	$L__BB1_33;
	add.s32 	%r398, %r82, 1;
	and.b32  	%r399, %r398, 3;
	mov.u32 	%r400, _ZZ12RadixUpsweepIjEvPT_PjS2_jjE12s_globalHist;
	add.s32 	%r436, %r400, %r22;
	shl.b32 	%r84, %r81, 2;
	add.s32 	%r435, %r437, %r80;
	neg.s32 	%r434, %r399;
	mad.lo.s32 	%r437, %r81, %r399, %r437;
$L__BB1_32:
	.pragma "nounroll";
	mul.wide.u32 	%rd39, %r435, 4;
	add.s64 	%rd40, %rd3, %rd39;
	ld.shared.u32 	%r401, [%r436];
	atom.global.add.u32 	%r402, [%rd40], %r401;
	add.s32 	%r436, %r436, %r84;
	add.s32 	%r435, %r435, %r81;
	add.s32 	%r434, %r434, 1;
	setp.ne.s32 	%p87, %r434, 0;
	@%p87 bra 	$L__BB1_32;
$L__BB1_33:
	setp.lt.u32 	%p88, %r82, 3;
	@%p88 bra 	$L__BB1_42;
	shl.b32 	%r95, %r81, 2;
	shl.b32 	%r403, %r437, 2;
	mov.u32 	%r404, _ZZ12RadixUpsweepIjEvPT_PjS2_jjE12s_globalHist;
	add.s32 	%r442, %r404, %r403;
	shl.b32 	%r97, %r81, 4;
	shl.b32 	%r98, %r81, 3;
	mul.lo.s32 	%r99, %r81, 12;
	add.s32 	%r438, %r437, %r80;
	add.s32 	%r441, %r438, %r81;
	shl.b32 	%r405, %r81, 1;
	add.s32 	%r440, %r438, %r405;
	mad.lo.s32 	%r439, %r81, 3, %r438;
$L__BB1_35:
	mul.wide.u32 	%rd41, %r438, 4;
	add.s64 	%rd42, %rd3, %rd41;
	ld.shared.u32 	%r406, [%r442];
	atom.global.add.u32 	%r407, [%rd42], %r406;
	mul.wide.u32 	%rd43, %r441, 4;
	add.s64 	%rd44, %rd3, %rd43;
	add.s32 	%r408, %r442, %r95;
	ld.shared.u32 	%r409, [%r408];
	atom.global.add.u32 	%r410, [%rd44], %r409;
	mul.wide.u32 	%rd45, %r440, 4;
	add.s64 	%rd46, %rd3, %rd45;
	add.s32 	%r411, %r442, %r98;
	ld.shared.u32 	%r412, [%r411];
	atom.global.add.u32 	%r413, [%rd46], %r412;
	mul.wide.u32 	%rd47, %r439, 4;
	add.s64 	%rd48, %rd3, %rd47;
	add.s32 	%r414, %r442, %r99;
	ld.shared.u32 	%r415, [%r414];
	atom.global.add.u32 	%r416, [%rd48], %r415;
	add.s32 	%r437, %r437, %r95;
	add.s32 	%r442, %r442, %r97;
	add.s32 	%r441, %r441, %r95;
	add.s32 	%r440, %r440, %r95;
	add.s32 	%r439, %r439, %r95;
	add.s32 	%r438, %r438, %r95;
	setp.lt.u32 	%p89, %r437, 256;
	@%p89 bra 	$L__BB1_35;
	bra.uni 	$L__BB1_42;
$L__BB1_36:
	add.s32 	%r350, %r437, %r81;
	max.u32 	%r351, %r350, 256;
	setp.lt.u32 	%p75, %r350, 256;
	selp.u32 	%r352, 1, 0, %p75;
	add.s32 	%r353, %r350, %r352;
	sub.s32 	%r354, %r351, %r353;
	div.u32 	%r355, %r354, %r81;
	add.s32 	%r116, %r355, %r352;
	and.b32  	%r356, %r116, 3;
	setp.eq.s32 	%p76, %r356, 3;
	@%p76 bra 	$L__BB1_39;
	add.s32 	%r357, %r116, 1;
	and.b32  	%r358, %r357, 3;
	mov.u32 	%r359, _ZZ12RadixUpsweepIjEvPT_PjS2_jjE12s_globalHist;
	add.s32 	%r446, %r359, %r22;
	shl.b32 	%r118, %r81, 2;
	add.s32 	%r445, %r437, %r80;
	neg.s32 	%r444, %r358;
	mad.lo.s32 	%r437, %r81, %r358, %r437;
$L__BB1_38:
	.pragma "nounroll";
	mul.wide.u32 	%rd29, %r445, 4;
	add.s64 	%rd30, %rd3, %rd29;
	ld.shared.u32 	%r360, [%r446];
	ld.shared.u32 	%r361, [%r446+-4];
	shfl.sync.idx.b32	%r362|%p77, %r361, 1, 31, -2;
	add.s32 	%r363, %r362, %r360;
	atom.global.add.u32 	%r364, [%rd30], %r363;
	add.s32 	%r446, %r446, %r118;
	add.s32 	%r445, %r445, %r81;
	add.s32 	%r444, %r444, 1;
	setp.ne.s32 	%p78, %r444, 0;
	@%p78 bra 	$L__BB1_38;
$L__BB1_39:
	setp.lt.u32 	%p79, %r116, 3;
	@%p79 bra 	$L__BB1_42;
	shl.b32 	%r129, %r81, 2;
	shl.b32 	%r365, %r437, 2;
	mov.u32 	%r366, _ZZ12RadixUpsweepIjEvPT_PjS2_jjE12s_globalHist;
	add.s32 	%r452, %r366, %r365;
	shl.b32 	%r131, %r81, 4;
	add.s32 	%r448, %r437, %r80;
	add.s32 	%r451, %r448, %r81;
	shl.b32 	%r367, %r81, 1;
	add.s32 	%r450, %r448, %r367;
	mad.lo.s32 	%r449, %r81, 3, %r448;
$L__BB1_41:
	mul.wide.u32 	%rd31, %r448, 4;
	add.s64 	%rd32, %rd3, %rd31;
	ld.shared.u32 	%r368, [%r452];
	ld.shared.u32 	%r369, [%r452+-4];
	shfl.sync.idx.b32	%r370|%p80, %r369, 1, 31, -2;
	add.s32 	%r371, %r370, %r368;
	atom.global.add.u32 	%r372, [%rd32], %r371;
	mul.wide.u32 	%rd33, %r451, 4;
	add.s64 	%rd34, %rd3, %rd33;
	add.s32 	%r373, %r452, %r129;
	ld.shared.u32 	%r374, [%r373];
	ld.shared.u32 	%r375, [%r373+-4];
	shfl.sync.idx.b32	%r376|%p81, %r375, 1, 31, -2;
	add.s32 	%r377, %r376, %r374;
	atom.global.add.u32 	%r378, [%rd34], %r377;
	mul.wide.u32 	%rd35, %r450, 4;
	add.s64 	%rd36, %rd3, %rd35;
	add.s32 	%r379, %r373, %r129;
	ld.shared.u32 	%r380, [%r379];
	ld.shared.u32 	%r381, [%r379+-4];
	shfl.sync.idx.b32	%r382|%p82, %r381, 1, 31, -2;
	add.s32 	%r383, %r382, %r380;
	atom.global.add.u32 	%r384, [%rd36], %r383;
	mul.wide.u32 	%rd37, %r449, 4;
	add.s64 	%rd38, %rd3, %rd37;
	add.s32 	%r385, %r379, %r129;
	ld.shared.u32 	%r386, [%r385];
	ld.shared.u32 	%r387, [%r385+-4];
	shfl.sync.idx.b32	%r388|%p83, %r387, 1, 31, -2;
	add.s32 	%r389, %r388, %r386;
	atom.global.add.u32 	%r390, [%rd38], %r389;
	add.s32 	%r437, %r437, %r129;
	add.s32 	%r452, %r452, %r131;
	add.s32 	%r451, %r451, %r129;
	add.s32 	%r450, %r450, %r129;
	add.s32 	%r449, %r449, %r129;
	add.s32 	%r448, %r448, %r129;
	setp.lt.u32 	%p84, %r437, 256;
	@%p84 bra 	$L__BB1_41;
$L__BB1_42:
	ret;

}
	// .globl	_Z19RadixDownsweepPairsIjEvPT_PjS1_S2_S2_S2_jj
.visible .entry _Z19RadixDownsweepPairsIjEvPT_PjS1_S2_S2_S2_jj(
	.param .u64 .ptr .align 1 _Z19RadixDownsweepPairsIjEvPT_PjS1_S2_S2_S2_jj_param_0,
	.param .u64 .ptr .align 1 _Z19RadixDownsweepPairsIjEvPT_PjS1_S2_S2_S2_jj_param_1,
	.param .u64 .ptr .align 1 _Z19RadixDownsweepPairsIjEvPT_PjS1_S2_S2_S2_jj_param_2,
	.param .u64 .ptr .align 1 _Z19RadixDownsweepPairsIjEvPT_PjS1_S2_S2_S2_jj_param_3,
	.param .u64 .ptr .align 1 _Z19RadixDownsweepPairsIjEvPT_PjS1_S2_S2_S2_jj_param_4,
	.param .u64 .ptr .align 1 _Z19RadixDownsweepPairsIjEvPT_PjS1_S2_S2_S2_jj_param_5,
	.param .u32 _Z19RadixDownsweepPairsIjEvPT_PjS1_S2_S2_S2_jj_param_6,
	.param .u32 _Z19RadixDownsweepPairsIjEvPT_PjS1_S2_S2_S2_jj_param_7
)
{
	.reg .pred 	%p<368>;
	.reg .b16 	%rs<6>;
	.reg .b32 	%r<2269>;
	.reg .b64 	%rd<268>;
	// demoted variable
	.shared .align 4 .b8 _ZZ19RadixDownsweepPairsIjEvPT_PjS1_S2_S2_S2_jjE16s_warpHistograms[30720];
	// demoted variable
	.shared .align 4 .b8 _ZZ19RadixDownsweepPairsIjEvPT_PjS1_S2_S2_S2_jjE16s_localHistogram[1024];
	ld.param.u64 	%rd10, [_Z19RadixDownsweepPairsIjEvPT_PjS1_S2_S2_S2_jj_param_0];
	cvta.to.global.u64 	%rd1, %rd10;
	mov.u32 	%r1, %tid.x;
	shl.b32 	%r464, %r1, 3;
	and.b32  	%r2, %r464, 7936;
	mov.u32 	%r3, %ntid.x;
	add.s32 	%r465, %r1, %r3;
	cvt.u16.u32 	%rs2, %r465;
	xor.b16  	%rs3, %rs2, 4095;
	cvt.u16.u32 	%rs4, %r3;
	div.u16 	%rs5, %rs3, %rs4;
	and.b16  	%rs1, %rs5, 3;
	setp.eq.s16 	%p1, %rs1, 2;
	mov.u32 	%r2129, %r1;
	@%p1 bra 	$L__BB2_3;
	cvt.u32.u16 	%r4, %rs1;
	mov.b32 	%r2128, 0;
	mov.u32 	%r468, _ZZ19RadixDownsweepPairsIjEvPT_PjS1_S2_S2_S2_jjE16s_warpHistograms;
	mov.u32 	%r2129, %r1;
$L__BB2_2:
	.pragma "nounroll";
	shl.b32 	%r467, %r2129, 2;
	add.s32 	%r469, %r468, %r467;
	mov.b32 	%r470, 0;
	st.shared.u32 	[%r469], %r470;
	add.s32 	%r2129, %r2129, %r3;
	add.s32 	%r2128, %r2128, 1;
	xor.b32  	%r471, %r2128, %r4;
	setp.ne.s32 	%p2, %r471, 2;
	@%p2 bra 	$L__BB2_2;
$L__BB2_3:
	shl.b32 	%r10, %r3, 2;
	shl.b32 	%r472, %r2129, 2;
	mov.u32 	%r473, _ZZ19RadixDownsweepPairsIjEvPT_PjS1_S2_S2_S2_jjE16s_warpHistograms;
	add.s32 	%r2130, %r473, %r472;
	shl.b32 	%r12, %r3, 4;
	shl.b32 	%r13, %r3, 3;
	mul.lo.s32 	%r14, %r3, 12;
$L__BB2_4:
	mov.b32 	%r474, 0;
	st.shared.u32 	[%r2130], %r474;
	add.s32 	%r475, %r2130, %r10;
	st.shared.u32 	[%r475], %r474;
	add.s32 	%r476, %r2130, %r13;
	st.shared.u32 	[%r476], %r474;
	add.s32 	%r477, %r2130, %r14;
	st.shared.u32 	[%r477], %r474;
	add.s32 	%r2129, %r2129, %r10;
	add.s32 	%r2130, %r2130, %r12;
	setp.lt.u32 	%p3, %r2129, 4096;
	@%p3 bra 	$L__BB2_4;
	mov.u32 	%r19, %ctaid.x;
	mov.u32 	%r20, %nctaid.x;
	add.s32 	%r21, %r20, -1;
	setp.ge.u32 	%p4, %r19, %r21;
	@%p4 bra 	$L__BB2_7;
	// begin inline asm
	mov.u32 %r479, %laneid;
	// end inline asm
	shr.u32 	%r480, %r1, 5;
	mul.lo.s32 	%r481, %r19, 7680;
	mad.lo.s32 	%r482, %r480, 480, %r481;
	add.s32 	%r483, %r482, %r479;
	mul.wide.u32 	%rd11, %r483, 4;
	add.s64 	%rd12, %rd1, %rd11;
	ld.global.u32 	%r2175, [%rd12];
	add.s32 	%r484, %r483, 32;
	mul.wide.u32 	%rd13, %r484, 4;
	add.s64 	%rd14, %rd1, %rd13;
	ld.global.u32 	%r2174, [%rd14];
	add.s32 	%r485, %r483, 64;
	mul.wide.u32 	%rd15, %r485, 4;
	add.s64 	%rd16, %rd1, %rd15;
	ld.global.u32 	%r2173, [%rd16];
	add.s32 	%r486, %r483, 96;
	mul.wide.u32 	%rd17, %r486, 4;
	add.s64 	%rd18, %rd1, %rd17;
	ld.global.u32 	%r2172, [%rd18];
	add.s32 	%r487, %r483, 128;
	mul.wide.u32 	%rd19, %r487, 4;
	add.s64 	%rd20, %rd1, %rd19;
	ld.global.u32 	%r2171, [%rd20];
	add.s32 	%r488, %r483, 160;
	mul.wide.u32 	%rd21, %r488, 4;
	add.s64 	%rd22, %rd1, %rd21;
	ld.global.u32 	%r2170, [%rd22];
	add.s32 	%r489, %r483, 192;
	mul.wide.u32 	%rd23, %r489, 4;
	add.s64 	%rd24, %rd1, %rd23;
	ld.global.u32 	%r2169, [%rd24];
	add.s32 	%r490, %r483, 224;
	mul.wide.u32 	%rd25, %r490, 4;
	add.s64 	%rd26, %rd1, %rd25;
	ld.global.u32 	%r2168, [%rd26];
	add.s32 	%r491, %r483, 256;
	mul.wide.u32 	%rd27, %r491, 4;
	add.s64 	%rd28, %rd1, %rd27;
	ld.global.u32 	%r2167, [%rd28];
	add.s32 	%r492, %r483, 288;
	mul.wide.u32 	%rd29, %r492, 4;
	add.s64 	%rd30, %rd1, %rd29;
	ld.global.u32 	%r2166, [%rd30];
	add.s32 	%r493, %r483, 320;
	mul.wide.u32 	%rd31, %r493, 4;
	add.s64 	%rd32, %rd1, %rd31;
	ld.global.u32 	%r2165, [%rd32];
	add.s32 	%r494, %r483, 352;
	mul.wide.u32 	%rd33, %r494, 4;
	add.s64 	%rd34, %rd1, %rd33;
	ld.global.u32 	%r2164, [%rd34];
	add.s32 	%r495, %r483, 384;
	mul.wide.u32 	%rd35, %r495, 4;
	add.s64 	%rd36, %rd1, %rd35;
	ld.global.u32 	%r2163, [%rd36];
	add.s32 	%r496, %r483, 416;
	mul.wide.u32 	%rd37, %r496, 4;
	add.s64 	%rd38, %rd1, %rd37;
	ld.global.u32 	%r2162, [%rd38];
	add.s32 	%r497, %r483, 448;
	mul.wide.u32 	%rd39, %r497, 4;
	add.s64 	%rd40, %rd1, %rd39;
	ld.global.u32 	%r2161, [%rd40];
$L__BB2_7:
	setp.ne.s32 	%p5, %r19, %r21;
	@%p5 bra 	$L__BB2_38;
	ld.param.u32 	%r2064, [_Z19RadixDownsweepPairsIjEvPT_PjS1_S2_S2_S2_jj_param_6];
	// begin inline asm
	mov.u32 %r498, %laneid;
	// end inline asm
	shr.u32 	%r500, %r1, 5;
	mul.lo.s32 	%r501, %r19, 7680;
	mad.lo.s32 	%r502, %r500, 480, %r501;
	add.s32 	%r52, %r502, %r498;
	setp.ge.u32 	%p6, %r52, %r2064;
	mov.b32 	%r2175, -1;
	@%p6 bra 	$L__BB2_10;
	mul.wide.u32 	%rd41, %r52, 4;
	add.s64 	%rd42, %rd1, %rd41;
	ld.global.u32 	%r2175, [%rd42];
$L__BB2_10:
	ld.param.u32 	%r2065, [_Z19RadixDownsweepPairsIjEvPT_PjS1_S2_S2_S2_jj_param_6];
	add.s32 	%r55, %r52, 32;
	setp.ge.u32 	%p7, %r55, %r2065;
	mov.b32 	%r2174, -1;
	@%p7 bra 	$L__BB2_12;
	mul.wide.u32 	%rd43, %r55, 4;
	add.s64 	%rd44, %rd1, %rd43;
	ld.global.u32 	%r2174, [%rd44];
$L__BB2_12:
	ld.param.u32 	%r2066, [_Z19RadixDownsweepPairsIjEvPT_PjS1_S2_S2_S2_jj_param_6];
	add.s32 	%r58, %r52, 64;
	setp.ge.u32 	%p8, %r58, %r2066;
	mov.b32 	%r2173, -1;
	@%p8 bra 	$L__BB2_14;
	mul.wide.u32 	%rd45, %r58, 4;
	add.s64 	%rd46, %rd1, %rd45;
	ld.global.u32 	%r2173, [%rd46];
$L__BB2_14:
	ld.param.u32 	%r2067, [_Z19RadixDownsweepPairsIjEvPT_PjS1_S2_S2_S2_jj_param_6];
	add.s32 	%r61, %r52, 96;
	setp.ge.u32 	%p9, %r61, %r2067;
	mov.b32 	%r2172, -1;
	@%p9 bra 	$L__BB2_16;
	mul.wide.u32 	%rd47, %r61, 4;
	add.s64 	%rd48, %rd1, %rd47;
	ld.global.u32 	%r2172, [%rd48];
$L__BB2_16:
	ld.param.u32 	%r2068, [_Z19RadixDownsweepPairsIjEvPT_PjS1_S2_S2_S2_jj_param_6];
	add.s32 	%r64, %r52, 128;
	setp.ge.u32 	%p10, %r64, %r2068;
	mov.b32 	%r2171, -1;
	@%p10 bra 	$L__BB2_18;
	mul.wide.u32 	%rd49, %r64, 4;
	add.s64 	%rd50, %rd1, %rd49;
	ld.global.u32 	%r2171, [%rd50];
$L__BB2_18:
	ld.param.u32 	%r2069, [_Z19RadixDownsweepPairsIjEvPT_PjS1_S2_S2_S2_jj_param_6];
	add.s32 	%r67, %r52, 160;
	setp.ge.u32 	%p11, %r67, %r2069;
	mov.b32 	%r2170, -1;
	@%p11 bra 	$L__BB2_20;
	mul.wide.u32 	%rd51, %r67, 4;
	add.s64 	%rd52, %rd1, %rd51;
	ld.global.u32 	%r2170, [%rd52];
$L__BB2_20:
	ld.param.u32 	%r2070, [_Z19RadixDownsweepPairsIjEvPT_PjS1_S2_S2_S2_jj_param_6];
	add.s32 	%r70, %r52, 192;
	setp.ge.u32 	%p12, %r70, %r2070;
	mov.b32 	%r2169, -1;
	@%p12 bra 	$L__BB2_22;
	mul.wide.u32 	%rd53, %r70, 4;
	add.s64 	%rd54, %rd1, %rd53;
	ld.global.u32 	%r2169, [%rd54];
$L__BB2_22:
	ld.param.u32 	%r2071, [_Z19RadixDownsweepPairsIjEvPT_PjS1_S2_S2_S2_jj_param_6];
	add.s32 	%r73, %r52, 224;
	setp.ge.u32 	%p13, %r73, %r2071;
	mov.b32 	%r2168, -1;
	@%p13 bra 	$L__BB2_24;
	mul.wide.u32 	%rd55, %r73, 4;
	add.s64 	%rd56, %rd1, %rd55;
	ld.global.u32 	%r2168, [%rd56];
$L__BB2_24:
	ld.param.u32 	%r2072, [_Z19RadixDownsweepPairsIjEvPT_PjS1_S2_S2_S2_jj_param_6];
	add.s32 	%r76, %r52, 256;
	setp.ge.u32 	%p14, %r76, %r2072;
	mov.b32 	%r2167, -1;
	@%p14 bra 	$L__BB2_26;
	mul.wide.u32 	%rd57, %r76, 4;
	add.s64 	%rd58, %rd1, %rd57;
	ld.global.u32 	%r2167, [%rd58];
$L__BB2_26:
	ld.param.u32 	%r2073, [_Z19RadixDownsweepPairsIjEvPT_PjS1_S2_S2_S2_jj_param_6];
	add.s32 	%r79, %r52, 288;
	setp.ge.u32 	%p15, %r79, %r2073;
	mov.b32 	%r2166, -1;
	@%p15 bra 	$L__BB2_28;
	mul.wide.u32 	%rd59, %r79, 4;
	add.s64 	%rd60, %rd1, %rd59;
	ld.global.u32 	%r2166, [%rd60];
$L__BB2_28:
	ld.param.u32 	%r2074, [_Z19RadixDownsweepPairsIjEvPT_PjS1_S2_S2_S2_jj_param_6];
	add.s32 	%r82, %r52, 320;
	setp.ge.u32 	%p16, %r82, %r2074;
	mov.b32 	%r2165, -1;
	@%p16 bra 	$L__BB2_30;
	mul.wide.u32 	%rd61, %r82, 4;
	add.s64 	%rd62, %rd1, %rd61;
	ld.global.u32 	%r2165, [%rd62];
$L__BB2_30:
	ld.param.u32 	%r2075, [_Z19RadixDownsweepPairsIjEvPT_PjS1_S2_S2_S2_jj_param_6];
	add.s32 	%r85, %r52, 352;
	setp.ge.u32 	%p17, %r85, %r2075;
	mov.b32 	%r2164, -1;
	@%p17 bra 	$L__BB2_32;
	mul.wide.u32 	%rd63, %r85, 4;
	add.s64 	%rd64, %rd1, %rd63;
	ld.global.u32 	%r2164, [%rd64];
$L__BB2_32:
	ld.param.u32 	%r2076, [_Z19RadixDownsweepPairsIjEvPT_PjS1_S2_S2_S2_jj_param_6];
	add.s32 	%r88, %r52, 384;
	setp.ge.u32 	%p18, %r88, %r2076;
	mov.b32 	%r2163, -1;
	@%p18 bra 	$L__BB2_34;
	mul.wide.u32 	%rd65, %r88, 4;
	add.s64 	%rd66, %rd1, %rd65;
	ld.global.u32 	%r2163, [%rd66];
$L__BB2_34:
	ld.param.u32 	%r2077, [_Z19RadixDownsweepPairsIjEvPT_PjS1_S2_S2_S2_jj_param_6];
	add.s32 	%r91, %r52, 416;
	setp.ge.u32 	%p19, %r91, %r2077;
	mov.b32 	%r2162, -1;
	@%p19 bra 	$L__BB2_36;
	mul.wide.u32 	%rd67, %r91, 4;
	add.s64 	%rd68, %rd1, %rd67;
	ld.global.u32 	%r2162, [%rd68];
$L__BB2_36:
	ld.param.u32 	%r2078, [_Z19RadixDownsweepPairsIjEvPT_PjS1_S2_S2_S2_jj_param_6];
	add.s32 	%r94, %r52, 448;
	setp.ge.u32 	%p20, %r94, %r2078;
	mov.b32 	%r2161, -1;
	@%p20 bra 	$L__BB2_38;
	mul.wide.u32 	%rd69, %r94, 4;
	add.s64 	%rd70, %rd1, %rd69;
	ld.global.u32 	%r2161, [%rd70];
$L__BB2_38:
	ld.param.u32 	%r2095, [_Z19RadixDownsweepPairsIjEvPT_PjS1_S2_S2_S2_jj_param_7];
	bar.sync 	0;
	shr.u32 	%r519, %r2175, %r2095;
	and.b32  	%r520, %r519, 1;
	add.s32 	%r521, %r520, -1;
	setp.eq.b32 	%p21, %r520, 1;
	mov.b32 	%r522, -1;
	vote.sync.ballot.b32 	%r523, %p21, %r522;
	xor.b32  	%r524, %r523, %r521;
	add.s32 	%r111, %r2095, 1;
	shr.u32 	%r525, %r2175, %r111;
	and.b32  	%r526, %r525, 1;
	add.s32 	%r527, %r526, -1;
	setp.eq.b32 	%p23, %r526, 1;
	vote.sync.ballot.b32 	%r528, %p23, %r522;
	xor.b32  	%r529, %r528, %r527;
	and.b32  	%r530, %r529, %r524;
	add.s32 	%r112, %r2095, 2;
	shr.u32 	%r531, %r2175, %r112;
	and.b32  	%r532, %r531, 1;
	add.s32 	%r533, %r532, -1;
	setp.eq.b32 	%p25, %r532, 1;
	vote.sync.ballot.b32 	%r534, %p25, %r522;
	xor.b32  	%r535, %r534, %r533;
	and.b32  	%r536, %r535, %r530;
	add.s32 	%r113, %r2095, 3;
	shr.u32 	%r537, %r2175, %r113;
	and.b32  	%r538, %r537, 1;
	add.s32 	%r539, %r538, -1;
	setp.eq.b32 	%p27, %r538, 1;
	vote.sync.ballot.b32 	%r540, %p27, %r522;
	xor.b32  	%r541, %r540, %r539;
	and.b32  	%r542, %r541, %r536;
	add.s32 	%r114, %r2095, 4;
	shr.u32 	%r543, %r2175, %r114;
	and.b32  	%r544, %r543, 1;
	add.s32 	%r545, %r544, -1;
	setp.eq.b32 	%p29, %r544, 1;
	vote.sync.ballot.b32 	%r546, %p29, %r522;
	xor.b32  	%r547, %r546, %r545;
	and.b32  	%r548, %r547, %r542;
	add.s32 	%r115, %r2095, 5;
	shr.u32 	%r549, %r2175, %r115;
	and.b32  	%r550, %r549, 1;
	add.s32 	%r551, %r550, -1;
	setp.eq.b32 	%p31, %r550, 1;
	vote.sync.ballot.b32 	%r552, %p31, %r522;
	xor.b32  	%r553, %r552, %r551;
	and.b32  	%r554, %r553, %r548;
	add.s32 	%r116, %r2095, 6;
	shr.u32 	%r555, %r2175, %r116;
	and.b32  	%r556, %r555, 1;
	add.s32 	%r557, %r556, -1;
	setp.eq.b32 	%p33, %r556, 1;
	vote.sync.ballot.b32 	%r558, %p33, %r522;
	xor.b32  	%r559, %r558, %r557;
	and.b32  	%r560, %r559, %r554;
	add.s32 	%r117, %r2095, 7;
	shr.u32 	%r561, %r2175, %r117;
	and.b32  	%r562, %r561, 1;
	add.s32 	%r563, %r562, -1;
	setp.eq.b32 	%p35, %r562, 1;
	vote.sync.ballot.b32 	%r564, %p35, %r522;
	xor.b32  	%r565, %r564, %r563;
	and.b32  	%r118, %r565, %r560;
	// begin inline asm
	mov.u32 %r517, %lanemask_lt;
	// end inline asm
	and.b32  	%r120, %r517, %r118;
	setp.ne.s32 	%p37, %r120, 0;
	and.b32  	%r121, %r519, 255;
	add.s32 	%r566, %r2, %r121;
	shl.b32 	%r567, %r566, 2;
	mov.u32 	%r568, _ZZ19RadixDownsweepPairsIjEvPT_PjS1_S2_S2_S2_jjE16s_warpHistograms;
	add.s32 	%r122, %r568, %r567;
	@%p37 bra 	$L__BB2_40;
	popc.b32 	%r569, %r118;
	atom.shared.add.u32 	%r2177, [%r122], %r569;
$L__BB2_40:
	ld.param.u32 	%r2096, [_Z19RadixDownsweepPairsIjEvPT_PjS1_S2_S2_S2_jj_param_7];
	brev.b32 	%r570, %r118;
	bfind.shiftamt.u32 	%r571, %r570;
	shfl.sync.idx.b32	%r572|%p38, %r2177, %r571, 31, -1;
	popc.b32 	%r573, %r120;
	add.s32 	%r125, %r572, %r573;
	shr.u32 	%r574, %r2174, %r2096;
	and.b32  	%r575, %r574, 1;
	add.s32 	%r576, %r575, -1;
	setp.eq.b32 	%p39, %r575, 1;
	mov.b32 	%r577, -1;
	vote.sync.ballot.b32 	%r578, %p39, %r577;
	xor.b32  	%r579, %r578, %r576;
	shr.u32 	%r580, %r2174, %r111;
	and.b32  	%r581, %r580, 1;
	add.s32 	%r582, %r581, -1;
	setp.eq.b32 	%p41, %r581, 1;
	vote.sync.ballot.b32 	%r583, %p41, %r577;
	xor.b32  	%r584, %r583, %r582;
	and.b32  	%r585, %r584, %r579;
	shr.u32 	%r586, %r2174, %r112;
	and.b32  	%r587, %r586, 1;
	add.s32 	%r588, %r587, -1;
	setp.eq.b32 	%p43, %r587, 1;
	vote.sync.ballot.b32 	%r589, %p43, %r577;
	xor.b32  	%r590, %r589, %r588;
	and.b32  	%r591, %r590, %r585;
	shr.u32 	%r592, %r2174, %r113;
	and.b32  	%r593, %r592, 1;
	add.s32 	%r594, %r593, -1;
	setp.eq.b32 	%p45, %r593, 1;
	vote.sync.ballot.b32 	%r595, %p45, %r577;
	xor.b32  	%r596, %r595, %r594;
	and.b32  	%r597, %r596, %r591;
	shr.u32 	%r598, %r2174, %r114;
	and.b32  	%r599, %r598, 1;
	add.s32 	%r600, %r599, -1;
	setp.eq.b32 	%p47, %r599, 1;
	vote.sync.ballot.b32 	%r601, %p47, %r577;
	xor.b32  	%r602, %r601, %r600;
	and.b32  	%r603, %r602, %r597;
	shr.u32 	%r604, %r2174, %r115;
	and.b32  	%r605, %r604, 1;
	add.s32 	%r606, %r605, -1;
	setp.eq.b32 	%p49, %r605, 1;
	vote.sync.ballot.b32 	%r607, %p49, %r577;
	xor.b32  	%r608, %r607, %r606;
	and.b32  	%r609, %r608, %r603;
	shr.u32 	%r610, %r2174, %r116;
	and.b32  	%r611, %r610, 1;
	add.s32 	%r612, %r611, -1;
	setp.eq.b32 	%p51, %r611, 1;
	vote.sync.ballot.b32 	%r613, %p51, %r577;
	xor.b32  	%r614, %r613, %r612;
	and.b32  	%r615, %r614, %r609;
	shr.u32 	%r616, %r2174, %r117;
	and.b32  	%r617, %r616, 1;
	add.s32 	%r618, %r617, -1;
	setp.eq.b32 	%p53, %r617, 1;
	vote.sync.ballot.b32 	%r619, %p53, %r577;
	xor.b32  	%r620, %r619, %r618;
	and.b32  	%r126, %r620, %r615;
	and.b32  	%r127, %r517, %r126;
	setp.ne.s32 	%p55, %r127, 0;
	and.b32  	%r128, %r574, 255;
	add.s32 	%r621, %r2, %r128;
	shl.b32 	%r622, %r621, 2;
	mov.u32 	%r623, _ZZ19RadixDownsweepPairsIjEvPT_PjS1_S2_S2_S2_jjE16s_warpHistograms;
	add.s32 	%r129, %r623, %r622;
	@%p55 bra 	$L__BB2_42;
	popc.b32 	%r624, %r126;
	atom.shared.add.u32 	%r2177, [%r129], %r624;
$L__BB2_42:
	ld.param.u32 	%r2097, [_Z19RadixDownsweepPairsIjEvPT_PjS1_S2_S2_S2_jj_param_7];
	brev.b32 	%r625, %r126;
	bfind.shiftamt.u32 	%r626, %r625;
	shfl.sync.idx.b32	%r627|%p56, %r2177, %r626, 31, -1;
	popc.b32 	%r628, %r127;
	add.s32 	%r132, %r627, %r628;
	shr.u32 	%r629, %r2173, %r2097;
	and.b32  	%r630, %r629, 1;
	add.s32 	%r631, %r630, -1;
	setp.eq.b32 	%p57, %r630, 1;
	mov.b32 	%r632, -1;
	vote.sync.ballot.b32 	%r633, %p57, %r632;
	xor.b32  	%r634, %r633, %r631;
	shr.u32 	%r635, %r2173, %r111;
	and.b32  	%r636, %r635, 1;
	add.s32 	%r637, %r636, -1;
	setp.eq.b32 	%p59, %r636, 1;
	vote.sync.ballot.b32 	%r638, %p59, %r632;
	xor.b32  	%r639, %r638, %r637;
	and.b32  	%r640, %r639, %r634;
	shr.u32 	%r641, %r2173, %r112;
	and.b32  	%r642, %r641, 1;
	add.s32 	%r643, %r642, -1;
	setp.eq.b32 	%p61, %r642, 1;
	vote.sync.ballot.b32 	%r644, %p61, %r632;
	xor.b32  	%r645, %r644, %r643;
	and.b32  	%r646, %r645, %r640;
	shr.u32 	%r647, %r2173, %r113;
	and.b32  	%r648, %r647, 1;
	add.s32 	%r649, %r648, -1;
	setp.eq.b32 	%p63, %r648, 1;
	vote.sync.ballot.b32 	%r650, %p63, %r632;
	xor.b32  	%r651, %r650, %r649;
	and.b32  	%r652, %r651, %r646;
	shr.u32 	%r653, %r2173, %r114;
	and.b32  	%r654, %r653, 1;
	add.s32 	%r655, %r654, -1;
	setp.eq.b32 	%p65, %r654, 1;
	vote.sync.ballot.b32 	%r656, %p65, %r632;
	xor.b32  	%r657, %r656, %r655;
	and.b32  	%r658, %r657, %r652;
	shr.u32 	%r659, %r2173, %r115;
	and.b32  	%r660, %r659, 1;
	add.s32 	%r661, %r660, -1;
	setp.eq.b32 	%p67, %r660, 1;
	vote.sync.ballot.b32 	%r662, %p67, %r632;
	xor.b32  	%r663, %r662, %r661;
	and.b32  	%r664, %r663, %r658;
	shr.u32 	%r665, %r2173, %r116;
	and.b32  	%r666, %r665, 1;
	add.s32 	%r667, %r666, -1;
	setp.eq.b32 	%p69, %r666, 1;
	vote.sync.ballot.b32 	%r668, %p69, %r632;
	xor.b32  	%r669, %r668, %r667;
	and.b32  	%r670, %r669, %r664;
	shr.u32 	%r671, %r2173, %r117;
	and.b32  	%r672, %r671, 1;
	add.s32 	%r673, %r672, -1;
	setp.eq.b32 	%p71, %r672, 1;
	vote.sync.ballot.b32 	%r674, %p71, %r632;
	xor.b32  	%r675, %r674, %r673;
	and.b32  	%r133, %r675, %r670;
	and.b32  	%r134, %r517, %r133;
	setp.ne.s32 	%p73, %r134, 0;
	and.b32  	%r135, %r629, 255;
	add.s32 	%r676, %r2, %r135;
	shl.b32 	%r677, %r676, 2;
	mov.u32 	%r678, _ZZ19RadixDownsweepPairsIjEvPT_PjS1_S2_S2_S2_jjE16s_warpHistograms;
	add.s32 	%r136, %r678, %r677;
	@%p73 bra 	$L__BB2_44;
	popc.b32 	%r679, %r133;
	atom.shared.add.u32 	%r2177, [%r136], %r679;
$L__BB2_44:
	ld.param.u32 	%r2098, [_Z19RadixDownsweepPairsIjEvPT_PjS1_S2_S2_S2_jj_param_7];
	brev.b32 	%r680, %r133;
	bfind.shiftamt.u32 	%r681, %r680;
	shfl.sync.idx.b32	%r682|%p74, %r2177, %r681, 31, -1;
	popc.b32 	%r683, %r134;
	add.s32 	%r139, %r682, %r683;
	shr.u32 	%r684, %r2172, %r2098;
	and.b32  	%r685, %r684, 1;
	add.s32 	%r686, %r685, -1;
	setp.eq.b32 	%p75, %r685, 1;
	mov.b32 	%r687, -1;
	vote.sync.ballot.b32 	%r688, %p75, %r687;
	xor.b32  	%r689, %r688, %r686;
	shr.u32 	%r690, %r2172, %r111;
	and.b32  	%r691, %r690, 1;
	add.s32 	%r692, %r691, -1;
	setp.eq.b32 	%p77, %r691, 1;
	vote.sync.ballot.b32 	%r693, %p77, %r687;
	xor.b32  	%r694, %r693, %r692;
	and.b32  	%r695, %r694, %r689;
	shr.u32 	%r696, %r2172, %r112;
	and.b32  	%r697, %r696, 1;
	add.s32 	%r698, %r697, -1;
	setp.eq.b32 	%p79, %r697, 1;
	vote.sync.ballot.b32 	%r699, %p79, %r687;
	xor.b32  	%r700, %r699, %r698;
	and.b32  	%r701, %r700, %r695;
	shr.u32 	%r702, %r2172, %r113;
	and.b32  	%r703, %r702, 1;
	add.s32 	%r704, %r703, -1;
	setp.eq.b32 	%p81, %r703, 1;
	vote.sync.ballot.b32 	%r705, %p81, %r687;
	xor.b32  	%r706, %r705, %r704;
	and.b32  	%r707, %r706, %r701;
	shr.u32 	%r708, %r2172, %r114;
	and.b32  	%r709, %r708, 1;
	add.s32 	%r710, %r709, -1;
	setp.eq.b32 	%p83, %r709, 1;
	vote.sync.ballot.b32 	%r711, %p83, %r687;
	xor.b32  	%r712, %r711, %r710;
	and.b32  	%r713, %r712, %r707;
	shr.u32 	%r714, %r2172, %r115;
	and.b32  	%r715, %r714, 1;
	add.s32 	%r716, %r715, -1;
	setp.eq.b32 	%p85, %r715, 1;
	vote.sync.ballot.b32 	%r717, %p85, %r687;
	xor.b32  	%r718, %r717, %r716;
	and.b32  	%r719, %r718, %r713;
	shr.u32 	%r720, %r2172, %r116;
	and.b32  	%r721, %r720, 1;
	add.s32 	%r722, %r721, -1;
	setp.eq.b32 	%p87, %r721, 1;
	vote.sync.ballot.b32 	%r723, %p87, %r687;
	xor.b32  	%r724, %r723, %r722;
	and.b32  	%r725, %r724, %r719;
	shr.u32 	%r726, %r2172, %r117;
	and.b32  	%r727, %r726, 1;
	add.s32 	%r728, %r727, -1;
	setp.eq.b32 	%p89, %r727, 1;
	vote.sync.ballot.b32 	%r729, %p89, %r687;
	xor.b32  	%r730, %r729, %r728;
	and.b32  	%r140, %r730, %r725;
	and.b32  	%r141, %r517, %r140;
	setp.ne.s32 	%p91, %r141, 0;
	and.b32  	%r142, %r684, 255;
	add.s32 	%r731, %r2, %r142;
	shl.b32 	%r732, %r731, 2;
	mov.u32 	%r733, _ZZ19RadixDownsweepPairsIjEvPT_PjS1_S2_S2_S2_jjE16s_warpHistograms;
	add.s32 	%r143, %r733, %r732;
	@%p91 bra 	$L__BB2_46;
	popc.b32 	%r734, %r140;
	atom.shared.add.u32 	%r2177, [%r143], %r734;
$L__BB2_46:
	ld.param.u32 	%r2099, [_Z19RadixDownsweepPairsIjEvPT_PjS1_S2_S2_S2_jj_param_7];
	brev.b32 	%r735, %r140;
	bfind.shiftamt.u32 	%r736, %r735;
	shfl.sync.idx.b32	%r737|%p92, %r2177, %r736, 31, -1;
	popc.b32 	%r738, %r141;
	add.s32 	%r146, %r737, %r738;
	shr.u32 	%r739, %r2171, %r2099;
	and.b32  	%r740, %r739, 1;
	add.s32 	%r741, %r740, -1;
	setp.eq.b32 	%p93, %r740, 1;
	mov.b32 	%r742, -1;
	vote.sync.ballot.b32 	%r743, %p93, %r742;
	xor.b32  	%r744, %r743, %r741;
	shr.u32 	%r745, %r2171, %r111;
	and.b32  	%r746, %r745, 1;
	add.s32 	%r747, %r746, -1;
	setp.eq.b32 	%p95, %r746, 1;
	vote.sync.ballot.b32 	%r748, %p95, %r742;
	xor.b32  	%r749, %r748, %r747;
	and.b32  	%r750, %r749, %r744;
	shr.u32 	%r751, %r2171, %r112;
	and.b32  	%r752, %r751, 1;
	add.s32 	%r753, %r752, -1;
	setp.eq.b32 	%p97, %r752, 1;
	vote.sync.ballot.b32 	%r754, %p97, %r742;
	xor.b32  	%r755, %r754, %r753;
	and.b32  	%r756, %r755, %r750;
	shr.u32 	%r757, %r2171, %r113;
	and.b32  	%r758, %r757, 1;
	add.s32 	%r759, %r758, -1;
	setp.eq.b32 	%p99, %r758, 1;
	vote.sync.ballot.b32 	%r760, %p99, %r742;
	xor.b32  	%r761, %r760, %r759;
	and.b32  	%r762, %r761, %r756;
	shr.u32 	%r763, %r2171, %r114;
	and.b32  	%r764, %r763, 1;
	add.s32 	%r765, %r764, -1;
	setp.eq.b32 	%p101, %r764, 1;
	vote.sync.ballot.b32 	%r766, %p101, %r742;
	xor.b32  	%r767, %r766, %r765;
	and.b32  	%r768, %r767, %r762;
	shr.u32 	%r769, %r2171, %r115;
	and.b32  	%r770, %r769, 1;
	add.s32 	%r771, %r770, -1;
	setp.eq.b32 	%p103, %r770, 1;
	vote.sync.ballot.b32 	%r772, %p103, %r742;
	xor.b32  	%r773, %r772, %r771;
	and.b32  	%r774, %r773, %r768;
	shr.u32 	%r775, %r2171, %r116;
	and.b32  	%r776, %r775, 1;
	add.s32 	%r777, %r776, -1;
	setp.eq.b32 	%p105, %r776, 1;
	vote.sync.ballot.b32 	%r778, %p105, %r742;
	xor.b32  	%r779, %r778, %r777;
	and.b32  	%r780, %r779, %r774;
	shr.u32 	%r781, %r2171, %r117;
	and.b32  	%r782, %r781, 1;
	add.s32 	%r783, %r782, -1;
	setp.eq.b32 	%p107, %r782, 1;
	vote.sync.ballot.b32 	%r784, %p107, %r742;
	xor.b32  	%r785, %r784, %r783;
	and.b32  	%r147, %r785, %r780;
	and.b32  	%r148, %r517, %r147;
	setp.ne.s32 	%p109, %r148, 0;
	and.b32  	%r149, %r739, 255;
	add.s32 	%r786, %r2, %r149;
	shl.b32 	%r787, %r786, 2;
	mov.u32 	%r788, _ZZ19RadixDownsweepPairsIjEvPT_PjS1_S2_S2_S2_jjE16s_warpHistograms;
	add.s32 	%r150, %r788, %r787;
	@%p109 bra 	$L__BB2_48;
	popc.b32 	%r789, %r147;
	atom.shared.add.u32 	%r2177, [%r150], %r789;
$L__BB2_48:
	ld.param.u32 	%r2100, [_Z19RadixDownsweepPairsIjEvPT_PjS1_S2_S2_S2_jj_param_7];
	brev.b32 	%r790, %r147;
	bfind.shiftamt.u32 	%r791, %r790;
	shfl.sync.idx.b32	%r792|%p110, %r2177, %r791, 31, -1;
	popc.b32 	%r793, %r148;
	add.s32 	%r153, %r792, %r793;
	shr.u32 	%r794, %r2170, %r2100;
	and.b32  	%r795, %r794, 1;
	add.s32 	%r796, %r795, -1;
	setp.eq.b32 	%p111, %r795, 1;
	mov.b32 	%r797, -1;
	vote.sync.ballot.b32 	%r798, %p111, %r797;
	xor.b32  	%r799, %r798, %r796;
	shr.u32 	%r800, %r2170, %r111;
	and.b32  	%r801, %r800, 1;
	add.s32 	%r802, %r801, -1;
	setp.eq.b32 	%p113, %r801, 1;
	vote.sync.ballot.b32 	%r803, %p113, %r797;
	xor.b32  	%r804, %r803, %r802;
	and.b32  	%r805, %r804, %r799;
	shr.u32 	%r806, %r2170, %r112;
	and.b32  	%r807, %r806, 1;
	add.s32 	%r808, %r807, -1;
	setp.eq.b32 	%p115, %r807, 1;
	vote.sync.ballot.b32 	%r809, %p115, %r797;
	xor.b32  	%r810, %r809, %r808;
	and.b32  	%r811, %r810, %r805;
	shr.u32 	%r812, %r2170, %r113;
	and.b32  	%r813, %r812, 1;
	add.s32 	%r814, %r813, -1;
	setp.eq.b32 	%p117, %r813, 1;
	vote.sync.ballot.b32 	%r815, %p117, %r797;
	xor.b32  	%r816, %r815, %r814;
	and.b32  	%r817, %r816, %r811;
	shr.u32 	%r818, %r2170, %r114;
	and.b32  	%r819, %r818, 1;
	add.s32 	%r820, %r819, -1;
	setp.eq.b32 	%p119, %r819, 1;
	vote.sync.ballot.b32 	%r821, %p119, %r797;
	xor.b32  	%r822, %r821, %r820;
	and.b32  	%r823, %r822, %r817;
	shr.u32 	%r824, %r2170, %r115;
	and.b32  	%r825, %r824, 1;
	add.s32 	%r826, %r825, -1;
	setp.eq.b32 	%p121, %r825, 1;
	vote.sync.ballot.b32 	%r827, %p121, %r797;
	xor.b32  	%r828, %r827, %r826;
	and.b32  	%r829, %r828, %r823;
	shr.u32 	%r830, %r2170, %r116;
	and.b32  	%r831, %r830, 1;
	add.s32 	%r832, %r831, -1;
	setp.eq.b32 	%p123, %r831, 1;
	vote.sync.ballot.b32 	%r833, %p123, %r797;
	xor.b32  	%r834, %r833, %r832;
	and.b32  	%r835, %r834, %r829;
	shr.u32 	%r836, %r2170, %r117;
	and.b32  	%r837, %r836, 1;
	add.s32 	%r838, %r837, -1;
	setp.eq.b32 	%p125, %r837, 1;
	vote.sync.ballot.b32 	%r839, %p125, %r797;
	xor.b32  	%r840, %r839, %r838;
	and.b32  	%r154, %r840, %r835;
	and.b32  	%r155, %r517, %r154;
	setp.ne.s32 	%p127, %r155, 0;
	and.b32  	%r156, %r794, 255;
	add.s32 	%r841, %r2, %r156;
	shl.b32 	%r842, %r841, 2;
	mov.u32 	%r843, _ZZ19RadixDownsweepPairsIjEvPT_PjS1_S2_S2_S2_jjE16s_warpHistograms;
	add.s32 	%r157, %r843, %r842;
	@%p127 bra 	$L__BB2_50;
	popc.b32 	%r844, %r154;
	atom.shared.add.u32 	%r2177, [%r157], %r844;
$L__BB2_50:
	ld.param.u32 	%r2101, [_Z19RadixDownsweepPairsIjEvPT_PjS1_S2_S2_S2_jj_param_7];
	brev.b32 	%r845, %r154;
	bfind.shiftamt.u32 	%r846, %r845;
	shfl.sync.idx.b32	%r847|%p128, %r2177, %r846, 31, -1;
	popc.b32 	%r848, %r155;
	add.s32 	%r160, %r847, %r848;
	shr.u32 	%r849, %r2169, %r2101;
	and.b32  	%r850, %r849, 1;
	add.s32 	%r851, %r850, -1;
	setp.eq.b32 	%p129, %r850, 1;
	mov.b32 	%r852, -1;
	vote.sync.ballot.b32 	%r853, %p129, %r852;
	xor.b32  	%r854, %r853, %r851;
	shr.u32 	%r855, %r2169, %r111;
	and.b32  	%r856, %r855, 1;
	add.s32 	%r857, %r856, -1;
	setp.eq.b32 	%p131, %r856, 1;
	vote.sync.ballot.b32 	%r858, %p131, %r852;
	xor.b32  	%r859, %r858, %r857;
	and.b32  	%r860, %r859, %r854;
	shr.u32 	%r861, %r2169, %r112;
	and.b32  	%r862, %r861, 1;
	add.s32 	%r863, %r862, -1;
	setp.eq.b32 	%p133, %r862, 1;
	vote.sync.ballot.b32 	%r864, %p133, %r852;
	xor.b32  	%r865, %r864, %r863;
	and.b32  	%r866, %r865, %r860;
	shr.u32 	%r867, %r2169, %r113;
	and.b32  	%r868, %r867, 1;
	add.s32 	%r869, %r868, -1;
	setp.eq.b32 	%p135, %r868, 1;
	vote.sync.ballot.b32 	%r870, %p135, %r852;
	xor.b32  	%r871, %r870, %r869;
	and.b32  	%r872, %r871, %r866;
	shr.u32 	%r873, %r2169, %r114;
	and.b32  	%r874, %r873, 1;
	add.s32 	%r875, %r874, -1;
	setp.eq.b32 	%p137, %r874, 1;
	vote.sync.ballot.b32 	%r876, %p137, %r852;
	xor.b32  	%r877, %r876, %r875;
	and.b32  	%r878, %r877, %r872;
	shr.u32 	%r879, %r2169, %r115;
	and.b32  	%r880, %r879, 1;
	add.s32 	%r881, %r880, -1;
	setp.eq.b32 	%p139, %r880, 1;
	vote.sync.ballot.b32 	%r882, %p139, %r852;
	xor.b32  	%r883, %r882, %r881;
	and.b32  	%r884, %r883, %r878;
	shr.u32 	%r885, %r2169, %r116;
	and.b32  	%r886, %r885, 1;
	add.s32 	%r887, %r886, -1;
	setp.eq.b32 	%p141, %r886, 1;
	vote.sync.ballot.b32 	%r888, %p141, %r852;
	xor.b32  	%r889, %r888, %r887;
	and.b32  	%r890, %r889, %r884;
	shr.u32 	%r891, %r2169, %r117;
	and.b32  	%r892, %r891, 1;
	add.s32 	%r893, %r892, -1;
	setp.eq.b32 	%p143, %r892, 1;
	vote.sync.ballot.b32 	%r894, %p143, %r852;
	xor.b32  	%r895, %r894, %r893;
	and.b32  	%r161, %r895, %r890;
	and.b32  	%r162, %r517, %r161;
	setp.ne.s32 	%p145, %r162, 0;
	and.b32  	%r163, %r849, 255;
	add.s32 	%r896, %r2, %r163;
	shl.b32 	%r897, %r896, 2;
	mov.u32 	%r898, _ZZ19RadixDownsweepPairsIjEvPT_PjS1_S2_S2_S2_jjE16s_warpHistograms;
	add.s32 	%r164, %r898, %r897;
	@%p145 bra 	$L__BB2_52;
	popc.b32 	%r899, %r161;
	atom.shared.add.u32 	%r2177, [%r164], %r899;
$L__BB2_52:
	ld.param.u32 	%r2102, [_Z19RadixDownsweepPairsIjEvPT_PjS1_S2_S2_S2_jj_param_7];
	brev.b32 	%r900, %r161;
	bfind.shiftamt.u32 	%r901, %r900;
	shfl.sync.idx.b32	%r902|%p146, %r2177, %r901, 31, -1;
	popc.b32 	%r903, %r162;
	add.s32 	%r167, %r902, %r903;
	shr.u32 	%r904, %r2168, %r2102;
	and.b32  	%r905, %r904, 1;
	add.s32 	%r906, %r905, -1;
	setp.eq.b32 	%p147, %r905, 1;
	mov.b32 	%r907, -1;
	vote.sync.ballot.b32 	%r908, %p147, %r907;
	xor.b32  	%r909, %r908, %r906;
	shr.u32 	%r910, %r2168, %r111;
	and.b32  	%r911, %r910, 1;
	add.s32 	%r912, %r911, -1;
	setp.eq.b32 	%p149, %r911, 1;
	vote.sync.ballot.b32 	%r913, %p149, %r907;
	xor.b32  	%r914, %r913, %r912;
	and.b32  	%r915, %r914, %r909;
	shr.u32 	%r916, %r2168, %r112;
	and.b32  	%r917, %r916, 1;
	add.s32 	%r918, %r917, -1;
	setp.eq.b32 	%p151, %r917, 1;
	vote.sync.ballot.b32 	%r919, %p151, %r907;
	xor.b32  	%r920, %r919, %r918;
	and.b32  	%r921, %r920, %r915;
	shr.u32 	%r922, %r2168, %r113;
	and.b32  	%r923, %r922, 1;
	add.s32 	%r924, %r923, -1;
	setp.eq.b32 	%p153, %r923, 1;
	vote.sync.ballot.b32 	%r925, %p153, %r907;
	xor.b32  	%r926, %r925, %r924;
	and.b32  	%r927, %r926, %r921;
	shr.u32 	%r928, %r2168, %r114;
	and.b32  	%r929, %r928, 1;
	add.s32 	%r930, %r929, -1;
	setp.eq.b32 	%p155, %r929, 1;
	vote.sync.ballot.b32 	%r931, %p155, %r907;
	xor.b32  	%r932, %r931, %r930;
	and.b32  	%r933, %r932, %r927;
	shr.u32 	%r934, %r2168, %r115;
	and.b32  	%r935, %r934, 1;
	add.s32 	%r936, %r935, -1;
	setp.eq.b32 	%p157, %r935, 1;
	vote.sync.ballot.b32 	%r937, %p157, %r907;
	xor.b32  	%r938, %r937, %r936;
	and.b32  	%r939, %r938, %r933;
	shr.u32 	%r940, %r2168, %r116;
	and.b32  	%r941, %r940, 1;
	add.s32 	%r942, %r941, -1;
	setp.eq.b32 	%p159, %r941, 1;
	vote.sync.ballot.b32 	%r943, %p159, %r907;
	xor.b32  	%r944, %r943, %r942;
	and.b32  	%r945, %r944, %r939;
	shr.u32 	%r946, %r2168, %r117;
	and.b32  	%r947, %r946, 1;
	add.s32 	%r948, %r947, -1;
	setp.eq.b32 	%p161, %r947, 1;
	vote.sync.ballot.b32 	%r949, %p161, %r907;
	xor.b32  	%r950, %r949, %r948;
	and.b32  	%r168, %r950, %r945;
	and.b32  	%r169, %r517, %r168;
	setp.ne.s32 	%p163, %r169, 0;
	and.b32  	%r170, %r904, 255;
	add.s32 	%r951, %r2, %r170;
	shl.b32 	%r952, %r951, 2;
	mov.u32 	%r953, _ZZ19RadixDownsweepPairsIjEvPT_PjS1_S2_S2_S2_jjE16s_warpHistograms;
	add.s32 	%r171, %r953, %r952;
	@%p163 bra 	$L__BB2_54;
	popc.b32 	%r954, %r168;
	atom.shared.add.u32 	%r2177, [%r171], %r954;
$L__BB2_54:
	ld.param.u32 	%r2103, [_Z19RadixDownsweepPairsIjEvPT_PjS1_S2_S2_S2_jj_param_7];
	brev.b32 	%r955, %r168;
	bfind.shiftamt.u32 	%r956, %r955;
	shfl.sync.idx.b32	%r957|%p164, %r2177, %r956, 31, -1;
	popc.b32 	%r958, %r169;
	add.s32 	%r174, %r957, %r958;
	shr.u32 	%r959, %r2167, %r2103;
	and.b32  	%r960, %r959, 1;
	add.s32 	%r961, %r960, -1;
	setp.eq.b32 	%p165, %r960, 1;
	mov.b32 	%r962, -1;
	vote.sync.ballot.b32 	%r963, %p165, %r962;
	xor.b32  	%r964, %r963, %r961;
	shr.u32 	%r965, %r2167, %r111;
	and.b32  	%r966, %r965, 1;
	add.s32 	%r967, %r966, -1;
	setp.eq.b32 	%p167, %r966, 1;
	vote.sync.ballot.b32 	%r968, %p167, %r962;
	xor.b32  	%r969, %r968, %r967;
	and.b32  	%r970, %r969, %r964;
	shr.u32 	%r971, %r2167, %r112;
	and.b32  	%r972, %r971, 1;
	add.s32 	%r973, %r972, -1;
	setp.eq.b32 	%p169, %r972, 1;
	vote.sync.ballot.b32 	%r974, %p169, %r962;
	xor.b32  	%r975, %r974, %r973;
	and.b32  	%r976, %r975, %r970;
	shr.u32 	%r977, %r2167, %r113;
	and.b32  	%r978, %r977, 1;
	add.s32 	%r979, %r978, -1;
	setp.eq.b32 	%p171, %r978, 1;
	vote.sync.ballot.b32 	%r980, %p171, %r962;
	xor.b32  	%r981, %r980, %r979;
	and.b32  	%r982, %r981, %r976;
	shr.u32 	%r983, %r2167, %r114;
	and.b32  	%r984, %r983, 1;
	add.s32 	%r985, %r984, -1;
	setp.eq.b32 	%p173, %r984, 1;
	vote.sync.ballot.b32 	%r986, %p173, %r962;
	xor.b32  	%r987, %r986, %r985;
	and.b32  	%r988, %r987, %r982;
	shr.u32 	%r989, %r2167, %r115;
	and.b32  	%r990, %r989, 1;
	add.s32 	%r991, %r990, -1;
	setp.eq.b32 	%p175, %r990, 1;
	vote.sync.ballot.b32 	%r992, %p175, %r962;
	xor.b32  	%r993, %r992, %r991;
	and.b32  	%r994, %r993, %r988;
	shr.u32 	%r995, %r2167, %r116;
	and.b32  	%r996, %r995, 1;
	add.s32 	%r997, %r996, -1;
	setp.eq.b32 	%p177, %r996, 1;
	vote.sync.ballot.b32 	%r998, %p177, %r962;
	xor.b32  	%r999, %r998, %r997;
	and.b32  	%r1000, %r999, %r994;
	shr.u32 	%r1001, %r2167, %r117;
	and.b32  	%r1002, %r1001, 1;
	add.s32 	%r1003, %r1002, -1;
	setp.eq.b32 	%p179, %r1002, 1;
	vote.sync.ballot.b32 	%r1004, %p179, %r962;
	xor.b32  	%r1005, %r1004, %r1003;
	and.b32  	%r175, %r1005, %r1000;
	and.b32  	%r176, %r517, %r175;
	setp.ne.s32 	%p181, %r176, 0;
	and.b32  	%r177, %r959, 255;
	add.s32 	%r1006, %r2, %r177;
	shl.b32 	%r1007, %r1006, 2;
	mov.u32 	%r1008, _ZZ19RadixDownsweepPairsIjEvPT_PjS1_S2_S2_S2_jjE16s_warpHistograms;
	add.s32 	%r178, %r1008, %r1007;
	@%p181 bra 	$L__BB2_56;
	popc.b32 	%r1009, %r175;
	atom.shared.add.u32 	%r2177, [%r178], %r1009;
$L__BB2_56:
	ld.param.u32 	%r2104, [_Z19RadixDownsweepPairsIjEvPT_PjS1_S2_S2_S2_jj_param_7];
	brev.b32 	%r1010, %r175;
	bfind.shiftamt.u32 	%r1011, %r1010;
	shfl.sync.idx.b32	%r1012|%p182, %r2177, %r1011, 31, -1;
	popc.b32 	%r1013, %r176;
	add.s32 	%r181, %r1012, %r1013;
	shr.u32 	%r1014, %r2166, %r2104;
	and.b32  	%r1015, %r1014, 1;
	add.s32 	%r1016, %r1015, -1;
	setp.eq.b32 	%p183, %r1015, 1;
	mov.b32 	%r1017, -1;
	vote.sync.ballot.b32 	%r1018, %p183, %r1017;
	xor.b32  	%r1019, %r1018, %r1016;
	shr.u32 	%r1020, %r2166, %r111;
	and.b32  	%r1021, %r1020, 1;
	add.s32 	%r1022, %r1021, -1;
	setp.eq.b32 	%p185, %r1021, 1;
	vote.sync.ballot.b32 	%r1023, %p185, %r1017;
	xor.b32  	%r1024, %r1023, %r1022;
	and.b32  	%r1025, %r1024, %r1019;
	shr.u32 	%r1026, %r2166, %r112;
	and.b32  	%r1027, %r1026, 1;
	add.s32 	%r1028, %r1027, -1;
	setp.eq.b32 	%p187, %r1027, 1;
	vote.sync.ballot.b32 	%r1029, %p187, %r1017;
	xor.b32  	%r1030, %r1029, %r1028;
	and.b32  	%r1031, %r1030, %r1025;
	shr.u32 	%r1032, %r2166, %r113;
	and.b32  	%r1033, %r1032, 1;
	add.s32 	%r1034, %r1033, -1;
	setp.eq.b32 	%p189, %r1033, 1;
	vote.sync.ballot.b32 	%r1035, %p189, %r1017;
	xor.b32  	%r1036, %r1035, %r1034;
	and.b32  	%r1037, %r1036, %r1031;
	shr.u32 	%r1038, %r2166, %r114;
	and.b32  	%r1039, %r1038, 1;
	add.s32 	%r1040, %r1039, -1;
	setp.eq.b32 	%p191, %r1039, 1;
	vote.sync.ballot.b32 	%r1041, %p191, %r1017;
	xor.b32  	%r1042, %r1041, %r1040;
	and.b32  	%r1043, %r1042, %r1037;
	shr.u32 	%r1044, %r2166, %r115;
	and.b32  	%r1045, %r1044, 1;
	add.s32 	%r1046, %r1045, -1;
	setp.eq.b32 	%p193, %r1045, 1;
	vote.sync.ballot.b32 	%r1047, %p193, %r1017;
	xor.b32  	%r1048, %r1047, %r1046;
	and.b32  	%r1049, %r1048, %r1043;
	shr.u32 	%r1050, %r2166, %r116;
	and.b32  	%r1051, %r1050, 1;
	add.s32 	%r1052, %r1051, -1;
	setp.eq.b32 	%p195, %r1051, 1;
	vote.sync.ballot.b32 	%r1053, %p195, %r1017;
	xor.b32  	%r1054, %r1053, %r1052;
	and.b32  	%r1055, %r1054, %r1049;
	shr.u32 	%r1056, %r2166, %r117;
	and.b32  	%r1057, %r1056, 1;
	add.s32 	%r1058, %r1057, -1;
	setp.eq.b32 	%p197, %r1057, 1;
	vote.sync.ballot.b32 	%r1059, %p197, %r1017;
	xor.b32  	%r1060, %r1059, %r1058;
	and.b32  	%r182, %r1060, %r1055;
	and.b32  	%r183, %r517, %r182;
	setp.ne.s32 	%p199, %r183, 0;
	and.b32  	%r184, %r1014, 255;
	add.s32 	%r1061, %r2, %r184;
	shl.b32 	%r1062, %r1061, 2;
	mov.u32 	%r1063, _ZZ19RadixDownsweepPairsIjEvPT_PjS1_S2_S2_S2_jjE16s_warpHistograms;
	add.s32 	%r185, %r1063, %r1062;
	@%p199 bra 	$L__BB2_58;
	popc.b32 	%r1064, %r182;
	atom.shared.add.u32 	%r2177, [%r185], %r1064;
$L__BB2_58:
	ld.param.u32 	%r2105, [_Z19RadixDownsweepPairsIjEvPT_PjS1_S2_S2_S2_jj_param_7];
	brev.b32 	%r1065, %r182;
	bfind.shiftamt.u32 	%r1066, %r1065;
	shfl.sync.idx.b32	%r1067|%p200, %r2177, %r1066, 31, -1;
	popc.b32 	%r1068, %r183;
	add.s32 	%r188, %r1067, %r1068;
	shr.u32 	%r1069, %r2165, %r2105;
	and.b32  	%r1070, %r1069, 1;
	add.s32 	%r1071, %r1070, -1;
	setp.eq.b32 	%p201, %r1070, 1;
	mov.b32 	%r1072, -1;
	vote.sync.ballot.b32 	%r1073, %p201, %r1072;
	xor.b32  	%r1074, %r1073, %r1071;
	shr.u32 	%r1075, %r2165, %r111;
	and.b32  	%r1076, %r1075, 1;
	add.s32 	%r1077, %r1076, -1;
	setp.eq.b32 	%p203, %r1076, 1;
	vote.sync.ballot.b32 	%r1078, %p203, %r1072;
	xor.b32  	%r1079, %r1078, %r1077;
	and.b32  	%r1080, %r1079, %r1074;
	shr.u32 	%r1081, %r2165, %r112;
	and.b32  	%r1082, %r1081, 1;
	add.s32 	%r1083, %r1082, -1;
	setp.eq.b32 	%p205, %r1082, 1;
	vote.sync.ballot.b32 	%r1084, %p205, %r1072;
	xor.b32  	%r1085, %r1084, %r1083;
	and.b32  	%r1086, %r1085, %r1080;
	shr.u32 	%r1087, %r2165, %r113;
	and.b32  	%r1088, %r1087, 1;
	add.s32 	%r1089, %r1088, -1;
	setp.eq.b32 	%p207, %r1088, 1;
	vote.sync.ballot.b32 	%r1090, %p207, %r1072;
	xor.b32  	%r1091, %r1090, %r1089;
	and.b32  	%r1092, %r1091, %r1086;
	shr.u32 	%r1093, %r2165, %r114;
	and.b32  	%r1094, %r1093, 1;
	add.s32 	%r1095, %r1094, -1;
	setp.eq.b32 	%p209, %r1094, 1;
	vote.sync.ballot.b32 	%r1096, %p209, %r1072;
	xor.b32  	%r1097, %r1096, %r1095;
	and.b32  	%r1098, %r1097, %r1092;
	shr.u32 	%r1099, %r2165, %r115;
	and.b32  	%r1100, %r1099, 1;
	add.s32 	%r1101, %r1100, -1;
	setp.eq.b32 	%p211, %r1100, 1;
	vote.sync.ballot.b32 	%r1102, %p211, %r1072;
	xor.b32  	%r1103, %r1102, %r1101;
	and.b32  	%r1104, %r1103, %r1098;
	shr.u32 	%r1105, %r2165, %r116;
	and.b32  	%r1106, %r1105, 1;
	add.s32 	%r1107, %r1106, -1;
	setp.eq.b32 	%p213, %r1106, 1;
	vote.sync.ballot.b32 	%r1108, %p213, %r1072;
	xor.b32  	%r1109, %r1108, %r1107;
	and.b32  	%r1110, %r1109, %r1104;
	shr.u32 	%r1111, %r2165, %r117;
	and.b32  	%r1112, %r1111, 1;
	add.s32 	%r1113, %r1112, -1;
	setp.eq.b32 	%p215, %r1112, 1;
	vote.sync.ballot.b32 	%r1114, %p215, %r1072;
	xor.b32  	%r1115, %r1114, %r1113;
	and.b32  	%r189, %r1115, %r1110;
	and.b32  	%r190, %r517, %r189;
	setp.ne.s32 	%p217, %r190, 0;
	and.b32  	%r191, %r1069, 255;
	@%p217 bra 	$L__BB2_60;
	popc.b32 	%r1116, %r189;
	add.s32 	%r1117, %r2, %r191;
	shl.b32 	%r1118, %r1117, 2;
	mov.u32 	%r1119, _ZZ19RadixDownsweepPairsIjEvPT_PjS1_S2_S2_S2_jjE16s_warpHistograms;
	add.s32 	%r1120, %r1119, %r1118;
	atom.shared.add.u32 	%r2177, [%r1120], %r1116;
$L__BB2_60:
	ld.param.u32 	%r2106, [_Z19RadixDownsweepPairsIjEvPT_PjS1_S2_S2_S2_jj_param_7];
	brev.b32 	%r1121, %r189;
	bfind.shiftamt.u32 	%r1122, %r1121;
	shfl.sync.idx.b32	%r1123|%p218, %r2177, %r1122, 31, -1;
	popc.b32 	%r1124, %r190;
	add.s32 	%r194, %r1123, %r1124;
	shr.u32 	%r1125, %r2164, %r2106;
	and.b32  	%r1126, %r1125, 1;
	add.s32 	%r1127, %r1126, -1;
	setp.eq.b32 	%p219, %r1126, 1;
	mov.b32 	%r1128, -1;
	vote.sync.ballot.b32 	%r1129, %p219, %r1128;
	xor.b32  	%r1130, %r1129, %r1127;
	shr.u32 	%r1131, %r2164, %r111;
	and.b32  	%r1132, %r1131, 1;
	add.s32 	%r1133, %r1132, -1;
	setp.eq.b32 	%p221, %r1132, 1;
	vote.sync.ballot.b32 	%r1134, %p221, %r1128;
	xor.b32  	%r1135, %r1134, %r1133;
	and.b32  	%r1136, %r1135, %r1130;
	shr.u32 	%r1137, %r2164, %r112;
	and.b32  	%r1138, %r1137, 1;
	add.s32 	%r1139, %r1138, -1;
	setp.eq.b32 	%p223, %r1138, 1;
	vote.sync.ballot.b32 	%r1140, %p223, %r1128;
	xor.b32  	%r1141, %r1140, %r1139;
	and.b32  	%r1142, %r1141, %r1136;
	shr.u32 	%r1143, %r2164, %r113;
	and.b32  	%r1144, %r1143, 1;
	add.s32 	%r1145, %r1144, -1;
	setp.eq.b32 	%p225, %r1144, 1;
	vote.sync.ballot.b32 	%r1146, %p225, %r1128;
	xor.b32  	%r1147, %r1146, %r1145;
	and.b32  	%r1148, %r1147, %r1142;
	shr.u32 	%r1149, %r2164, %r114;
	and.b32  	%r1150, %r1149, 1;
	add.s32 	%r1151, %r1150, -1;
	setp.eq.b32 	%p227, %r1150, 1;
	vote.sync.ballot.b32 	%r1152, %p227, %r1128;
	xor.b32  	%r1153, %r1152, %r1151;
	and.b32  	%r1154, %r1153, %r1148;
	shr.u32 	%r1155, %r2164, %r115;
	and.b32  	%r1156, %r1155, 1;
	add.s32 	%r1157, %r1156, -1;
	setp.eq.b32 	%p229, %r1156, 1;
	vote.sync.ballot.b32 	%r1158, %p229, %r1128;
	xor.b32  	%r1159, %r1158, %r1157;
	and.b32  	%r1160, %r1159, %r1154;
	shr.u32 	%r1161, %r2164, %r116;
	and.b32  	%r1162, %r1161, 1;
	add.s32 	%r1163, %r1162, -1;
	setp.eq.b32 	%p231, %r1162, 1;
	vote.sync.ballot.b32 	%r1164, %p231, %r1128;
	xor.b32  	%r1165, %r1164, %r1163;
	and.b32  	%r1166, %r1165, %r1160;
	shr.u32 	%r1167, %r2164, %r117;
	and.b32  	%r1168, %r1167, 1;
	add.s32 	%r1169, %r1168, -1;
	setp.eq.b32 	%p233, %r1168, 1;
	vote.sync.ballot.b32 	%r1170, %p233, %r1128;
	xor.b32  	%r1171, %r1170, %r1169;
	and.b32  	%r195, %r1171, %r1166;
	and.b32  	%r196, %r517, %r195;
	setp.ne.s32 	%p235, %r196, 0;
	and.b32  	%r197, %r1125, 255;
	add.s32 	%r1172, %r2, %r197;
	shl.b32 	%r1173, %r1172, 2;
	mov.u32 	%r1174, _ZZ19RadixDownsweepPairsIjEvPT_PjS1_S2_S2_S2_jjE16s_warpHistograms;
	add.s32 	%r198, %r1174, %r1173;
	@%p235 bra 	$L__BB2_62;
	popc.b32 	%r1175, %r195;
	atom.shared.add.u32 	%r2177, [%r198], %r1175;
$L__BB2_62:
	ld.param.u32 	%r2107, [_Z19RadixDownsweepPairsIjEvPT_PjS1_S2_S2_S2_jj_param_7];
	brev.b32 	%r1176, %r195;
	bfind.shiftamt.u32 	%r1177, %r1176;
	shfl.sync.idx.b32	%r1178|%p236, %r2177, %r1177, 31, -1;
	popc.b32 	%r1179, %r196;
	add.s32 	%r201, %r1178, %r1179;
	shr.u32 	%r1180, %r2163, %r2107;
	and.b32  	%r1181, %r1180, 1;
	add.s32 	%r1182, %r1181, -1;
	setp.eq.b32 	%p237, %r1181, 1;
	mov.b32 	%r1183, -1;
	vote.sync.ballot.b32 	%r1184, %p237, %r1183;
	xor.b32  	%r1185, %r1184, %r1182;
	shr.u32 	%r1186, %r2163, %r111;
	and.b32  	%r1187, %r1186, 1;
	add.s32 	%r1188, %r1187, -1;
	setp.eq.b32 	%p239, %r1187, 1;
	vote.sync.ballot.b32 	%r1189, %p239, %r1183;
	xor.b32  	%r1190, %r1189, %r1188;
	and.b32  	%r1191, %r1190, %r1185;
	shr.u32 	%r1192, %r2163, %r112;
	and.b32  	%r1193, %r1192, 1;
	add.s32 	%r1194, %r1193, -1;
	setp.eq.b32 	%p241, %r1193, 1;
	vote.sync.ballot.b32 	%r1195, %p241, %r1183;
	xor.b32  	%r1196, %r1195, %r1194;
	and.b32  	%r1197, %r1196, %r1191;
	shr.u32 	%r1198, %r2163, %r113;
	and.b32  	%r1199, %r1198, 1;
	add.s32 	%r1200, %r1199, -1;
	setp.eq.b32 	%p243, %r1199, 1;
	vote.sync.ballot.b32 	%r1201, %p243, %r1183;
	xor.b32  	%r1202, %r1201, %r1200;
	and.b32  	%r1203, %r1202, %r1197;
	shr.u32 	%r1204, %r2163, %r114;
	and.b32  	%r1205, %r1204, 1;
	add.s32 	%r1206, %r1205, -1;
	setp.eq.b32 	%p245, %r1205, 1;
	vote.sync.ballot.b32 	%r1207, %p245, %r1183;
	xor.b32  	%r1208, %r1207, %r1206;
	and.b32  	%r1209, %r1208, %r1203;
	shr.u32 	%r1210, %r2163, %r115;
	and.b32  	%r1211, %r1210, 1;
	add.s32 	%r1212, %r1211, -1;
	setp.eq.b32 	%p247, %r1211, 1;
	vote.sync.ballot.b32 	%r1213, %p247, %r1183;
	xor.b32  	%r1214, %r1213, %r1212;
	and.b32  	%r1215, %r1214, %r1209;
	shr.u32 	%r1216, %r2163, %r116;
	and.b32  	%r1217, %r1216, 1;
	add.s32 	%r1218, %r1217, -1;
	setp.eq.b32 	%p249, %r1217, 1;
	vote.sync.ballot.b32 	%r1219, %p249, %r1183;
	xor.b32  	%r1220, %r1219, %r1218;
	and.b32  	%r1221, %r1220, %r1215;
	shr.u32 	%r1222, %r2163, %r117;
	and.b32  	%r1223, %r1222, 1;
	add.s32 	%r1224, %r1223, -1;
	setp.eq.b32 	%p251, %r1223, 1;
	vote.sync.ballot.b32 	%r1225, %p251, %r1183;
	xor.b32  	%r1226, %r1225, %r1224;
	and.b32  	%r202, %r1226, %r1221;
	and.b32  	%r203, %r517, %r202;
	setp.ne.s32 	%p253, %r203, 0;
	and.b32  	%r204, %r1180, 255;
	add.s32 	%r1227, %r2, %r204;
	shl.b32 	%r1228, %r1227, 2;
	mov.u32 	%r1229, _ZZ19RadixDownsweepPairsIjEvPT_PjS1_S2_S2_S2_jjE16s_warpHistograms;
	add.s32 	%r205, %r1229, %r1228;
	@%p253 bra 	$L__BB2_64;
	popc.b32 	%r1230, %r202;
	atom.shared.add.u32 	%r2177, [%r205], %r1230;
$L__BB2_64:
	ld.param.u32 	%r2108, [_Z19RadixDownsweepPairsIjEvPT_PjS1_S2_S2_S2_jj_param_7];
	brev.b32 	%r1231, %r202;
	bfind.shiftamt.u32 	%r1232, %r1231;
	shfl.sync.idx.b32	%r1233|%p254, %r2177, %r1232, 31, -1;
	popc.b32 	%r1234, %r203;
	add.s32 	%r208, %r1233, %r1234;
	shr.u32 	%r1235, %r2162, %r2108;
	and.b32  	%r1236, %r1235, 1;
	add.s32 	%r1237, %r1236, -1;
	setp.eq.b32 	%p255, %r1236, 1;
	mov.b32 	%r1238, -1;
	vote.sync.ballot.b32 	%r1239, %p255, %r1238;
	xor.b32  	%r1240, %r1239, %r1237;
	shr.u32 	%r1241, %r2162, %r111;
	and.b32  	%r1242, %r1241, 1;
	add.s32 	%r1243, %r1242, -1;
	setp.eq.b32 	%p257, %r1242, 1;
	vote.sync.ballot.b32 	%r1244, %p257, %r1238;
	xor.b32  	%r1245, %r1244, %r1243;
	and.b32  	%r1246, %r1245, %r1240;
	shr.u32 	%r1247, %r2162, %r112;
	and.b32  	%r1248, %r1247, 1;
	add.s32 	%r1249, %r1248, -1;
	setp.eq.b32 	%p259, %r1248, 1;
	vote.sync.ballot.b32 	%r1250, %p259, %r1238;
	xor.b32  	%r1251, %r1250, %r1249;
	and.b32  	%r1252, %r1251, %r1246;
	shr.u32 	%r1253, %r2162, %r113;
	and.b32  	%r1254, %r1253, 1;
	add.s32 	%r1255, %r1254, -1;
	setp.eq.b32 	%p261, %r1254, 1;
	vote.sync.ballot.b32 	%r1256, %p261, %r1238;
	xor.b32  	%r1257, %r1256, %r1255;
	and.b32  	%r1258, %r1257, %r1252;
	shr.u32 	%r1259, %r2162, %r114;
	and.b32  	%r1260, %r1259, 1;
	add.s32 	%r1261, %r1260, -1;
	setp.eq.b32 	%p263, %r1260, 1;
	vote.sync.ballot.b32 	%r1262, %p263, %r1238;
	xor.b32  	%r1263, %r1262, %r1261;
	and.b32  	%r1264, %r1263, %r1258;
	shr.u32 	%r1265, %r2162, %r115;
	and.b32  	%r1266, %r1265, 1;
	add.s32 	%r1267, %r1266, -1;
	setp.eq.b32 	%p265, %r1266, 1;
	vote.sync.ballot.b32 	%r1268, %p265, %r1238;
	xor.b32  	%r1269, %r1268, %r1267;
	and.b32  	%r1270, %r1269, %r1264;
	shr.u32 	%r1271, %r2162, %r116;
	and.b32  	%r1272, %r1271, 1;
	add.s32 	%r1273, %r1272, -1;
	setp.eq.b32 	%p267, %r1272, 1;
	vote.sync.ballot.b32 	%r1274, %p267, %r1238;
	xor.b32  	%r1275, %r1274, %r1273;
	and.b32  	%r1276, %r1275, %r1270;
	shr.u32 	%r1277, %r2162, %r117;
	and.b32  	%r1278, %r1277, 1;
	add.s32 	%r1279, %r1278, -1;
	setp.eq.b32 	%p269, %r1278, 1;
	vote.sync.ballot.b32 	%r1280, %p269, %r1238;
	xor.b32  	%r1281, %r1280, %r1279;
	and.b32  	%r209, %r1281, %r1276;
	and.b32  	%r210, %r517, %r209;
	setp.ne.s32 	%p271, %r210, 0;
	and.b32  	%r211, %r1235, 255;
	add.s32 	%r1282, %r2, %r211;
	shl.b32 	%r1283, %r1282, 2;
	mov.u32 	%r1284, _ZZ19RadixDownsweepPairsIjEvPT_PjS1_S2_S2_S2_jjE16s_warpHistograms;
	add.s32 	%r212, %r1284, %r1283;
	@%p271 bra 	$L__BB2_66;
	popc.b32 	%r1285, %r209;
	atom.shared.add.u32 	%r2177, [%r212], %r1285;
$L__BB2_66:
	ld.param.u32 	%r2109, [_Z19RadixDownsweepPairsIjEvPT_PjS1_S2_S2_S2_jj_param_7];
	brev.b32 	%r1286, %r209;
	bfind.shiftamt.u32 	%r1287, %r1286;
	shfl.sync.idx.b32	%r1288|%p272, %r2177, %r1287, 31, -1;
	popc.b32 	%r1289, %r210;
	add.s32 	%r215, %r1288, %r1289;
	shr.u32 	%r1290, %r2161, %r2109;
	and.b32  	%r1291, %r1290, 1;
	add.s32 	%r1292, %r1291, -1;
	setp.eq.b32 	%p273, %r1291, 1;
	mov.b32 	%r1293, -1;
	vote.sync.ballot.b32 	%r1294, %p273, %r1293;
	xor.b32  	%r1295, %r1294, %r1292;
	shr.u32 	%r1296, %r2161, %r111;
	and.b32  	%r1297, %r1296, 1;
	add.s32 	%r1298, %r1297, -1;
	setp.eq.b32 	%p275, %r1297, 1;
	vote.sync.ballot.b32 	%r1299, %p275, %r1293;
	xor.b32  	%r1300, %r1299, %r1298;
	and.b32  	%r1301, %r1300, %r1295;
	shr.u32 	%r1302, %r2161, %r112;
	and.b32  	%r1303, %r1302, 1;
	add.s32 	%r1304, %r1303, -1;
	setp.eq.b32 	%p277, %r1303, 1;
	vote.sync.ballot.b32 	%r1305, %p277, %r1293;
	xor.b32  	%r1306, %r1305, %r1304;
	and.b32  	%r1307, %r1306, %r1301;
	shr.u32 	%r1308, %r2161, %r113;
	and.b32  	%r1309, %r1308, 1;
	add.s32 	%r1310, %r1309, -1;
	setp.eq.b32 	%p279, %r1309, 1;
	vote.sync.ballot.b32 	%r1311, %p279, %r1293;
	xor.b32  	%r1312, %r1311, %r1310;
	and.b32  	%r1313, %r1312, %r1307;
	shr.u32 	%r1314, %r2161, %r114;
	and.b32  	%r1315, %r1314, 1;
	add.s32 	%r1316, %r1315, -1;
	setp.eq.b32 	%p281, %r1315, 1;
	vote.sync.ballot.b32 	%r1317, %p281, %r1293;
	xor.b32  	%r1318, %r1317, %r1316;
	and.b32  	%r1319, %r1318, %r1313;
	shr.u32 	%r1320, %r2161, %r115;
	and.b32  	%r1321, %r1320, 1;
	add.s32 	%r1322, %r1321, -1;
	setp.eq.b32 	%p283, %r1321, 1;
	vote.sync.ballot.b32 	%r1323, %p283, %r1293;
	xor.b32  	%r1324, %r1323, %r1322;
	and.b32  	%r1325, %r1324, %r1319;
	shr.u32 	%r1326, %r2161, %r116;
	and.b32  	%r1327, %r1326, 1;
	add.s32 	%r1328, %r1327, -1;
	setp.eq.b32 	%p285, %r1327, 1;
	vote.sync.ballot.b32 	%r1329, %p285, %r1293;
	xor.b32  	%r1330, %r1329, %r1328;
	and.b32  	%r1331, %r1330, %r1325;
	shr.u32 	%r1332, %r2161, %r117;
	and.b32  	%r1333, %r1332, 1;
	add.s32 	%r1334, %r1333, -1;
	setp.eq.b32 	%p287, %r1333, 1;
	vote.sync.ballot.b32 	%r1335, %p287, %r1293;
	xor.b32  	%r1336, %r1335, %r1334;
	and.b32  	%r216, %r1336, %r1331;
	and.b32  	%r217, %r517, %r216;
	setp.ne.s32 	%p289, %r217, 0;
	and.b32  	%r218, %r1290, 255;
	add.s32 	%r1337, %r2, %r218;
	shl.b32 	%r1338, %r1337, 2;
	mov.u32 	%r1339, _ZZ19RadixDownsweepPairsIjEvPT_PjS1_S2_S2_S2_jjE16s_warpHistograms;
	add.s32 	%r219, %r1339, %r1338;
	@%p289 bra 	$L__BB2_68;
	popc.b32 	%r1340, %r216;
	atom.shared.add.u32 	%r2177, [%r219], %r1340;
$L__BB2_68:
	brev.b32 	%r1341, %r216;
	bfind.shiftamt.u32 	%r1342, %r1341;
	shfl.sync.idx.b32	%r1343|%p290, %r2177, %r1342, 31, -1;
	popc.b32 	%r1344, %r217;
	add.s32 	%r222, %r1343, %r1344;
	bar.sync 	0;
	setp.gt.u32 	%p291, %r1, 255;
	shl.b32 	%r1345, %r1, 2;
	add.s32 	%r223, %r1339, %r1345;
	@%p291 bra 	$L__BB2_72;
	ld.shared.u32 	%r2193, [%r223];
	add.s32 	%r1349, %r1345, %r1339;
	add.s32 	%r2191, %r1349, 1024;
	mov.u32 	%r2192, %r1;
$L__BB2_70:
	add.s32 	%r229, %r2192, 256;
	ld.shared.u32 	%r1350, [%r2191];
	add.s32 	%r230, %r1350, %r2193;
	st.shared.u32 	[%r2191], %r2193;
	add.s32 	%r2191, %r2191, 1024;
	setp.lt.u32 	%p292, %r2192, 3584;
	mov.u32 	%r2192, %r229;
	mov.u32 	%r2193, %r230;
	@%p292 bra 	$L__BB2_70;
	shfl.sync.up.b32	%r1352|%p293, %r230, 1, 0, -1;
	// begin inline asm
	mov.u32 %r1351, %laneid;
	// end inline asm
	setp.eq.s32 	%p294, %r1351, 0;
	selp.b32 	%r1353, 0, %r1352, %p294;
	add.s32 	%r1354, %r1353, %r230;
	shfl.sync.up.b32	%r1355|%p295, %r1354, 2, 0, -1;
	setp.lt.u32 	%p296, %r1351, 2;
	selp.b32 	%r1356, 0, %r1355, %p296;
	add.s32 	%r1357, %r1356, %r1354;
	shfl.sync.up.b32	%r1358|%p297, %r1357, 4, 0, -1;
	setp.lt.u32 	%p298, %r1351, 4;
	selp.b32 	%r1359, 0, %r1358, %p298;
	add.s32 	%r1360, %r1359, %r1357;
	shfl.sync.up.b32	%r1361|%p299, %r1360, 8, 0, -1;
	setp.lt.u32 	%p300, %r1351, 8;
	selp.b32 	%r1362, 0, %r1361, %p300;
	add.s32 	%r1363, %r1362, %r1360;
	shfl.sync.up.b32	%r1364|%p301, %r1363, 16, 0, -1;
	setp.lt.u32 	%p302, %r1351, 16;
	selp.b32 	%r1365, 0, %r1364, %p302;
	add.s32 	%r1366, %r1365, %r1363;
	add.s32 	%r1367, %r1351, -1;
	and.b32  	%r1368, %r1367, 31;
	shfl.sync.idx.b32	%r1369|%p303, %r1366, %r1368, 31, -1;
	st.shared.u32 	[%r223], %r1369;
$L__BB2_72:
	bar.sync 	0;
	setp.gt.u32 	%p304, %r1, 7;
	@%p304 bra 	$L__BB2_74;
	mad.lo.s32 	%r1372, %r1, 124, %r223;
	ld.shared.u32 	%r1373, [%r1372];
	// begin inline asm
	activemask.b32 %r1370;
	// end inline asm
	shfl.sync.up.b32	%r1374|%p305, %r1373, 1, 0, %r1370;
	// begin inline asm
	mov.u32 %r1371, %laneid;
	// end inline asm
	setp.eq.s32 	%p306, %r1371, 0;
	selp.b32 	%r1375, 0, %r1374, %p306;
	add.s32 	%r1376, %r1375, %r1373;
	shfl.sync.up.b32	%r1377|%p307, %r1376, 2, 0, %r1370;
	setp.lt.u32 	%p308, %r1371, 2;
	selp.b32 	%r1378, 0, %r1377, %p308;
	add.s32 	%r1379, %r1378, %r1376;
	shfl.sync.up.b32	%r1380|%p309, %r1379, 4, 0, %r1370;
	setp.lt.u32 	%p310, %r1371, 4;
	selp.b32 	%r1381, 0, %r1380, %p310;
	add.s32 	%r1382, %r1381, %r1379;
	shfl.sync.up.b32	%r1383|%p311, %r1382, 8, 0, %r1370;
	setp.lt.u32 	%p312, %r1371, 8;
	selp.b32 	%r1384, 0, %r1383, %p312;
	add.s32 	%r1385, %r1384, %r1382;
	shfl.sync.up.b32	%r1386|%p313, %r1385, 16, 0, %r1370;
	setp.lt.u32 	%p314, %r1371, 16;
	selp.b32 	%r1387, 0, %r1386, %p314;
	add.s32 	%r1388, %r1387, %r1385;
	shfl.sync.up.b32	%r1389|%p315, %r1388, 1, 0, %r1370;
	selp.b32 	%r1390, 0, %r1389, %p306;
	st.shared.u32 	[%r1372], %r1390;
$L__BB2_74:
	setp.gt.u32 	%p316, %r1, 255;
	bar.sync 	0;
	@%p316 bra 	$L__BB2_77;
	// begin inline asm
	mov.u32 %r1391, %laneid;
	// end inline asm
	setp.eq.s32 	%p317, %r1391, 0;
	@%p317 bra 	$L__BB2_77;
	ld.shared.u32 	%r1392, [%r223+-4];
	shfl.sync.idx.b32	%r1393|%p318, %r1392, 1, 31, -2;
	ld.shared.u32 	%r1394, [%r223];
	add.s32 	%r1395, %r1394, %r1393;
	st.shared.u32 	[%r223], %r1395;
$L__BB2_77:
	bar.sync 	0;
	setp.lt.u32 	%p319, %r1, 32;
	@%p319 bra 	$L__BB2_79;
	shl.b32 	%r1396, %r1, 3;
	and.b32  	%r1397, %r1396, 7936;
	or.b32  	%r1398, %r1397, %r121;
	shl.b32 	%r1399, %r1398, 2;
	add.s32 	%r1401, %r1339, %r1399;
	ld.volatile.shared.u32 	%r1402, [%r1401];
	shl.b32 	%r1403, %r121, 2;
	add.s32 	%r1404, %r1339, %r1403;
	ld.shared.u32 	%r1405, [%r1404];
	add.s32 	%r2208, %r1405, %r1402;
	or.b32  	%r1406, %r1397, %r128;
	shl.b32 	%r1407, %r1406, 2;
	add.s32 	%r1408, %r1339, %r1407;
	ld.volatile.shared.u32 	%r1409, [%r1408];
	shl.b32 	%r1410, %r128, 2;
	add.s32 	%r1411, %r1339, %r1410;
	ld.shared.u32 	%r1412, [%r1411];
	add.s32 	%r2207, %r1412, %r1409;
	or.b32  	%r1413, %r1397, %r135;
	shl.b32 	%r1414, %r1413, 2;
	add.s32 	%r1415, %r1339, %r1414;
	ld.volatile.shared.u32 	%r1416, [%r1415];
	shl.b32 	%r1417, %r135, 2;
	add.s32 	%r1418, %r1339, %r1417;
	ld.shared.u32 	%r1419, [%r1418];
	add.s32 	%r2206, %r1419, %r1416;
	or.b32  	%r1420, %r1397, %r142;
	shl.b32 	%r1421, %r1420, 2;
	add.s32 	%r1422, %r1339, %r1421;
	ld.volatile.shared.u32 	%r1423, [%r1422];
	shl.b32 	%r1424, %r142, 2;
	add.s32 	%r1425, %r1339, %r1424;
	ld.shared.u32 	%r1426, [%r1425];
	add.s32 	%r2205, %r1426, %r1423;
	or.b32  	%r1427, %r1397, %r149;
	shl.b32 	%r1428, %r1427, 2;
	add.s32 	%r1429, %r1339, %r1428;
	ld.volatile.shared.u32 	%r1430, [%r1429];
	shl.b32 	%r1431, %r149, 2;
	add.s32 	%r1432, %r1339, %r1431;
	ld.shared.u32 	%r1433, [%r1432];
	add.s32 	%r2204, %r1433, %r1430;
	or.b32  	%r1434, %r1397, %r156;
	shl.b32 	%r1435, %r1434, 2;
	add.s32 	%r1436, %r1339, %r1435;
	ld.volatile.shared.u32 	%r1437, [%r1436];
	shl.b32 	%r1438, %r156, 2;
	add.s32 	%r1439, %r1339, %r1438;
	ld.shared.u32 	%r1440, [%r1439];
	add.s32 	%r2203, %r1440, %r1437;
	or.b32  	%r1441, %r1397, %r163;
	shl.b32 	%r1442, %r1441, 2;
	add.s32 	%r1443, %r1339, %r1442;
	ld.volatile.shared.u32 	%r1444, [%r1443];
	shl.b32 	%r1445, %r163, 2;
	add.s32 	%r1446, %r1339, %r1445;
	ld.shared.u32 	%r1447, [%r1446];
	add.s32 	%r2202, %r1447, %r1444;
	or.b32  	%r1448, %r1397, %r170;
	shl.b32 	%r1449, %r1448, 2;
	add.s32 	%r1450, %r1339, %r1449;
	ld.volatile.shared.u32 	%r1451, [%r1450];
	shl.b32 	%r1452, %r170, 2;
	add.s32 	%r1453, %r1339, %r1452;
	ld.shared.u32 	%r1454, [%r1453];
	add.s32 	%r2201, %r1454, %r1451;
	or.b32  	%r1455, %r1397, %r177;
	shl.b32 	%r1456, %r1455, 2;
	add.s32 	%r1457, %r1339, %r1456;
	ld.volatile.shared.u32 	%r1458, [%r1457];
	shl.b32 	%r1459, %r177, 2;
	add.s32 	%r1460, %r1339, %r1459;
	ld.shared.u32 	%r1461, [%r1460];
	add.s32 	%r2200, %r1461, %r1458;
	or.b32  	%r1462, %r1397, %r184;
	shl.b32 	%r1463, %r1462, 2;
	add.s32 	%r1464, %r1339, %r1463;
	ld.volatile.shared.u32 	%r1465, [%r1464];
	shl.b32 	%r1466, %r184, 2;
	add.s32 	%r1467, %r1339, %r1466;
	ld.shared.u32 	%r1468, [%r1467];
	add.s32 	%r2199, %r1468, %r1465;
	or.b32  	%r1469, %r1397, %r191;
	shl.b32 	%r1470, %r1469, 2;
	add.s32 	%r1471, %r1339, %r1470;
	ld.volatile.shared.u32 	%r1472, [%r1471];
	shl.b32 	%r1473, %r191, 2;
	add.s32 	%r1474, %r1339, %r1473;
	ld.shared.u32 	%r1475, [%r1474];
	add.s32 	%r2198, %r1475, %r1472;
	or.b32  	%r1476, %r1397, %r197;
	shl.b32 	%r1477, %r1476, 2;
	add.s32 	%r1478, %r1339, %r1477;
	ld.volatile.shared.u32 	%r1479, [%r1478];
	shl.b32 	%r1480, %r197, 2;
	add.s32 	%r1481, %r1339, %r1480;
	ld.shared.u32 	%r1482, [%r1481];
	add.s32 	%r2197, %r1482, %r1479;
	or.b32  	%r1483, %r1397, %r204;
	shl.b32 	%r1484, %r1483, 2;
	add.s32 	%r1485, %r1339, %r1484;
	ld.volatile.shared.u32 	%r1486, [%r1485];
	shl.b32 	%r1487, %r204, 2;
	add.s32 	%r1488, %r1339, %r1487;
	ld.shared.u32 	%r1489, [%r1488];
	add.s32 	%r2196, %r1489, %r1486;
	ld.volatile.shared.u32 	%r1490, [%r212];
	shl.b32 	%r1491, %r211, 2;
	add.s32 	%r1492, %r1339, %r1491;
	ld.shared.u32 	%r1493, [%r1492];
	add.s32 	%r2195, %r1493, %r1490;
	ld.volatile.shared.u32 	%r1494, [%r219];
	shl.b32 	%r1495, %r218, 2;
	add.s32 	%r1496, %r1339, %r1495;
	ld.shared.u32 	%r1497, [%r1496];
	add.s32 	%r2194, %r1497, %r1494;
	bra.uni 	$L__BB2_80;
$L__BB2_79:
	shl.b32 	%r1498, %r121, 2;
	add.s32 	%r1500, %r1339, %r1498;
	ld.shared.u32 	%r2208, [%r1500];
	shl.b32 	%r1501, %r128, 2;
	add.s32 	%r1502, %r1339, %r1501;
	ld.shared.u32 	%r2207, [%r1502];
	shl.b32 	%r1503, %r135, 2;
	add.s32 	%r1504, %r1339, %r1503;
	ld.shared.u32 	%r2206, [%r1504];
	shl.b32 	%r1505, %r142, 2;
	add.s32 	%r1506, %r1339, %r1505;
	ld.shared.u32 	%r2205, [%r1506];
	shl.b32 	%r1507, %r149, 2;
	add.s32 	%r1508, %r1339, %r1507;
	ld.shared.u32 	%r2204, [%r1508];
	shl.b32 	%r1509, %r156, 2;
	add.s32 	%r1510, %r1339, %r1509;
	ld.shared.u32 	%r2203, [%r1510];
	shl.b32 	%r1511, %r163, 2;
	add.s32 	%r1512, %r1339, %r1511;
	ld.shared.u32 	%r2202, [%r1512];
	shl.b32 	%r1513, %r170, 2;
	add.s32 	%r1514, %r1339, %r1513;
	ld.shared.u32 	%r2201, [%r1514];
	shl.b32 	%r1515, %r177, 2;
	add.s32 	%r1516, %r1339, %r1515;
	ld.shared.u32 	%r2200, [%r1516];
	shl.b32 	%r1517, %r184, 2;
	add.s32 	%r1518, %r1339, %r1517;
	ld.shared.u32 	%r2199, [%r1518];
	shl.b32 	%r1519, %r191, 2;
	add.s32 	%r1520, %r1339, %r1519;
	ld.shared.u32 	%r2198, [%r1520];
	shl.b32 	%r1521, %r197, 2;
	add.s32 	%r1522, %r1339, %r1521;
	ld.shared.u32 	%r2197, [%r1522];
	shl.b32 	%r1523, %r204, 2;
	add.s32 	%r1524, %r1339, %r1523;
	ld.shared.u32 	%r2196, [%r1524];
	shl.b32 	%r1525, %r211, 2;
	add.s32 	%r1526, %r1339, %r1525;
	ld.shared.u32 	%r2195, [%r1526];
	shl.b32 	%r1527, %r218, 2;
	add.s32 	%r1528, %r1339, %r1527;
	ld.shared.u32 	%r2194, [%r1528];
$L__BB2_80:
	setp.gt.u32 	%p320, %r1, 255;
	add.s32 	%r277, %r125, %r2208;
	add.s32 	%r278, %r132, %r2207;
	add.s32 	%r279, %r139, %r2206;
	add.s32 	%r280, %r146, %r2205;
	add.s32 	%r281, %r153, %r2204;
	add.s32 	%r282, %r160, %r2203;
	add.s32 	%r283, %r167, %r2202;
	add.s32 	%r284, %r174, %r2201;
	add.s32 	%r285, %r181, %r2200;
	add.s32 	%r286, %r188, %r2199;
	add.s32 	%r287, %r194, %r2198;
	add.s32 	%r288, %r201, %r2197;
	add.s32 	%r289, %r208, %r2196;
	add.s32 	%r290, %r215, %r2195;
	add.s32 	%r291, %r222, %r2194;
	@%p320 bra 	$L__BB2_82;
	ld.param.u32 	%r2110, [_Z19RadixDownsweepPairsIjEvPT_PjS1_S2_S2_S2_jj_param_7];
	ld.param.u64 	%rd267, [_Z19RadixDownsweepPairsIjEvPT_PjS1_S2_S2_S2_jj_param_5];
	ld.param.u64 	%rd266, [_Z19RadixDownsweepPairsIjEvPT_PjS1_S2_S2_S2_jj_param_4];
	shl.b32 	%r1529, %r2110, 5;
	add.s32 	%r1530, %r1529, %r1;
	cvta.to.global.u64 	%rd71, %rd266;
	mul.wide.u32 	%rd72, %r1530, 4;
	add.s64 	%rd73, %rd71, %rd72;
	ld.global.u32 	%r1531, [%rd73];
	mad.lo.s32 	%r1532, %r1, %r20, %r19;
	cvta.to.global.u64 	%rd74, %rd267;
	mul.wide.u32 	%rd75, %r1532, 4;
	add.s64 	%rd76, %rd74, %rd75;
	ld.global.u32 	%r1533, [%rd76];
	add.s32 	%r1534, %r1533, %r1531;
	ld.shared.u32 	%r1535, [%r223];
	sub.s32 	%r1536, %r1534, %r1535;
	mov.u32 	%r1538, _ZZ19RadixDownsweepPairsIjEvPT_PjS1_S2_S2_S2_jjE16s_localHistogram;
	add.s32 	%r1539, %r1538, %r1345;
	st.shared.u32 	[%r1539], %r1536;
$L__BB2_82:
	setp.ge.u32 	%p321, %r19, %r21;
	bar.sync 	0;
	shl.b32 	%r1541, %r277, 2;
	and.b32  	%r1542, %r1541, 262140;
	add.s32 	%r292, %r1339, %r1542;
	st.shared.u32 	[%r292], %r2175;
	shl.b32 	%r1544, %r278, 2;
	and.b32  	%r1545, %r1544, 262140;
	add.s32 	%r293, %r1339, %r1545;
	st.shared.u32 	[%r293], %r2174;
	shl.b32 	%r1546, %r279, 2;
	and.b32  	%r1547, %r1546, 262140;
	add.s32 	%r294, %r1339, %r1547;
	st.shared.u32 	[%r294], %r2173;
	shl.b32 	%r1548, %r280, 2;
	and.b32  	%r1549, %r1548, 262140;
	add.s32 	%r295, %r1339, %r1549;
	st.shared.u32 	[%r295], %r2172;
	shl.b32 	%r1550, %r281, 2;
	and.b32  	%r1551, %r1550, 262140;
	add.s32 	%r296, %r1339, %r1551;
	st.shared.u32 	[%r296], %r2171;
	shl.b32 	%r1552, %r282, 2;
	and.b32  	%r1553, %r1552, 262140;
	add.s32 	%r297, %r1339, %r1553;
	st.shared.u32 	[%r297], %r2170;
	shl.b32 	%r1554, %r283, 2;
	and.b32  	%r1555, %r1554, 262140;
	add.s32 	%r298, %r1339, %r1555;
	st.shared.u32 	[%r298], %r2169;
	shl.b32 	%r1556, %r284, 2;
	and.b32  	%r1557, %r1556, 262140;
	add.s32 	%r299, %r1339, %r1557;
	st.shared.u32 	[%r299], %r2168;
	shl.b32 	%r1558, %r285, 2;
	and.b32  	%r1559, %r1558, 262140;
	add.s32 	%r300, %r1339, %r1559;
	st.shared.u32 	[%r300], %r2167;
	shl.b32 	%r1560, %r286, 2;
	and.b32  	%r1561, %r1560, 262140;
	add.s32 	%r301, %r1339, %r1561;
	st.shared.u32 	[%r301], %r2166;
	shl.b32 	%r1562, %r287, 2;
	and.b32  	%r1563, %r1562, 262140;
	add.s32 	%r302, %r1339, %r1563;
	st.shared.u32 	[%r302], %r2165;
	shl.b32 	%r1564, %r288, 2;
	and.b32  	%r1565, %r1564, 262140;
	add.s32 	%r303, %r1339, %r1565;
	st.shared.u32 	[%r303], %r2164;
	shl.b32 	%r1566, %r289, 2;
	and.b32  	%r1567, %r1566, 262140;
	add.s32 	%r304, %r1339, %r1567;
	st.shared.u32 	[%r304], %r2163;
	shl.b32 	%r1568, %r290, 2;
	and.b32  	%r1569, %r1568, 262140;
	add.s32 	%r305, %r1339, %r1569;
	st.shared.u32 	[%r305], %r2162;
	shl.b32 	%r1570, %r291, 2;
	and.b32  	%r1571, %r1570, 262140;
	add.s32 	%r306, %r1339, %r1571;
	st.shared.u32 	[%r306], %r2161;
	bar.sync 	0;
	mov.b32 	%r2253, 0;
	mov.u32 	%r2252, %r2253;
	mov.u32 	%r2251, %r2253;
	mov.u32 	%r2250, %r2253;
	mov.u32 	%r2249, %r2253;
	mov.u32 	%r2248, %r2253;
	mov.u32 	%r2247, %r2253;
	mov.u32 	%r2246, %r2253;
	mov.u32 	%r2245, %r2253;
	mov.u32 	%r2244, %r2253;
	mov.u32 	%r2243, %r2253;
	mov.u32 	%r2242, %r2253;
	mov.u32 	%r2241, %r2253;
	mov.u32 	%r2240, %r2253;
	mov.u32 	%r2239, %r2253;
	@%p321 bra 	$L__BB2_84;
	ld.param.u32 	%r2111, [_Z19RadixDownsweepPairsIjEvPT_PjS1_S2_S2_S2_jj_param_7];
	ld.param.u64 	%rd264, [_Z19RadixDownsweepPairsIjEvPT_PjS1_S2_S2_S2_jj_param_3];
	ld.param.u64 	%rd262, [_Z19RadixDownsweepPairsIjEvPT_PjS1_S2_S2_S2_jj_param_2];
	ld.param.u64 	%rd260, [_Z19RadixDownsweepPairsIjEvPT_PjS1_S2_S2_S2_jj_param_1];
	mov.u32 	%r1573, %tid.x;
	shl.b32 	%r1574, %r1573, 2;
	mov.u32 	%r1575, _ZZ19RadixDownsweepPairsIjEvPT_PjS1_S2_S2_S2_jjE16s_warpHistograms;
	add.s32 	%r1576, %r1575, %r1574;
	ld.shared.u32 	%r1577, [%r1576];
	shr.u32 	%r2239, %r1577, %r2111;
	shl.b32 	%r1578, %r2239, 2;
	and.b32  	%r1579, %r1578, 1020;
	mov.u32 	%r1580, _ZZ19RadixDownsweepPairsIjEvPT_PjS1_S2_S2_S2_jjE16s_localHistogram;
	add.s32 	%r1581, %r1580, %r1579;
	ld.shared.u32 	%r1582, [%r1581];
	add.s32 	%r1583, %r1582, %r1573;
	cvta.to.global.u64 	%rd77, %rd262;
	mul.wide.u32 	%rd78, %r1583, 4;
	add.s64 	%rd79, %rd77, %rd78;
	st.global.u32 	[%rd79], %r1577;
	mov.u32 	%r1584, %ntid.x;
	shl.b32 	%r1585, %r1584, 2;
	add.s32 	%r1586, %r1576, %r1585;
	ld.shared.u32 	%r1587, [%r1586];
	shr.u32 	%r2240, %r1587, %r2111;
	shl.b32 	%r1588, %r2240, 2;
	and.b32  	%r1589, %r1588, 1020;
	add.s32 	%r1590, %r1580, %r1589;
	ld.shared.u32 	%r1591, [%r1590];
	add.s32 	%r1592, %r1573, %r1584;
	add.s32 	%r1593, %r1591, %r1592;
	mul.wide.u32 	%rd80, %r1593, 4;
	add.s64 	%rd81, %rd77, %rd80;
	st.global.u32 	[%rd81], %r1587;
	add.s32 	%r1594, %r1592, %r1584;
	add.s32 	%r1595, %r1586, %r1585;
	ld.shared.u32 	%r1596, [%r1595];
	shr.u32 	%r2241, %r1596, %r2111;
	shl.b32 	%r1597, %r2241, 2;
	and.b32  	%r1598, %r1597, 1020;
	add.s32 	%r1599, %r1580, %r1598;
	ld.shared.u32 	%r1600, [%r1599];
	add.s32 	%r1601, %r1600, %r1594;
	mul.wide.u32 	%rd82, %r1601, 4;
	add.s64 	%rd83, %rd77, %rd82;
	st.global.u32 	[%rd83], %r1596;
	add.s32 	%r1602, %r1594, %r1584;
	add.s32 	%r1603, %r1595, %r1585;
	ld.shared.u32 	%r1604, [%r1603];
	shr.u32 	%r2242, %r1604, %r2111;
	shl.b32 	%r1605, %r2242, 2;
	and.b32  	%r1606, %r1605, 1020;
	add.s32 	%r1607, %r1580, %r1606;
	ld.shared.u32 	%r1608, [%r1607];
	add.s32 	%r1609, %r1608, %r1602;
	mul.wide.u32 	%rd84, %r1609, 4;
	add.s64 	%rd85, %rd77, %rd84;
	st.global.u32 	[%rd85], %r1604;
	add.s32 	%r1610, %r1602, %r1584;
	add.s32 	%r1611, %r1603, %r1585;
	ld.shared.u32 	%r1612, [%r1611];
	shr.u32 	%r2243, %r1612, %r2111;
	shl.b32 	%r1613, %r2243, 2;
	and.b32  	%r1614, %r1613, 1020;
	add.s32 	%r1615, %r1580, %r1614;
	ld.shared.u32 	%r1616, [%r1615];
	add.s32 	%r1617, %r1616, %r1610;
	mul.wide.u32 	%rd86, %r1617, 4;
	add.s64 	%rd87, %rd77, %rd86;
	st.global.u32 	[%rd87], %r1612;
	add.s32 	%r1618, %r1610, %r1584;
	add.s32 	%r1619, %r1611, %r1585;
	ld.shared.u32 	%r1620, [%r1619];
	shr.u32 	%r2244, %r1620, %r2111;
	shl.b32 	%r1621, %r2244, 2;
	and.b32  	%r1622, %r1621, 1020;
	add.s32 	%r1623, %r1580, %r1622;
	ld.shared.u32 	%r1624, [%r1623];
	add.s32 	%r1625, %r1624, %r1618;
	mul.wide.u32 	%rd88, %r1625, 4;
	add.s64 	%rd89, %rd77, %rd88;
	st.global.u32 	[%rd89], %r1620;
	add.s32 	%r1626, %r1618, %r1584;
	add.s32 	%r1627, %r1619, %r1585;
	ld.shared.u32 	%r1628, [%r1627];
	shr.u32 	%r2245, %r1628, %r2111;
	shl.b32 	%r1629, %r2245, 2;
	and.b32  	%r1630, %r1629, 1020;
	add.s32 	%r1631, %r1580, %r1630;
	ld.shared.u32 	%r1632, [%r1631];
	add.s32 	%r1633, %r1632, %r1626;
	mul.wide.u32 	%rd90, %r1633, 4;
	add.s64 	%rd91, %rd77, %rd90;
	st.global.u32 	[%rd91], %r1628;
	add.s32 	%r1634, %r1626, %r1584;
	add.s32 	%r1635, %r1627, %r1585;
	ld.shared.u32 	%r1636, [%r1635];
	shr.u32 	%r2246, %r1636, %r2111;
	shl.b32 	%r1637, %r2246, 2;
	and.b32  	%r1638, %r1637, 1020;
	add.s32 	%r1639, %r1580, %r1638;
	ld.shared.u32 	%r1640, [%r1639];
	add.s32 	%r1641, %r1640, %r1634;
	mul.wide.u32 	%rd92, %r1641, 4;
	add.s64 	%rd93, %rd77, %rd92;
	st.global.u32 	[%rd93], %r1636;
	add.s32 	%r1642, %r1634, %r1584;
	add.s32 	%r1643, %r1635, %r1585;
	ld.shared.u32 	%r1644, [%r1643];
	shr.u32 	%r2247, %r1644, %r2111;
	shl.b32 	%r1645, %r2247, 2;
	and.b32  	%r1646, %r1645, 1020;
	add.s32 	%r1647, %r1580, %r1646;
	ld.shared.u32 	%r1648, [%r1647];
	add.s32 	%r1649, %r1648, %r1642;
	mul.wide.u32 	%rd94, %r1649, 4;
	add.s64 	%rd95, %rd77, %rd94;
	st.global.u32 	[%rd95], %r1644;
	add.s32 	%r1650, %r1642, %r1584;
	add.s32 	%r1651, %r1643, %r1585;
	ld.shared.u32 	%r1652, [%r1651];
	shr.u32 	%r2248, %r1652, %r2111;
	shl.b32 	%r1653, %r2248, 2;
	and.b32  	%r1654, %r1653, 1020;
	add.s32 	%r1655, %r1580, %r1654;
	ld.shared.u32 	%r1656, [%r1655];
	add.s32 	%r1657, %r1656, %r1650;
	mul.wide.u32 	%rd96, %r1657, 4;
	add.s64 	%rd97, %rd77, %rd96;
	st.global.u32 	[%rd97], %r1652;
	add.s32 	%r1658, %r1650, %r1584;
	add.s32 	%r1659, %r1651, %r1585;
	ld.shared.u32 	%r1660, [%r1659];
	shr.u32 	%r2249, %r1660, %r2111;
	shl.b32 	%r1661, %r2249, 2;
	and.b32  	%r1662, %r1661, 1020;
	add.s32 	%r1663, %r1580, %r1662;
	ld.shared.u32 	%r1664, [%r1663];
	add.s32 	%r1665, %r1664, %r1658;
	mul.wide.u32 	%rd98, %r1665, 4;
	add.s64 	%rd99, %rd77, %rd98;
	st.global.u32 	[%rd99], %r1660;
	add.s32 	%r1666, %r1658, %r1584;
	add.s32 	%r1667, %r1659, %r1585;
	ld.shared.u32 	%r1668, [%r1667];
	shr.u32 	%r2250, %r1668, %r2111;
	shl.b32 	%r1669, %r2250, 2;
	and.b32  	%r1670, %r1669, 1020;
	add.s32 	%r1671, %r1580, %r1670;
	ld.shared.u32 	%r1672, [%r1671];
	add.s32 	%r1673, %r1672, %r1666;
	mul.wide.u32 	%rd100, %r1673, 4;
	add.s64 	%rd101, %rd77, %rd100;
	st.global.u32 	[%rd101], %r1668;
	add.s32 	%r1674, %r1666, %r1584;
	add.s32 	%r1675, %r1667, %r1585;
	ld.shared.u32 	%r1676, [%r1675];
	shr.u32 	%r2251, %r1676, %r2111;
	shl.b32 	%r1677, %r2251, 2;
	and.b32  	%r1678, %r1677, 1020;
	add.s32 	%r1679, %r1580, %r1678;
	ld.shared.u32 	%r1680, [%r1679];
	add.s32 	%r1681, %r1680, %r1674;
	mul.wide.u32 	%rd102, %r1681, 4;
	add.s64 	%rd103, %rd77, %rd102;
	st.global.u32 	[%rd103], %r1676;
	add.s32 	%r1682, %r1674, %r1584;
	add.s32 	%r1683, %r1675, %r1585;
	ld.shared.u32 	%r1684, [%r1683];
	shr.u32 	%r2252, %r1684, %r2111;
	shl.b32 	%r1685, %r2252, 2;
	and.b32  	%r1686, %r1685, 1020;
	add.s32 	%r1687, %r1580, %r1686;
	ld.shared.u32 	%r1688, [%r1687];
	add.s32 	%r1689, %r1688, %r1682;
	mul.wide.u32 	%rd104, %r1689, 4;
	add.s64 	%rd105, %rd77, %rd104;
	st.global.u32 	[%rd105], %r1684;
	add.s32 	%r1690, %r1682, %r1584;
	add.s32 	%r1691, %r1683, %r1585;
	ld.shared.u32 	%r1692, [%r1691];
	shr.u32 	%r2253, %r1692, %r2111;
	shl.b32 	%r1693, %r2253, 2;
	and.b32  	%r1694, %r1693, 1020;
	add.s32 	%r1695, %r1580, %r1694;
	ld.shared.u32 	%r1696, [%r1695];
	add.s32 	%r1697, %r1696, %r1690;
	mul.wide.u32 	%rd106, %r1697, 4;
	add.s64 	%rd107, %rd77, %rd106;
	st.global.u32 	[%rd107], %r1692;
	bar.sync 	0;
	// begin inline asm
	mov.u32 %r1572, %laneid;
	// end inline asm
	shr.u32 	%r1698, %r1573, 5;
	mov.u32 	%r1699, %ctaid.x;
	mul.lo.s32 	%r1700, %r1699, 7680;
	mad.lo.s32 	%r1701, %r1698, 480, %r1700;
	add.s32 	%r1702, %r1701, %r1572;
	cvta.to.global.u64 	%rd108, %rd260;
	mul.wide.u32 	%rd109, %r1702, 4;
	add.s64 	%rd110, %rd108, %rd109;
	ld.global.u32 	%r2175, [%rd110];
	add.s32 	%r1703, %r1702, 32;
	mul.wide.u32 	%rd111, %r1703, 4;
	add.s64 	%rd112, %rd108, %rd111;
	ld.global.u32 	%r2174, [%rd112];
	add.s32 	%r1704, %r1702, 64;
	mul.wide.u32 	%rd113, %r1704, 4;
	add.s64 	%rd114, %rd108, %rd113;
	ld.global.u32 	%r2173, [%rd114];
	add.s32 	%r1705, %r1702, 96;
	mul.wide.u32 	%rd115, %r1705, 4;
	add.s64 	%rd116, %rd108, %rd115;
	ld.global.u32 	%r2172, [%rd116];
	add.s32 	%r1706, %r1702, 128;
	mul.wide.u32 	%rd117, %r1706, 4;
	add.s64 	%rd118, %rd108, %rd117;
	ld.global.u32 	%r2171, [%rd118];
	add.s32 	%r1707, %r1702, 160;
	mul.wide.u32 	%rd119, %r1707, 4;
	add.s64 	%rd120, %rd108, %rd119;
	ld.global.u32 	%r2170, [%rd120];
	add.s32 	%r1708, %r1702, 192;
	mul.wide.u32 	%rd121, %r1708, 4;
	add.s64 	%rd122, %rd108, %rd121;
	ld.global.u32 	%r2169, [%rd122];
	add.s32 	%r1709, %r1702, 224;
	mul.wide.u32 	%rd123, %r1709, 4;
	add.s64 	%rd124, %rd108, %rd123;
	ld.global.u32 	%r2168, [%rd124];
	add.s32 	%r1710, %r1702, 256;
	mul.wide.u32 	%rd125, %r1710, 4;
	add.s64 	%rd126, %rd108, %rd125;
	ld.global.u32 	%r2167, [%rd126];
	add.s32 	%r1711, %r1702, 288;
	mul.wide.u32 	%rd127, %r1711, 4;
	add.s64 	%rd128, %rd108, %rd127;
	ld.global.u32 	%r2166, [%rd128];
	add.s32 	%r1712, %r1702, 320;
	mul.wide.u32 	%rd129, %r1712, 4;
	add.s64 	%rd130, %rd108, %rd129;
	ld.global.u32 	%r2165, [%rd130];
	add.s32 	%r1713, %r1702, 352;
	mul.wide.u32 	%rd131, %r1713, 4;
	add.s64 	%rd132, %rd108, %rd131;
	ld.global.u32 	%r2164, [%rd132];
	add.s32 	%r1714, %r1702, 384;
	mul.wide.u32 	%rd133, %r1714, 4;
	add.s64 	%rd134, %rd108, %rd133;
	ld.global.u32 	%r2163, [%rd134];
	add.s32 	%r1715, %r1702, 416;
	mul.wide.u32 	%rd135, %r1715, 4;
	add.s64 	%rd136, %rd108, %rd135;
	ld.global.u32 	%r2162, [%rd136];
	add.s32 	%r1716, %r1702, 448;
	mul.wide.u32 	%rd137, %r1716, 4;
	add.s64 	%rd138, %rd108, %rd137;
	ld.global.u32 	%r2161, [%rd138];
	st.shared.u32 	[%r292], %r2175;
	st.shared.u32 	[%r293], %r2174;
	st.shared.u32 	[%r294], %r2173;
	st.shared.u32 	[%r295], %r2172;
	st.shared.u32 	[%r296], %r2171;
	st.shared.u32 	[%r297], %r2170;
	st.shared.u32 	[%r298], %r2169;
	st.shared.u32 	[%r299], %r2168;
	st.shared.u32 	[%r300], %r2167;
	st.shared.u32 	[%r301], %r2166;
	st.shared.u32 	[%r302], %r2165;
	st.shared.u32 	[%r303], %r2164;
	st.shared.u32 	[%r304], %r2163;
	st.shared.u32 	[%r305], %r2162;
	st.shared.u32 	[%r306], %r2161;
	bar.sync 	0;
	ld.shared.u32 	%r1717, [%r1576];
	ld.shared.u32 	%r1718, [%r1581];
	add.s32 	%r1719, %r1718, %r1573;
	cvta.to.global.u64 	%rd139, %rd264;
	mul.wide.u32 	%rd140, %r1719, 4;
	add.s64 	%rd141, %rd139, %rd140;
	st.global.u32 	[%rd141], %r1717;
	ld.shared.u32 	%r1720, [%r1586];
	ld.shared.u32 	%r1721, [%r1590];
	add.s32 	%r1722, %r1721, %r1592;
	mul.wide.u32 	%rd142, %r1722, 4;
	add.s64 	%rd143, %rd139, %rd142;
	st.global.u32 	[%rd143], %r1720;
	ld.shared.u32 	%r1723, [%r1595];
	ld.shared.u32 	%r1724, [%r1599];
	add.s32 	%r1725, %r1724, %r1594;
	mul.wide.u32 	%rd144, %r1725, 4;
	add.s64 	%rd145, %rd139, %rd144;
	st.global.u32 	[%rd145], %r1723;
	ld.shared.u32 	%r1726, [%r1603];
	ld.shared.u32 	%r1727, [%r1607];
	add.s32 	%r1728, %r1727, %r1602;
	mul.wide.u32 	%rd146, %r1728, 4;
	add.s64 	%rd147, %rd139, %rd146;
	st.global.u32 	[%rd147], %r1726;
	ld.shared.u32 	%r1729, [%r1611];
	ld.shared.u32 	%r1730, [%r1615];
	add.s32 	%r1731, %r1730, %r1610;
	mul.wide.u32 	%rd148, %r1731, 4;
	add.s64 	%rd149, %rd139, %rd148;
	st.global.u32 	[%rd149], %r1729;
	ld.shared.u32 	%r1732, [%r1619];
	ld.shared.u32 	%r1733, [%r1623];
	add.s32 	%r1734, %r1733, %r1618;
	mul.wide.u32 	%rd150, %r1734, 4;
	add.s64 	%rd151, %rd139, %rd150;
	st.global.u32 	[%rd151], %r1732;
	ld.shared.u32 	%r1735, [%r1627];
	ld.shared.u32 	%r1736, [%r1631];
	add.s32 	%r1737, %r1736, %r1626;
	mul.wide.u32 	%rd152, %r1737, 4;
	add.s64 	%rd153, %rd139, %rd152;
	st.global.u32 	[%rd153], %r1735;
	ld.shared.u32 	%r1738, [%r1635];
	ld.shared.u32 	%r1739, [%r1639];
	add.s32 	%r1740, %r1739, %r1634;
	mul.wide.u32 	%rd154, %r1740, 4;
	add.s64 	%rd155, %rd139, %rd154;
	st.global.u32 	[%rd155], %r1738;
	ld.shared.u32 	%r1741, [%r1643];
	ld.shared.u32 	%r1742, [%r1647];
	add.s32 	%r1743, %r1742, %r1642;
	mul.wide.u32 	%rd156, %r1743, 4;
	add.s64 	%rd157, %rd139, %rd156;
	st.global.u32 	[%rd157], %r1741;
	ld.shared.u32 	%r1744, [%r1651];
	ld.shared.u32 	%r1745, [%r1655];
	add.s32 	%r1746, %r1745, %r1650;
	mul.wide.u32 	%rd158, %r1746, 4;
	add.s64 	%rd159, %rd139, %rd158;
	st.global.u32 	[%rd159], %r1744;
	ld.shared.u32 	%r1747, [%r1659];
	ld.shared.u32 	%r1748, [%r1663];
	add.s32 	%r1749, %r1748, %r1658;
	mul.wide.u32 	%rd160, %r1749, 4;
	add.s64 	%rd161, %rd139, %rd160;
	st.global.u32 	[%rd161], %r1747;
	ld.shared.u32 	%r1750, [%r1667];
	ld.shared.u32 	%r1751, [%r1671];
	add.s32 	%r1752, %r1751, %r1666;
	mul.wide.u32 	%rd162, %r1752, 4;
	add.s64 	%rd163, %rd139, %rd162;
	st.global.u32 	[%rd163], %r1750;
	ld.shared.u32 	%r1753, [%r1675];
	ld.shared.u32 	%r1754, [%r1679];
	add.s32 	%r1755, %r1754, %r1674;
	mul.wide.u32 	%rd164, %r1755, 4;
	add.s64 	%rd165, %rd139, %rd164;
	st.global.u32 	[%rd165], %r1753;
	ld.shared.u32 	%r1756, [%r1683];
	ld.shared.u32 	%r1757, [%r1687];
	add.s32 	%r1758, %r1757, %r1682;
	mul.wide.u32 	%rd166, %r1758, 4;
	add.s64 	%rd167, %rd139, %rd166;
	st.global.u32 	[%rd167], %r1756;
	ld.shared.u32 	%r1759, [%r1691];
	ld.shared.u32 	%r1760, [%r1695];
	add.s32 	%r1761, %r1760, %r1690;
	mul.wide.u32 	%rd168, %r1761, 4;
	add.s64 	%rd169, %rd139, %rd168;
	st.global.u32 	[%rd169], %r1759;
$L__BB2_84:
	mov.u32 	%r1762, %nctaid.x;
	add.s32 	%r1763, %r1762, -1;
	mov.u32 	%r367, %ctaid.x;
	setp.ne.s32 	%p322, %r367, %r1763;
	@%p322 bra 	$L__BB2_175;
	ld.param.u32 	%r2079, [_Z19RadixDownsweepPairsIjEvPT_PjS1_S2_S2_S2_jj_param_6];
	ld.param.u64 	%rd263, [_Z19RadixDownsweepPairsIjEvPT_PjS1_S2_S2_S2_jj_param_2];
	cvta.to.global.u64 	%rd2, %rd263;
	mov.u32 	%r368, %tid.x;
	shl.b32 	%r1764, %r368, 2;
	mov.u32 	%r1765, _ZZ19RadixDownsweepPairsIjEvPT_PjS1_S2_S2_S2_jjE16s_warpHistograms;
	add.s32 	%r369, %r1765, %r1764;
	mad.lo.s32 	%r370, %r367, -7680, %r2079;
	setp.ge.u32 	%p323, %r368, %r370;
	@%p323 bra 	$L__BB2_87;
	ld.param.u32 	%r2112, [_Z19RadixDownsweepPairsIjEvPT_PjS1_S2_S2_S2_jj_param_7];
	ld.shared.u32 	%r1766, [%r369];
	shr.u32 	%r2239, %r1766, %r2112;
	shl.b32 	%r1767, %r2239, 2;
	and.b32  	%r1768, %r1767, 1020;
	mov.u32 	%r1769, _ZZ19RadixDownsweepPairsIjEvPT_PjS1_S2_S2_S2_jjE16s_localHistogram;
	add.s32 	%r1770, %r1769, %r1768;
	ld.shared.u32 	%r1771, [%r1770];
	add.s32 	%r1772, %r1771, %r368;
	mul.wide.u32 	%rd170, %r1772, 4;
	add.s64 	%rd171, %rd2, %rd170;
	st.global.u32 	[%rd171], %r1766;
$L__BB2_87:
	mov.u32 	%r373, %ntid.x;
	add.s32 	%r374, %r368, %r373;
	setp.ge.u32 	%p324, %r374, %r370;
	@%p324 bra 	$L__BB2_89;
	ld.param.u32 	%r2113, [_Z19RadixDownsweepPairsIjEvPT_PjS1_S2_S2_S2_jj_param_7];
	shl.b32 	%r1773, %r373, 2;
	add.s32 	%r1774, %r369, %r1773;
	ld.shared.u32 	%r1775, [%r1774];
	shr.u32 	%r2240, %r1775, %r2113;
	shl.b32 	%r1776, %r2240, 2;
	and.b32  	%r1777, %r1776, 1020;
	mov.u32 	%r1778, _ZZ19RadixDownsweepPairsIjEvPT_PjS1_S2_S2_S2_jjE16s_localHistogram;
	add.s32 	%r1779, %r1778, %r1777;
	ld.shared.u32 	%r1780, [%r1779];
	add.s32 	%r1781, %r1780, %r374;
	mul.wide.u32 	%rd172, %r1781, 4;
	add.s64 	%rd173, %rd2, %rd172;
	st.global.u32 	[%rd173], %r1775;
$L__BB2_89:
	add.s32 	%r377, %r374, %r373;
	setp.ge.u32 	%p325, %r377, %r370;
	@%p325 bra 	$L__BB2_91;
	ld.param.u32 	%r2114, [_Z19RadixDownsweepPairsIjEvPT_PjS1_S2_S2_S2_jj_param_7];
	shl.b32 	%r1782, %r377, 2;
	add.s32 	%r1784, %r1765, %r1782;
	ld.shared.u32 	%r1785, [%r1784];
	shr.u32 	%r2241, %r1785, %r2114;
	shl.b32 	%r1786, %r2241, 2;
	and.b32  	%r1787, %r1786, 1020;
	mov.u32 	%r1788, _ZZ19RadixDownsweepPairsIjEvPT_PjS1_S2_S2_S2_jjE16s_localHistogram;
	add.s32 	%r1789, %r1788, %r1787;
	ld.shared.u32 	%r1790, [%r1789];
	add.s32 	%r1791, %r1790, %r377;
	mul.wide.u32 	%rd174, %r1791, 4;
	add.s64 	%rd175, %rd2, %rd174;
	st.global.u32 	[%rd175], %r1785;
$L__BB2_91:
	add.s32 	%r380, %r377, %r373;
	setp.ge.u32 	%p326, %r380, %r370;
	@%p326 bra 	$L__BB2_93;
	ld.param.u32 	%r2115, [_Z19RadixDownsweepPairsIjEvPT_PjS1_S2_S2_S2_jj_param_7];
	shl.b32 	%r1792, %r380, 2;
	add.s32 	%r1794, %r1765, %r1792;
	ld.shared.u32 	%r1795, [%r1794];
	shr.u32 	%r2242, %r1795, %r2115;
	shl.b32 	%r1796, %r2242, 2;
	and.b32  	%r1797, %r1796, 1020;
	mov.u32 	%r1798, _ZZ19RadixDownsweepPairsIjEvPT_PjS1_S2_S2_S2_jjE16s_localHistogram;
	add.s32 	%r1799, %r1798, %r1797;
	ld.shared.u32 	%r1800, [%r1799];
	add.s32 	%r1801, %r1800, %r380;
	mul.wide.u32 	%rd176, %r1801, 4;
	add.s64 	%rd177, %rd2, %rd176;
	st.global.u32 	[%rd177], %r1795;
$L__BB2_93:
	add.s32 	%r383, %r380, %r373;
	setp.ge.u32 	%p327, %r383, %r370;
	@%p327 bra 	$L__BB2_95;
	ld.param.u32 	%r2116, [_Z19RadixDownsweepPairsIjEvPT_PjS1_S2_S2_S2_jj_param_7];
	shl.b32 	%r1802, %r383, 2;
	add.s32 	%r1804, %r1765, %r1802;
	ld.shared.u32 	%r1805, [%r1804];
	shr.u32 	%r2243, %r1805, %r2116;
	shl.b32 	%r1806, %r2243, 2;
	and.b32  	%r1807, %r1806, 1020;
	mov.u32 	%r1808, _ZZ19RadixDownsweepPairsIjEvPT_PjS1_S2_S2_S2_jjE16s_localHistogram;
	add.s32 	%r1809, %r1808, %r1807;
	ld.shared.u32 	%r1810, [%r1809];
	add.s32 	%r1811, %r1810, %r383;
	mul.wide.u32 	%rd178, %r1811, 4;
	add.s64 	%rd179, %rd2, %rd178;
	st.global.u32 	[%rd179], %r1805;
$L__BB2_95:
	add.s32 	%r386, %r383, %r373;
	setp.ge.u32 	%p328, %r386, %r370;
	@%p328 bra 	$L__BB2_97;
	ld.param.u32 	%r2117, [_Z19RadixDownsweepPairsIjEvPT_PjS1_S2_S2_S2_jj_param_7];
	shl.b32 	%r1812, %r386, 2;
	add.s32 	%r1814, %r1765, %r1812;
	ld.shared.u32 	%r1815, [%r1814];
	shr.u32 	%r2244, %r1815, %r2117;
	shl.b32 	%r1816, %r2244, 2;
	and.b32  	%r1817, %r1816, 1020;
	mov.u32 	%r1818, _ZZ19RadixDownsweepPairsIjEvPT_PjS1_S2_S2_S2_jjE16s_localHistogram;
	add.s32 	%r1819, %r1818, %r1817;
	ld.shared.u32 	%r1820, [%r1819];
	add.s32 	%r1821, %r1820, %r386;
	mul.wide.u32 	%rd180, %r1821, 4;
	add.s64 	%rd181, %rd2, %rd180;
	st.global.u32 	[%rd181], %r1815;
$L__BB2_97:
	add.s32 	%r389, %r386, %r373;
	setp.ge.u32 	%p329, %r389, %r370;
	@%p329 bra 	$L__BB2_99;
	ld.param.u32 	%r2118, [_Z19RadixDownsweepPairsIjEvPT_PjS1_S2_S2_S2_jj_param_7];
	shl.b32 	%r1822, %r389, 2;
	add.s32 	%r1824, %r1765, %r1822;
	ld.shared.u32 	%r1825, [%r1824];
	shr.u32 	%r2245, %r1825, %r2118;
	shl.b32 	%r1826, %r2245, 2;
	and.b32  	%r1827, %r1826, 1020;
	mov.u32 	%r1828, _ZZ19RadixDownsweepPairsIjEvPT_PjS1_S2_S2_S2_jjE16s_localHistogram;
	add.s32 	%r1829, %r1828, %r1827;
	ld.shared.u32 	%r1830, [%r1829];
	add.s32 	%r1831, %r1830, %r389;
	mul.wide.u32 	%rd182, %r1831, 4;
	add.s64 	%rd183, %rd2, %rd182;
	st.global.u32 	[%rd183], %r1825;
$L__BB2_99:
	add.s32 	%r392, %r389, %r373;
	setp.ge.u32 	%p330, %r392, %r370;
	@%p330 bra 	$L__BB2_101;
	ld.param.u32 	%r2119, [_Z19RadixDownsweepPairsIjEvPT_PjS1_S2_S2_S2_jj_param_7];
	shl.b32 	%r1832, %r392, 2;
	add.s32 	%r1834, %r1765, %r1832;
	ld.shared.u32 	%r1835, [%r1834];
	shr.u32 	%r2246, %r1835, %r2119;
	shl.b32 	%r1836, %r2246, 2;
	and.b32  	%r1837, %r1836, 1020;
	mov.u32 	%r1838, _ZZ19RadixDownsweepPairsIjEvPT_PjS1_S2_S2_S2_jjE16s_localHistogram;
	add.s32 	%r1839, %r1838, %r1837;
	ld.shared.u32 	%r1840, [%r1839];
	add.s32 	%r1841, %r1840, %r392;
	mul.wide.u32 	%rd184, %r1841, 4;
	add.s64 	%rd185, %rd2, %rd184;
	st.global.u32 	[%rd185], %r1835;
$L__BB2_101:
	add.s32 	%r395, %r392, %r373;
	setp.ge.u32 	%p331, %r395, %r370;
	@%p331 bra 	$L__BB2_103;
	ld.param.u32 	%r2120, [_Z19RadixDownsweepPairsIjEvPT_PjS1_S2_S2_S2_jj_param_7];
	shl.b32 	%r1842, %r395, 2;
	add.s32 	%r1844, %r1765, %r1842;
	ld.shared.u32 	%r1845, [%r1844];
	shr.u32 	%r2247, %r1845, %r2120;
	shl.b32 	%r1846, %r2247, 2;
	and.b32  	%r1847, %r1846, 1020;
	mov.u32 	%r1848, _ZZ19RadixDownsweepPairsIjEvPT_PjS1_S2_S2_S2_jjE16s_localHistogram;
	add.s32 	%r1849, %r1848, %r1847;
	ld.shared.u32 	%r1850, [%r1849];
	add.s32 	%r1851, %r1850, %r395;
	mul.wide.u32 	%rd186, %r1851, 4;
	add.s64 	%rd187, %rd2, %rd186;
	st.global.u32 	[%rd187], %r1845;
$L__BB2_103:
	add.s32 	%r398, %r395, %r373;
	setp.ge.u32 	%p332, %r398, %r370;
	@%p332 bra 	$L__BB2_105;
	ld.param.u32 	%r2121, [_Z19RadixDownsweepPairsIjEvPT_PjS1_S2_S2_S2_jj_param_7];
	shl.b32 	%r1852, %r398, 2;
	add.s32 	%r1854, %r1765, %r1852;
	ld.shared.u32 	%r1855, [%r1854];
	shr.u32 	%r2248, %r1855, %r2121;
	shl.b32 	%r1856, %r2248, 2;
	and.b32  	%r1857, %r1856, 1020;
	mov.u32 	%r1858, _ZZ19RadixDownsweepPairsIjEvPT_PjS1_S2_S2_S2_jjE16s_localHistogram;
	add.s32 	%r1859, %r1858, %r1857;
	ld.shared.u32 	%r1860, [%r1859];
	add.s32 	%r1861, %r1860, %r398;
	mul.wide.u32 	%rd188, %r1861, 4;
	add.s64 	%rd189, %rd2, %rd188;
	st.global.u32 	[%rd189], %r1855;
$L__BB2_105:
	add.s32 	%r401, %r398, %r373;
	setp.ge.u32 	%p333, %r401, %r370;
	@%p333 bra 	$L__BB2_107;
	ld.param.u32 	%r2122, [_Z19RadixDownsweepPairsIjEvPT_PjS1_S2_S2_S2_jj_param_7];
	shl.b32 	%r1862, %r401, 2;
	add.s32 	%r1864, %r1765, %r1862;
	ld.shared.u32 	%r1865, [%r1864];
	shr.u32 	%r2249, %r1865, %r2122;
	shl.b32 	%r1866, %r2249, 2;
	and.b32  	%r1867, %r1866, 1020;
	mov.u32 	%r1868, _ZZ19RadixDownsweepPairsIjEvPT_PjS1_S2_S2_S2_jjE16s_localHistogram;
	add.s32 	%r1869, %r1868, %r1867;
	ld.shared.u32 	%r1870, [%r1869];
	add.s32 	%r1871, %r1870, %r401;
	mul.wide.u32 	%rd190, %r1871, 4;
	add.s64 	%rd191, %rd2, %rd190;
	st.global.u32 	[%rd191], %r1865;
$L__BB2_107:
	add.s32 	%r404, %r401, %r373;
	setp.ge.u32 	%p334, %r404, %r370;
	@%p334 bra 	$L__BB2_109;
	ld.param.u32 	%r2123, [_Z19RadixDownsweepPairsIjEvPT_PjS1_S2_S2_S2_jj_param_7];
	shl.b32 	%r1872, %r404, 2;
	add.s32 	%r1874, %r1765, %r1872;
	ld.shared.u32 	%r1875, [%r1874];
	shr.u32 	%r2250, %r1875, %r2123;
	shl.b32 	%r1876, %r2250, 2;
	and.b32  	%r1877, %r1876, 1020;
	mov.u32 	%r1878, _ZZ19RadixDownsweepPairsIjEvPT_PjS1_S2_S2_S2_jjE16s_localHistogram;
	add.s32 	%r1879, %r1878, %r1877;
	ld.shared.u32 	%r1880, [%r1879];
	add.s32 	%r1881, %r1880, %r404;
	mul.wide.u32 	%rd192, %r1881, 4;
	add.s64 	%rd193, %rd2, %rd192;
	st.global.u32 	[%rd193], %r1875;
$L__BB2_109:
	add.s32 	%r407, %r404, %r373;
	setp.ge.u32 	%p335, %r407, %r370;
	@%p335 bra 	$L__BB2_111;
	ld.param.u32 	%r2124, [_Z19RadixDownsweepPairsIjEvPT_PjS1_S2_S2_S2_jj_param_7];
	shl.b32 	%r1882, %r407, 2;
	add.s32 	%r1884, %r1765, %r1882;
	ld.shared.u32 	%r1885, [%r1884];
	shr.u32 	%r2251, %r1885, %r2124;
	shl.b32 	%r1886, %r2251, 2;
	and.b32  	%r1887, %r1886, 1020;
	mov.u32 	%r1888, _ZZ19RadixDownsweepPairsIjEvPT_PjS1_S2_S2_S2_jjE16s_localHistogram;
	add.s32 	%r1889, %r1888, %r1887;
	ld.shared.u32 	%r1890, [%r1889];
	add.s32 	%r1891, %r1890, %r407;
	mul.wide.u32 	%rd194, %r1891, 4;
	add.s64 	%rd195, %rd2, %rd194;
	st.global.u32 	[%rd195], %r1885;
$L__BB2_111:
	add.s32 	%r410, %r407, %r373;
	setp.ge.u32 	%p336, %r410, %r370;
	@%p336 bra 	$L__BB2_113;
	ld.param.u32 	%r2125, [_Z19RadixDownsweepPairsIjEvPT_PjS1_S2_S2_S2_jj_param_7];
	shl.b32 	%r1892, %r410, 2;
	add.s32 	%r1894, %r1765, %r1892;
	ld.shared.u32 	%r1895, [%r1894];
	shr.u32 	%r2252, %r1895, %r2125;
	shl.b32 	%r1896, %r2252, 2;
	and.b32  	%r1897, %r1896, 1020;
	mov.u32 	%r1898, _ZZ19RadixDownsweepPairsIjEvPT_PjS1_S2_S2_S2_jjE16s_localHistogram;
	add.s32 	%r1899, %r1898, %r1897;
	ld.shared.u32 	%r1900, [%r1899];
	add.s32 	%r1901, %r1900, %r410;
	mul.wide.u32 	%rd196, %r1901, 4;
	add.s64 	%rd197, %rd2, %rd196;
	st.global.u32 	[%rd197], %r1895;
$L__BB2_113:
	add.s32 	%r413, %r410, %r373;
	setp.ge.u32 	%p337, %r413, %r370;
	@%p337 bra 	$L__BB2_115;
	ld.param.u32 	%r2126, [_Z19RadixDownsweepPairsIjEvPT_PjS1_S2_S2_S2_jj_param_7];
	shl.b32 	%r1902, %r413, 2;
	add.s32 	%r1904, %r1765, %r1902;
	ld.shared.u32 	%r1905, [%r1904];
	shr.u32 	%r2253, %r1905, %r2126;
	shl.b32 	%r1906, %r2253, 2;
	and.b32  	%r1907, %r1906, 1020;
	mov.u32 	%r1908, _ZZ19RadixDownsweepPairsIjEvPT_PjS1_S2_S2_S2_jjE16s_localHistogram;
	add.s32 	%r1909, %r1908, %r1907;
	ld.shared.u32 	%r1910, [%r1909];
	add.s32 	%r1911, %r1910, %r413;
	mul.wide.u32 	%rd198, %r1911, 4;
	add.s64 	%rd199, %rd2, %rd198;
	st.global.u32 	[%rd199], %r1905;
$L__BB2_115:
	ld.param.u32 	%r2080, [_Z19RadixDownsweepPairsIjEvPT_PjS1_S2_S2_S2_jj_param_6];
	ld.param.u64 	%rd261, [_Z19RadixDownsweepPairsIjEvPT_PjS1_S2_S2_S2_jj_param_1];
	cvta.to.global.u64 	%rd3, %rd261;
	bar.sync 	0;
	// begin inline asm
	mov.u32 %r1912, %laneid;
	// end inline asm
	shr.u32 	%r1913, %r368, 5;
	mul.lo.s32 	%r1914, %r367, 7680;
	mad.lo.s32 	%r1915, %r1913, 480, %r1914;
	add.s32 	%r416, %r1915, %r1912;
	setp.ge.u32 	%p338, %r416, %r2080;
	@%p338 bra 	$L__BB2_117;
	mul.wide.u32 	%rd200, %r416, 4;
	add.s64 	%rd201, %rd3, %rd200;
	ld.global.u32 	%r2175, [%rd201];
$L__BB2_117:
	ld.param.u32 	%r2081, [_Z19RadixDownsweepPairsIjEvPT_PjS1_S2_S2_S2_jj_param_6];
	add.s32 	%r419, %r416, 32;
	setp.ge.u32 	%p339, %r419, %r2081;
	@%p339 bra 	$L__BB2_119;
	mul.wide.u32 	%rd202, %r419, 4;
	add.s64 	%rd203, %rd3, %rd202;
	ld.global.u32 	%r2174, [%rd203];
$L__BB2_119:
	ld.param.u32 	%r2082, [_Z19RadixDownsweepPairsIjEvPT_PjS1_S2_S2_S2_jj_param_6];
	add.s32 	%r422, %r416, 64;
	setp.ge.u32 	%p340, %r422, %r2082;
	@%p340 bra 	$L__BB2_121;
	mul.wide.u32 	%rd204, %r422, 4;
	add.s64 	%rd205, %rd3, %rd204;
	ld.global.u32 	%r2173, [%rd205];
$L__BB2_121:
	ld.param.u32 	%r2083, [_Z19RadixDownsweepPairsIjEvPT_PjS1_S2_S2_S2_jj_param_6];
	add.s32 	%r425, %r416, 96;
	setp.ge.u32 	%p341, %r425, %r2083;
	@%p341 bra 	$L__BB2_123;
	mul.wide.u32 	%rd206, %r425, 4;
	add.s64 	%rd207, %rd3, %rd206;
	ld.global.u32 	%r2172, [%rd207];
$L__BB2_123:
	ld.param.u32 	%r2084, [_Z19RadixDownsweepPairsIjEvPT_PjS1_S2_S2_S2_jj_param_6];
	add.s32 	%r428, %r416, 128;
	setp.ge.u32 	%p342, %r428, %r2084;
	@%p342 bra 	$L__BB2_125;
	mul.wide.u32 	%rd208, %r428, 4;
	add.s64 	%rd209, %rd3, %rd208;
	ld.global.u32 	%r2171, [%rd209];
$L__BB2_125:
	ld.param.u32 	%r2085, [_Z19RadixDownsweepPairsIjEvPT_PjS1_S2_S2_S2_jj_param_6];
	add.s32 	%r431, %r416, 160;
	setp.ge.u32 	%p343, %r431, %r2085;
	@%p343 bra 	$L__BB2_127;
	mul.wide.u32 	%rd210, %r431, 4;
	add.s64 	%rd211, %rd3, %rd210;
	ld.global.u32 	%r2170, [%rd211];
$L__BB2_127:
	ld.param.u32 	%r2086, [_Z19RadixDownsweepPairsIjEvPT_PjS1_S2_S2_S2_jj_param_6];
	add.s32 	%r434, %r416, 192;
	setp.ge.u32 	%p344, %r434, %r2086;
	@%p344 bra 	$L__BB2_129;
	mul.wide.u32 	%rd212, %r434, 4;
	add.s64 	%rd213, %rd3, %rd212;
	ld.global.u32 	%r2169, [%rd213];
$L__BB2_129:
	ld.param.u32 	%r2087, [_Z19RadixDownsweepPairsIjEvPT_PjS1_S2_S2_S2_jj_param_6];
	add.s32 	%r437, %r416, 224;
	setp.ge.u32 	%p345, %r437, %r2087;
	@%p345 bra 	$L__BB2_131;
	mul.wide.u32 	%rd214, %r437, 4;
	add.s64 	%rd215, %rd3, %rd214;
	ld.global.u32 	%r2168, [%rd215];
$L__BB2_131:
	ld.param.u32 	%r2088, [_Z19RadixDownsweepPairsIjEvPT_PjS1_S2_S2_S2_jj_param_6];
	add.s32 	%r440, %r416, 256;
	setp.ge.u32 	%p346, %r440, %r2088;
	@%p346 bra 	$L__BB2_133;
	mul.wide.u32 	%rd216, %r440, 4;
	add.s64 	%rd217, %rd3, %rd216;
	ld.global.u32 	%r2167, [%rd217];
$L__BB2_133:
	ld.param.u32 	%r2089, [_Z19RadixDownsweepPairsIjEvPT_PjS1_S2_S2_S2_jj_param_6];
	add.s32 	%r443, %r416, 288;
	setp.ge.u32 	%p347, %r443, %r2089;
	@%p347 bra 	$L__BB2_135;
	mul.wide.u32 	%rd218, %r443, 4;
	add.s64 	%rd219, %rd3, %rd218;
	ld.global.u32 	%r2166, [%rd219];
$L__BB2_135:
	ld.param.u32 	%r2090, [_Z19RadixDownsweepPairsIjEvPT_PjS1_S2_S2_S2_jj_param_6];
	add.s32 	%r446, %r416, 320;
	setp.ge.u32 	%p348, %r446, %r2090;
	@%p348 bra 	$L__BB2_137;
	mul.wide.u32 	%rd220, %r446, 4;
	add.s64 	%rd221, %rd3, %rd220;
	ld.global.u32 	%r2165, [%rd221];
$L__BB2_137:
	ld.param.u32 	%r2091, [_Z19RadixDownsweepPairsIjEvPT_PjS1_S2_S2_S2_jj_param_6];
	add.s32 	%r449, %r416, 352;
	setp.ge.u32 	%p349, %r449, %r2091;
	@%p349 bra 	$L__BB2_139;
	mul.wide.u32 	%rd222, %r449, 4;
	add.s64 	%rd223, %rd3, %rd222;
	ld.global.u32 	%r2164, [%rd223];
$L__BB2_139:
	ld.param.u32 	%r2092, [_Z19RadixDownsweepPairsIjEvPT_PjS1_S2_S2_S2_jj_param_6];
	add.s32 	%r452, %r416, 384;
	setp.ge.u32 	%p350, %r452, %r2092;
	@%p350 bra 	$L__BB2_141;
	mul.wide.u32 	%rd224, %r452, 4;
	add.s64 	%rd225, %rd3, %rd224;
	ld.global.u32 	%r2163, [%rd225];
$L__BB2_141:
	ld.param.u32 	%r2093, [_Z19RadixDownsweepPairsIjEvPT_PjS1_S2_S2_S2_jj_param_6];
	add.s32 	%r455, %r416, 416;
	setp.ge.u32 	%p351, %r455, %r2093;
	@%p351 bra 	$L__BB2_143;
	mul.wide.u32 	%rd226, %r455, 4;
	add.s64 	%rd227, %rd3, %rd226;
	ld.global.u32 	%r2162, [%rd227];
$L__BB2_143:
	ld.param.u32 	%r2094, [_Z19RadixDownsweepPairsIjEvPT_PjS1_S2_S2_S2_jj_param_6];
	add.s32 	%r458, %r416, 448;
	setp.ge.u32 	%p352, %r458, %r2094;
	@%p352 bra 	$L__BB2_145;
	mul.wide.u32 	%rd228, %r458, 4;
	add.s64 	%rd229, %rd3, %rd228;
	ld.global.u32 	%r2161, [%rd229];
$L__BB2_145:
	ld.param.u64 	%rd265, [_Z19RadixDownsweepPairsIjEvPT_PjS1_S2_S2_S2_jj_param_3];
	cvta.to.global.u64 	%rd4, %rd265;
	setp.ge.u32 	%p353, %r368, %r370;
	st.shared.u32 	[%r292], %r2175;
	st.shared.u32 	[%r293], %r2174;
	st.shared.u32 	[%r294], %r2173;
	st.shared.u32 	[%r295], %r2172;
	st.shared.u32 	[%r296], %r2171;
	st.shared.u32 	[%r297], %r2170;
	st.shared.u32 	[%r298], %r2169;
	st.shared.u32 	[%r299], %r2168;
	st.shared.u32 	[%r300], %r2167;
	st.shared.u32 	[%r301], %r2166;
	st.shared.u32 	[%r302], %r2165;
	st.shared.u32 	[%r303], %r2164;
	st.shared.u32 	[%r304], %r2163;
	st.shared.u32 	[%r305], %r2162;
	st.shared.u32 	[%r306], %r2161;
	bar.sync 	0;
	@%p353 bra 	$L__BB2_147;
	ld.shared.u32 	%r1918, [%r369];
	shl.b32 	%r1919, %r2239, 2;
	and.b32  	%r1920, %r1919, 1020;
	mov.u32 	%r1921, _ZZ19RadixDownsweepPairsIjEvPT_PjS1_S2_S2_S2_jjE16s_localHistogram;
	add.s32 	%r1922, %r1921, %r1920;
	ld.shared.u32 	%r1923, [%r1922];
	add.s32 	%r1924, %r1923, %r368;
	mul.wide.u32 	%rd230, %r1924, 4;
	add.s64 	%rd231, %rd4, %rd230;
	st.global.u32 	[%rd231], %r1918;
$L__BB2_147:
	setp.ge.u32 	%p354, %r374, %r370;
	@%p354 bra 	$L__BB2_149;
	shl.b32 	%r1925, %r373, 2;
	add.s32 	%r1926, %r369, %r1925;
	ld.shared.u32 	%r1927, [%r1926];
	shl.b32 	%r1928, %r2240, 2;
	and.b32  	%r1929, %r1928, 1020;
	mov.u32 	%r1930, _ZZ19RadixDownsweepPairsIjEvPT_PjS1_S2_S2_S2_jjE16s_localHistogram;
	add.s32 	%r1931, %r1930, %r1929;
	ld.shared.u32 	%r1932, [%r1931];
	add.s32 	%r1933, %r1932, %r374;
	mul.wide.u32 	%rd232, %r1933, 4;
	add.s64 	%rd233, %rd4, %rd232;
	st.global.u32 	[%rd233], %r1927;
$L__BB2_149:
	setp.ge.u32 	%p355, %r377, %r370;
	@%p355 bra 	$L__BB2_151;
	shl.b32 	%r1934, %r377, 2;
	add.s32 	%r1936, %r1765, %r1934;
	ld.shared.u32 	%r1937, [%r1936];
	shl.b32 	%r1938, %r2241, 2;
	and.b32  	%r1939, %r1938, 1020;
	mov.u32 	%r1940, _ZZ19RadixDownsweepPairsIjEvPT_PjS1_S2_S2_S2_jjE16s_localHistogram;
	add.s32 	%r1941, %r1940, %r1939;
	ld.shared.u32 	%r1942, [%r1941];
	add.s32 	%r1943, %r1942, %r377;
	mul.wide.u32 	%rd234, %r1943, 4;
	add.s64 	%rd235, %rd4, %rd234;
	st.global.u32 	[%rd235], %r1937;
$L__BB2_151:
	setp.ge.u32 	%p356, %r380, %r370;
	@%p356 bra 	$L__BB2_153;
	shl.b32 	%r1944, %r380, 2;
	add.s32 	%r1946, %r1765, %r1944;
	ld.shared.u32 	%r1947, [%r1946];
	shl.b32 	%r1948, %r2242, 2;
	and.b32  	%r1949, %r1948, 1020;
	mov.u32 	%r1950, _ZZ19RadixDownsweepPairsIjEvPT_PjS1_S2_S2_S2_jjE16s_localHistogram;
	add.s32 	%r1951, %r1950, %r1949;
	ld.shared.u32 	%r1952, [%r1951];
	add.s32 	%r1953, %r1952, %r380;
	mul.wide.u32 	%rd236, %r1953, 4;
	add.s64 	%rd237, %rd4, %rd236;
	st.global.u32 	[%rd237], %r1947;
$L__BB2_153:
	setp.ge.u32 	%p357, %r383, %r370;
	@%p357 bra 	$L__BB2_155;
	shl.b32 	%r1954, %r383, 2;
	add.s32 	%r1956, %r1765, %r1954;
	ld.shared.u32 	%r1957, [%r1956];
	shl.b32 	%r1958, %r2243, 2;
	and.b32  	%r1959, %r1958, 1020;
	mov.u32 	%r1960, _ZZ19RadixDownsweepPairsIjEvPT_PjS1_S2_S2_S2_jjE16s_localHistogram;
	add.s32 	%r1961, %r1960, %r1959;
	ld.shared.u32 	%r1962, [%r1961];
	add.s32 	%r1963, %r1962, %r383;
	mul.wide.u32 	%rd238, %r1963, 4;
	add.s64 	%rd239, %rd4, %rd238;
	st.global.u32 	[%rd239], %r1957;
$L__BB2_155:
	setp.ge.u32 	%p358, %r386, %r370;
	@%p358 bra 	$L__BB2_157;
	shl.b32 	%r1964, %r386, 2;
	add.s32 	%r1966, %r1765, %r1964;
	ld.shared.u32 	%r1967, [%r1966];
	shl.b32 	%r1968, %r2244, 2;
	and.b32  	%r1969, %r1968, 1020;
	mov.u32 	%r1970, _ZZ19RadixDownsweepPairsIjEvPT_PjS1_S2_S2_S2_jjE16s_localHistogram;
	add.s32 	%r1971, %r1970, %r1969;
	ld.shared.u32 	%r1972, [%r1971];
	add.s32 	%r1973, %r1972, %r386;
	mul.wide.u32 	%rd240, %r1973, 4;
	add.s64 	%rd241, %rd4, %rd240;
	st.global.u32 	[%rd241], %r1967;
$L__BB2_157:
	setp.ge.u32 	%p359, %r389, %r370;
	@%p359 bra 	$L__BB2_159;
	shl.b32 	%r1974, %r389, 2;
	add.s32 	%r1976, %r1765, %r1974;
	ld.shared.u32 	%r1977, [%r1976];
	shl.b32 	%r1978, %r2245, 2;
	and.b32  	%r1979, %r1978, 1020;
	mov.u32 	%r1980, _ZZ19RadixDownsweepPairsIjEvPT_PjS1_S2_S2_S2_jjE16s_localHistogram;
	add.s32 	%r1981, %r1980, %r1979;
	ld.shared.u32 	%r1982, [%r1981];
	add.s32 	%r1983, %r1982, %r389;
	mul.wide.u32 	%rd242, %r1983, 4;
	add.s64 	%rd243, %rd4, %rd242;
	st.global.u32 	[%rd243], %r1977;
$L__BB2_159:
	setp.ge.u32 	%p360, %r392, %r370;
	@%p360 bra 	$L__BB2_161;
	shl.b32 	%r1984, %r392, 2;
	add.s32 	%r1986, %r1765, %r1984;
	ld.shared.u32 	%r1987, [%r1986];
	shl.b32 	%r1988, %r2246, 2;
	and.b32  	%r1989, %r1988, 1020;
	mov.u32 	%r1990, _ZZ19RadixDownsweepPairsIjEvPT_PjS1_S2_S2_S2_jjE16s_localHistogram;
	add.s32 	%r1991, %r1990, %r1989;
	ld.shared.u32 	%r1992, [%r1991];
	add.s32 	%r1993, %r1992, %r392;
	mul.wide.u32 	%rd244, %r1993, 4;
	add.s64 	%rd245, %rd4, %rd244;
	st.global.u32 	[%rd245], %r1987;
$L__BB2_161:
	setp.ge.u32 	%p361, %r395, %r370;
	@%p361 bra 	$L__BB2_163;
	shl.b32 	%r1994, %r395, 2;
	add.s32 	%r1996, %r1765, %r1994;
	ld.shared.u32 	%r1997, [%r1996];
	shl.b32 	%r1998, %r2247, 2;
	and.b32  	%r1999, %r1998, 1020;
	mov.u32 	%r2000, _ZZ19RadixDownsweepPairsIjEvPT_PjS1_S2_S2_S2_jjE16s_localHistogram;
	add.s32 	%r2001, %r2000, %r1999;
	ld.shared.u32 	%r2002, [%r2001];
	add.s32 	%r2003, %r2002, %r395;
	mul.wide.u32 	%rd246, %r2003, 4;
	add.s64 	%rd247, %rd4, %rd246;
	st.global.u32 	[%rd247], %r1997;
$L__BB2_163:
	setp.ge.u32 	%p362, %r398, %r370;
	@%p362 bra 	$L__BB2_165;
	shl.b32 	%r2004, %r398, 2;
	add.s32 	%r2006, %r1765, %r2004;
	ld.shared.u32 	%r2007, [%r2006];
	shl.b32 	%r2008, %r2248, 2;
	and.b32  	%r2009, %r2008, 1020;
	mov.u32 	%r2010, _ZZ19RadixDownsweepPairsIjEvPT_PjS1_S2_S2_S2_jjE16s_localHistogram;
	add.s32 	%r2011, %r2010, %r2009;
	ld.shared.u32 	%r2012, [%r2011];
	add.s32 	%r2013, %r2012, %r398;
	mul.wide.u32 	%rd248, %r2013, 4;
	add.s64 	%rd249, %rd4, %rd248;
	st.global.u32 	[%rd249], %r2007;
$L__BB2_165:
	setp.ge.u32 	%p363, %r401, %r370;
	@%p363 bra 	$L__BB2_167;
	shl.b32 	%r2014, %r401, 2;
	add.s32 	%r2016, %r1765, %r2014;
	ld.shared.u32 	%r2017, [%r2016];
	shl.b32 	%r2018, %r2249, 2;
	and.b32  	%r2019, %r2018, 1020;
	mov.u32 	%r2020, _ZZ19RadixDownsweepPairsIjEvPT_PjS1_S2_S2_S2_jjE16s_localHistogram;
	add.s32 	%r2021, %r2020, %r2019;
	ld.shared.u32 	%r2022, [%r2021];
	add.s32 	%r2023, %r2022, %r401;
	mul.wide.u32 	%rd250, %r2023, 4;
	add.s64 	%rd251, %rd4, %rd250;
	st.global.u32 	[%rd251], %r2017;
$L__BB2_167:
	setp.ge.u32 	%p364, %r404, %r370;
	@%p364 bra 	$L__BB2_169;
	shl.b32 	%r2024, %r404, 2;
	add.s32 	%r2026, %r1765, %r2024;
	ld.shared.u32 	%r2027, [%r2026];
	shl.b32 	%r2028, %r2250, 2;
	and.b32  	%r2029, %r2028, 1020;
	mov.u32 	%r2030, _ZZ19RadixDownsweepPairsIjEvPT_PjS1_S2_S2_S2_jjE16s_localHistogram;
	add.s32 	%r2031, %r2030, %r2029;
	ld.shared.u32 	%r2032, [%r2031];
	add.s32 	%r2033, %r2032, %r404;
	mul.wide.u32 	%rd252, %r2033, 4;
	add.s64 	%rd253, %rd4, %rd252;
	st.global.u32 	[%rd253], %r2027;
$L__BB2_169:
	setp.ge.u32 	%p365, %r407, %r370;
	@%p365 bra 	$L__BB2_171;
	shl.b32 	%r2034, %r407, 2;
	add.s32 	%r2036, %r1765, %r2034;
	ld.shared.u32 	%r2037, [%r2036];
	shl.b32 	%r2038, %r2251, 2;
	and.b32  	%r2039, %r2038, 1020;
	mov.u32 	%r2040, _ZZ19RadixDownsweepPairsIjEvPT_PjS1_S2_S2_S2_jjE16s_localHistogram;
	add.s32 	%r2041, %r2040, %r2039;
	ld.shared.u32 	%r2042, [%r2041];
	add.s32 	%r2043, %r2042, %r407;
	mul.wide.u32 	%rd254, %r2043, 4;
	add.s64 	%rd255, %rd4, %rd254;
	st.global.u32 	[%rd255], %r2037;
$L__BB2_171:
	setp.ge.u32 	%p366, %r410, %r370;
	@%p366 bra 	$L__BB2_173;
	shl.b32 	%r2044, %r410, 2;
	add.s32 	%r2046, %r1765, %r2044;
	ld.shared.u32 	%r2047, [%r2046];
	shl.b32 	%r2048, %r2252, 2;
	and.b32  	%r2049, %r2048, 1020;
	mov.u32 	%r2050, _ZZ19RadixDownsweepPairsIjEvPT_PjS1_S2_S2_S2_jjE16s_localHistogram;
	add.s32 	%r2051, %r2050, %r2049;
	ld.shared.u32 	%r2052, [%r2051];
	add.s32 	%r2053, %r2052, %r410;
	mul.wide.u32 	%rd256, %r2053, 4;
	add.s64 	%rd257, %rd4, %rd256;
	st.global.u32 	[%rd257], %r2047;
$L__BB2_173:
	setp.ge.u32 	%p367, %r413, %r370;
	@%p367 bra 	$L__BB2_175;
	shl.b32 	%r2054, %r413, 2;
	add.s32 	%r2056, %r1765, %r2054;
	ld.shared.u32 	%r2057, [%r2056];
	shl.b32 	%r2058, %r2253, 2;
	and.b32  	%r2059, %r2058, 1020;
	mov.u32 	%r2060, _ZZ19RadixDownsweepPairsIjEvPT_PjS1_S2_S2_S2_jjE16s_localHistogram;
	add.s32 	%r2061, %r2060, %r2059;
	ld.shared.u32 	%r2062, [%r2061];
	add.s32 	%r2063, %r2062, %r413;
	mul.wide.u32 	%rd258, %r2063, 4;
	add.s64 	%rd259, %rd4, %rd258;
	st.global.u32 	[%rd259], %r2057;
$L__BB2_175:
	ret;

}
	// .globl	_Z12RadixUpsweepIfEvPT_PjS2_jj
.visible .entry _Z12RadixUpsweepIfEvPT_PjS2_jj(
	.param .u64 .ptr .align 1 _Z12RadixUpsweepIfEvPT_PjS2_jj_param_0,
	.param .u64 .ptr .align 1 _Z12RadixUpsweepIfEvPT_PjS2_jj_param_1,
	.param .u64 .ptr .align 1 _Z12RadixUpsweepIfEvPT_PjS2_jj_param_2,
	.param .u32 _Z12RadixUpsweepIfEvPT_PjS2_jj_param_3,
	.param .u32 _Z12RadixUpsweepIfEvPT_PjS2_jj_param_4
)
{
	.local .align 16 .b8 	__local_depot3[16];
	.reg .b64 	%SP;
	.reg .b64 	%SPL;
	.reg .pred 	%p<90>;
	.reg .b32 	%r<465>;
	.reg .b64 	%rd<49>;
	// demoted variable
	.shared .align 4 .b8 _ZZ12RadixUpsweepIfEvPT_PjS2_jjE12s_globalHist[2048];
	mov.u64 	%SPL, __local_depot3;
	cvta.local.u64 	%SP, %SPL;
	ld.param.u64 	%rd5, [_Z12RadixUpsweepIfEvPT_PjS2_jj_param_0];
	ld.param.u64 	%rd6, [_Z12RadixUpsweepIfEvPT_PjS2_jj_param_1];
	ld.param.u64 	%rd7, [_Z12RadixUpsweepIfEvPT_PjS2_jj_param_2];
	ld.param.u32 	%r144, [_Z12RadixUpsweepIfEvPT_PjS2_jj_param_3];
	ld.param.u32 	%r145, [_Z12RadixUpsweepIfEvPT_PjS2_jj_param_4];
	cvta.to.global.u64 	%rd1, %rd5;
	cvta.to.global.u64 	%rd2, %rd7;
	cvta.to.global.u64 	%rd3, %rd6;
	add.u64 	%rd8, %SP, 0;
	add.u64 	%rd4, %SPL, 0;
	mov.u32 	%r448, %tid.x;
	setp.gt.u32 	%p1, %r448, 511;
	@%p1 bra 	$L__BB3_7;
	mov.u32 	%r2, %ntid.x;
	add.s32 	%r146, %r448, %r2;
	max.u32 	%r147, %r146, 512;
	setp.lt.u32 	%p2, %r146, 512;
	selp.u32 	%r148, 1, 0, %p2;
	add.s32 	%r149, %r146, %r148;
	sub.s32 	%r150, %r147, %r149;
	div.u32 	%r151, %r150, %r2;
	add.s32 	%r3, %r151, %r148;
	and.b32  	%r152, %r3, 3;
	setp.eq.s32 	%p3, %r152, 3;
	mov.u32 	%r432, %r448;
	@%p3 bra 	$L__BB3_4;
	add.s32 	%r153, %r3, 1;
	and.b32  	%r154, %r153, 3;
	shl.b32 	%r155, %r448, 2;
	mov.u32 	%r156, _ZZ12RadixUpsweepIfEvPT_PjS2_jjE12s_globalHist;
	add.s32 	%r429, %r156, %r155;
	shl.b32 	%r5, %r2, 2;
	neg.s32 	%r428, %r154;
	mad.lo.s32 	%r432, %r2, %r154, %r448;
$L__BB3_3:
	.pragma "nounroll";
	mov.b32 	%r157, 0;
	st.shared.u32 	[%r429], %r157;
	add.s32 	%r429, %r429, %r5;
	add.s32 	%r428, %r428, 1;
	setp.ne.s32 	%p4, %r428, 0;
	@%p4 bra 	$L__BB3_3;
$L__BB3_4:
	setp.lt.u32 	%p5, %r3, 3;
	@%p5 bra 	$L__BB3_7;
	shl.b32 	%r13, %r2, 2;
	shl.b32 	%r158, %r432, 2;
	mov.u32 	%r159, _ZZ12RadixUpsweepIfEvPT_PjS2_jjE12s_globalHist;
	add.s32 	%r431, %r159, %r158;
	shl.b32 	%r15, %r2, 4;
	shl.b32 	%r16, %r2, 3;
	mul.lo.s32 	%r17, %r2, 12;
$L__BB3_6:
	mov.b32 	%r160, 0;
	st.shared.u32 	[%r431], %r160;
	add.s32 	%r161, %r431, %r13;
	st.shared.u32 	[%r161], %r160;
	add.s32 	%r162, %r431, %r16;
	st.shared.u32 	[%r162], %r160;
	add.s32 	%r163, %r431, %r17;
	st.shared.u32 	[%r163], %r160;
	add.s32 	%r432, %r432, %r13;
	add.s32 	%r431, %r431, %r15;
	setp.lt.u32 	%p6, %r432, 512;
	@%p6 bra 	$L__BB3_6;
$L__BB3_7:
	bar.sync 	0;
	shl.b32 	%r22, %r448, 2;
	shl.b32 	%r164, %r448, 4;
	and.b32  	%r165, %r164, 15360;
	mov.u32 	%r166, _ZZ12RadixUpsweepIfEvPT_PjS2_jjE12s_globalHist;
	add.s32 	%r23, %r166, %r165;
	mov.u32 	%r24, %ctaid.x;
	mov.u32 	%r25, %nctaid.x;
	add.s32 	%r26, %r25, -1;
	setp.ge.u32 	%p7, %r24, %r26;
	@%p7 bra 	$L__BB3_13;
	mul.lo.s32 	%r167, %r24, 1920;
	add.s32 	%r27, %r167, 1920;
	add.s32 	%r433, %r167, %r448;
	setp.ge.u32 	%p8, %r433, %r27;
	@%p8 bra 	$L__BB3_13;
	mov.u32 	%r29, %ntid.x;
	mov.u64 	%rd11, $str;
$L__BB3_10:
	mul.wide.u32 	%rd9, %r433, 16;
	add.s64 	%rd10, %rd1, %rd9;
	ld.global.v4.u32 	{%r168, %r169, %r170, %r171}, [%rd10];
	shr.s32 	%r172, %r168, 31;
	or.b32  	%r173, %r172, -2147483648;
	xor.b32  	%r31, %r173, %r168;
	shr.s32 	%r174, %r169, 31;
	or.b32  	%r175, %r174, -2147483648;
	xor.b32  	%r32, %r175, %r169;
	shr.s32 	%r176, %r170, 31;
	or.b32  	%r177, %r176, -2147483648;
	xor.b32  	%r33, %r177, %r170;
	shr.s32 	%r178, %r171, 31;
	or.b32  	%r179, %r178, -2147483648;
	xor.b32  	%r34, %r179, %r171;
	setp.gt.u32 	%p9, %r433, 4;
	@%p9 bra 	$L__BB3_12;
	st.local.v4.u32 	[%rd4], {%r31, %r32, %r33, %r34};
	cvta.global.u64 	%rd12, %rd11;
	{ // callseq 2, 0
	.param .b64 param0;
	st.param.b64 	[param0], %rd12;
	.param .b64 param1;
	st.param.b64 	[param1], %rd8;
	.param .b32 retval0;
	call.uni (retval0), 
	vprintf, 
	(
	param0, 
	param1
	);
	ld.param.b32 	%r180, [retval0];
	} // callseq 2
$L__BB3_12:
	shr.u32 	%r182, %r31, %r145;
	shl.b32 	%r183, %r182, 2;
	and.b32  	%r184, %r183, 1020;
	add.s32 	%r185, %r23, %r184;
	atom.shared.add.u32 	%r186, [%r185], 1;
	shr.u32 	%r187, %r32, %r145;
	shl.b32 	%r188, %r187, 2;
	and.b32  	%r189, %r188, 1020;
	add.s32 	%r190, %r23, %r189;
	atom.shared.add.u32 	%r191, [%r190], 1;
	shr.u32 	%r192, %r33, %r145;
	shl.b32 	%r193, %r192, 2;
	and.b32  	%r194, %r193, 1020;
	add.s32 	%r195, %r23, %r194;
	atom.shared.add.u32 	%r196, [%r195], 1;
	shr.u32 	%r197, %r34, %r145;
	shl.b32 	%r198, %r197, 2;
	and.b32  	%r199, %r198, 1020;
	add.s32 	%r200, %r23, %r199;
	atom.shared.add.u32 	%r201, [%r200], 1;
	add.s32 	%r433, %r433, %r29;
	setp.lt.u32 	%p10, %r433, %r27;
	@%p10 bra 	$L__BB3_10;
$L__BB3_13:
	setp.ne.s32 	%p11, %r24, %r26;
	@%p11 bra 	$L__BB3_19;
	mad.lo.s32 	%r434, %r24, 7680, %r448;
	setp.ge.u32 	%p12, %r434, %r144;
	@%p12 bra 	$L__BB3_19;
	mov.u32 	%r37, %ntid.x;
	mov.u64 	%rd16, $str$1;
$L__BB3_16:
	mul.wide.u32 	%rd14, %r434, 4;
	add.s64 	%rd15, %rd1, %rd14;
	ld.global.u32 	%r202, [%rd15];
	shr.s32 	%r203, %r202, 31;
	or.b32  	%r204, %r203, -2147483648;
	xor.b32  	%r39, %r204, %r202;
	setp.gt.u32 	%p13, %r434, 4;
	@%p13 bra 	$L__BB3_18;
	st.local.v2.u32 	[%rd4], {%r434, %r39};
	cvta.global.u64 	%rd17, %rd16;
	{ // callseq 3, 0
	.param .b64 param0;
	st.param.b64 	[param0], %rd17;
	.param .b64 param1;
	st.param.b64 	[param1], %rd8;
	.param .b32 retval0;
	call.uni (retval0), 
	vprintf, 
	(
	param0, 
	param1
	);
	ld.param.b32 	%r205, [retval0];
	} // callseq 3
$L__BB3_18:
	shr.u32 	%r207, %r39, %r145;
	shl.b32 	%r208, %r207, 2;
	and.b32  	%r209, %r208, 1020;
	add.s32 	%r210, %r23, %r209;
	atom.shared.add.u32 	%r211, [%r210], 1;
	add.s32 	%r434, %r434, %r37;
	setp.lt.u32 	%p14, %r434, %r144;
	@%p14 bra 	$L__BB3_16;
$L__BB3_19:
	bar.sync 	0;
	setp.gt.u32 	%p15, %r448, 255;
	@%p15 bra 	$L__BB3_26;
	mov.u32 	%r41, %ntid.x;
	add.s32 	%r212, %r448, %r41;
	max.u32 	%r213, %r212, 256;
	setp.lt.u32 	%p16, %r212, 256;
	selp.u32 	%r214, 1, 0, %p16;
	add.s32 	%r215, %r212, %r214;
	sub.s32 	%r216, %r213, %r215;
	div.u32 	%r217, %r216, %r41;
	add.s32 	%r42, %r217, %r214;
	and.b32  	%r218, %r42, 3;
	setp.eq.s32 	%p17, %r218, 3;
	mov.u32 	%r444, %r448;
	@%p17 bra 	$L__BB3_23;
	add.s32 	%r219, %r42, 1;
	and.b32  	%r220, %r219, 3;
	add.s32 	%r437, %r166, %r22;
	shl.b32 	%r44, %r41, 2;
	mad.lo.s32 	%r436, %r448, %r25, %r24;
	mul.lo.s32 	%r46, %r41, %r25;
	neg.s32 	%r435, %r220;
	mad.lo.s32 	%r444, %r41, %r220, %r448;
$L__BB3_22:
	.pragma "nounroll";
	ld.shared.u32 	%r223, [%r437+1024];
	ld.shared.u32 	%r224, [%r437];
	add.s32 	%r225, %r224, %r223;
	mul.wide.u32 	%rd19, %r436, 4;
	add.s64 	%rd20, %rd2, %rd19;
	st.global.u32 	[%rd20], %r225;
	shfl.sync.up.b32	%r226|%p18, %r225, 1, 0, -1;
	// begin inline asm
	mov.u32 %r222, %laneid;
	// end inline asm
	setp.eq.s32 	%p19, %r222, 0;
	selp.b32 	%r227, 0, %r226, %p19;
	add.s32 	%r228, %r227, %r225;
	shfl.sync.up.b32	%r229|%p20, %r228, 2, 0, -1;
	setp.lt.u32 	%p21, %r222, 2;
	selp.b32 	%r230, 0, %r229, %p21;
	add.s32 	%r231, %r230, %r228;
	shfl.sync.up.b32	%r232|%p22, %r231, 4, 0, -1;
	setp.lt.u32 	%p23, %r222, 4;
	selp.b32 	%r233, 0, %r232, %p23;
	add.s32 	%r234, %r233, %r231;
	shfl.sync.up.b32	%r235|%p24, %r234, 8, 0, -1;
	setp.lt.u32 	%p25, %r222, 8;
	selp.b32 	%r236, 0, %r235, %p25;
	add.s32 	%r237, %r236, %r234;
	shfl.sync.up.b32	%r238|%p26, %r237, 16, 0, -1;
	setp.lt.u32 	%p27, %r222, 16;
	selp.b32 	%r239, 0, %r238, %p27;
	add.s32 	%r240, %r239, %r237;
	add.s32 	%r241, %r222, -1;
	and.b32  	%r242, %r241, 31;
	shfl.sync.idx.b32	%r243|%p28, %r240, %r242, 31, -1;
	st.shared.u32 	[%r437], %r243;
	add.s32 	%r437, %r437, %r44;
	add.s32 	%r436, %r436, %r46;
	add.s32 	%r435, %r435, 1;
	setp.ne.s32 	%p29, %r435, 0;
	@%p29 bra 	$L__BB3_22;
$L__BB3_23:
	setp.lt.u32 	%p30, %r42, 3;
	@%p30 bra 	$L__BB3_26;
	shl.b32 	%r244, %r444, 2;
	add.s32 	%r246, %r244, %r166;
	add.s32 	%r443, %r246, 1024;
	shl.b32 	%r57, %r41, 4;
	shl.b32 	%r247, %r41, 1;
	add.s32 	%r248, %r444, %r247;
	mad.lo.s32 	%r442, %r25, %r248, %r24;
	mul.lo.s32 	%r249, %r41, %r25;
	shl.b32 	%r59, %r249, 2;
	mad.lo.s32 	%r250, %r41, 3, %r444;
	mad.lo.s32 	%r441, %r25, %r250, %r24;
	add.s32 	%r251, %r41, %r444;
	mad.lo.s32 	%r440, %r25, %r251, %r24;
	mad.lo.s32 	%r439, %r25, %r444, %r24;
	shl.b32 	%r63, %r41, 2;
$L__BB3_25:
	ld.shared.u32 	%r253, [%r443];
	ld.shared.u32 	%r254, [%r443+-1024];
	add.s32 	%r255, %r254, %r253;
	mul.wide.u32 	%rd21, %r439, 4;
	add.s64 	%rd22, %rd2, %rd21;
	st.global.u32 	[%rd22], %r255;
	shfl.sync.up.b32	%r256|%p31, %r255, 1, 0, -1;
	// begin inline asm
	mov.u32 %r252, %laneid;
	// end inline asm
	setp.eq.s32 	%p32, %r252, 0;
	selp.b32 	%r257, 0, %r256, %p32;
	add.s32 	%r258, %r257, %r255;
	shfl.sync.up.b32	%r259|%p33, %r258, 2, 0, -1;
	setp.lt.u32 	%p34, %r252, 2;
	selp.b32 	%r260, 0, %r259, %p34;
	add.s32 	%r261, %r260, %r258;
	shfl.sync.up.b32	%r262|%p35, %r261, 4, 0, -1;
	setp.lt.u32 	%p36, %r252, 4;
	selp.b32 	%r263, 0, %r262, %p36;
	add.s32 	%r264, %r263, %r261;
	shfl.sync.up.b32	%r265|%p37, %r264, 8, 0, -1;
	setp.lt.u32 	%p38, %r252, 8;
	selp.b32 	%r266, 0, %r265, %p38;
	add.s32 	%r267, %r266, %r264;
	shfl.sync.up.b32	%r268|%p39, %r267, 16, 0, -1;
	setp.lt.u32 	%p40, %r252, 16;
	selp.b32 	%r269, 0, %r268, %p40;
	add.s32 	%r270, %r269, %r267;
	add.s32 	%r271, %r252, -1;
	and.b32  	%r272, %r271, 31;
	shfl.sync.idx.b32	%r273|%p41, %r270, %r272, 31, -1;
	st.shared.u32 	[%r443+-1024], %r273;
	add.s32 	%r274, %r444, %r41;
	add.s32 	%r275, %r443, %r63;
	ld.shared.u32 	%r276, [%r275];
	ld.shared.u32 	%r277, [%r275+-1024];
	add.s32 	%r278, %r277, %r276;
	mul.wide.u32 	%rd23, %r440, 4;
	add.s64 	%rd24, %rd2, %rd23;
	st.global.u32 	[%rd24], %r278;
	shfl.sync.up.b32	%r279|%p42, %r278, 1, 0, -1;
	selp.b32 	%r280, 0, %r279, %p32;
	add.s32 	%r281, %r280, %r278;
	shfl.sync.up.b32	%r282|%p43, %r281, 2, 0, -1;
	selp.b32 	%r283, 0, %r282, %p34;
	add.s32 	%r284, %r283, %r281;
	shfl.sync.up.b32	%r285|%p44, %r284, 4, 0, -1;
	selp.b32 	%r286, 0, %r285, %p36;
	add.s32 	%r287, %r286, %r284;
	shfl.sync.up.b32	%r288|%p45, %r287, 8, 0, -1;
	selp.b32 	%r289, 0, %r288, %p38;
	add.s32 	%r290, %r289, %r287;
	shfl.sync.up.b32	%r291|%p46, %r290, 16, 0, -1;
	selp.b32 	%r292, 0, %r291, %p40;
	add.s32 	%r293, %r292, %r290;
	shfl.sync.idx.b32	%r294|%p47, %r293, %r272, 31, -1;
	st.shared.u32 	[%r275+-1024], %r294;
	add.s32 	%r295, %r274, %r41;
	add.s32 	%r296, %r275, %r63;
	ld.shared.u32 	%r297, [%r296];
	ld.shared.u32 	%r298, [%r296+-1024];
	add.s32 	%r299, %r298, %r297;
	mul.wide.u32 	%rd25, %r442, 4;
	add.s64 	%rd26, %rd2, %rd25;
	st.global.u32 	[%rd26], %r299;
	shfl.sync.up.b32	%r300|%p48, %r299, 1, 0, -1;
	selp.b32 	%r301, 0, %r300, %p32;
	add.s32 	%r302, %r301, %r299;
	shfl.sync.up.b32	%r303|%p49, %r302, 2, 0, -1;
	selp.b32 	%r304, 0, %r303, %p34;
	add.s32 	%r305, %r304, %r302;
	shfl.sync.up.b32	%r306|%p50, %r305, 4, 0, -1;
	selp.b32 	%r307, 0, %r306, %p36;
	add.s32 	%r308, %r307, %r305;
	shfl.sync.up.b32	%r309|%p51, %r308, 8, 0, -1;
	selp.b32 	%r310, 0, %r309, %p38;
	add.s32 	%r311, %r310, %r308;
	shfl.sync.up.b32	%r312|%p52, %r311, 16, 0, -1;
	selp.b32 	%r313, 0, %r312, %p40;
	add.s32 	%r314, %r313, %r311;
	shfl.sync.idx.b32	%r315|%p53, %r314, %r272, 31, -1;
	st.shared.u32 	[%r296+-1024], %r315;
	add.s32 	%r316, %r295, %r41;
	add.s32 	%r317, %r296, %r63;
	ld.shared.u32 	%r318, [%r317];
	ld.shared.u32 	%r319, [%r317+-1024];
	add.s32 	%r320, %r319, %r318;
	mul.wide.u32 	%rd27, %r441, 4;
	add.s64 	%rd28, %rd2, %rd27;
	st.global.u32 	[%rd28], %r320;
	shfl.sync.up.b32	%r321|%p54, %r320, 1, 0, -1;
	selp.b32 	%r322, 0, %r321, %p32;
	add.s32 	%r323, %r322, %r320;
	shfl.sync.up.b32	%r324|%p55, %r323, 2, 0, -1;
	selp.b32 	%r325, 0, %r324, %p34;
	add.s32 	%r326, %r325, %r323;
	shfl.sync.up.b32	%r327|%p56, %r326, 4, 0, -1;
	selp.b32 	%r328, 0, %r327, %p36;
	add.s32 	%r329, %r328, %r326;
	shfl.sync.up.b32	%r330|%p57, %r329, 8, 0, -1;
	selp.b32 	%r331, 0, %r330, %p38;
	add.s32 	%r332, %r331, %r329;
	shfl.sync.up.b32	%r333|%p58, %r332, 16, 0, -1;
	selp.b32 	%r334, 0, %r333, %p40;
	add.s32 	%r335, %r334, %r332;
	shfl.sync.idx.b32	%r336|%p59, %r335, %r272, 31, -1;
	st.shared.u32 	[%r317+-1024], %r336;
	add.s32 	%r444, %r316, %r41;
	add.s32 	%r443, %r443, %r57;
	add.s32 	%r442, %r442, %r59;
	add.s32 	%r441, %r441, %r59;
	add.s32 	%r440, %r440, %r59;
	add.s32 	%r439, %r439, %r59;
	setp.lt.u32 	%p60, %r444, 256;
	@%p60 bra 	$L__BB3_25;
$L__BB3_26:
	bar.sync 	0;
	setp.gt.u32 	%p61, %r448, 7;
	@%p61 bra 	$L__BB3_28;
	shl.b32 	%r339, %r448, 7;
	mov.u32 	%r340, _ZZ12RadixUpsweepIfEvPT_PjS2_jjE12s_globalHist;
	add.s32 	%r341, %r340, %r339;
	ld.shared.u32 	%r342, [%r341];
	// begin inline asm
	activemask.b32 %r337;
	// end inline asm
	shfl.sync.up.b32	%r343|%p62, %r342, 1, 0, %r337;
	// begin inline asm
	mov.u32 %r338, %laneid;
	// end inline asm
	setp.eq.s32 	%p63, %r338, 0;
	selp.b32 	%r344, 0, %r343, %p63;
	add.s32 	%r345, %r344, %r342;
	shfl.sync.up.b32	%r346|%p64, %r345, 2, 0, %r337;
	setp.lt.u32 	%p65, %r338, 2;
	selp.b32 	%r347, 0, %r346, %p65;
	add.s32 	%r348, %r347, %r345;
	shfl.sync.up.b32	%r349|%p66, %r348, 4, 0, %r337;
	setp.lt.u32 	%p67, %r338, 4;
	selp.b32 	%r350, 0, %r349, %p67;
	add.s32 	%r351, %r350, %r348;
	shfl.sync.up.b32	%r352|%p68, %r351, 8, 0, %r337;
	setp.lt.u32 	%p69, %r338, 8;
	selp.b32 	%r353, 0, %r352, %p69;
	add.s32 	%r354, %r353, %r351;
	shfl.sync.up.b32	%r355|%p70, %r354, 16, 0, %r337;
	setp.lt.u32 	%p71, %r338, 16;
	selp.b32 	%r356, 0, %r355, %p71;
	add.s32 	%r357, %r356, %r354;
	shfl.sync.up.b32	%r358|%p72, %r357, 1, 0, %r337;
	selp.b32 	%r359, 0, %r358, %p63;
	st.shared.u32 	[%r341], %r359;
$L__BB3_28:
	setp.gt.u32 	%p73, %r448, 255;
	bar.sync 	0;
	@%p73 bra 	$L__BB3_42;
	shl.b32 	%r76, %r145, 5;
	// begin inline asm
	mov.u32 %r360, %laneid;
	// end inline asm
	setp.ne.s32 	%p74, %r360, 0;
	mov.u32 	%r77, %ntid.x;
	@%p74 bra 	$L__BB3_36;
	add.s32 	%r402, %r448, %r77;
	max.u32 	%r403, %r402, 256;
	setp.lt.u32 	%p85, %r402, 256;
	selp.u32 	%r404, 1, 0, %p85;
	add.s32 	%r405, %r402, %r404;
	sub.s32 	%r406, %r403, %r405;
	div.u32 	%r407, %r406, %r77;
	add.s32 	%r78, %r407, %r404;
	and.b32  	%r408, %r78, 3;
	setp.eq.s32 	%p86, %r408, 3;
	@%p86 bra 	$L__BB3_33;
	add.s32 	%r409, %r78, 1;
	and.b32  	%r410, %r409, 3;
	mov.u32 	%r411, _ZZ12RadixUpsweepIfEvPT_PjS2_jjE12s_globalHist;
	add.s32 	%r447, %r411, %r22;
	shl.b32 	%r80, %r77, 2;
	add.s32 	%r446, %r448, %r76;
	neg.s32 	%r445, %r410;
	mad.lo.s32 	%r448, %r77, %r410, %r448;
$L__BB3_32:
	.pragma "nounroll";
	mul.wide.u32 	%rd39, %r446, 4;
	add.s64 	%rd40, %rd3, %rd39;
	ld.shared.u32 	%r412, [%r447];
	atom.global.add.u32 	%r413, [%rd40], %r412;
	add.s32 	%r447, %r447, %r80;
	add.s32 	%r446, %r446, %r77;
	add.s32 	%r445, %r445, 1;
	setp.ne.s32 	%p87, %r445, 0;
	@%p87 bra 	$L__BB3_32;
$L__BB3_33:
	setp.lt.u32 	%p88, %r78, 3;
	@%p88 bra 	$L__BB3_42;
	shl.b32 	%r91, %r77, 2;
	shl.b32 	%r414, %r448, 2;
	mov.u32 	%r415, _ZZ12RadixUpsweepIfEvPT_PjS2_jjE12s_globalHist;
	add.s32 	%r453, %r415, %r414;
	shl.b32 	%r93, %r77, 4;
	shl.b32 	%r94, %r77, 3;
	mul.lo.s32 	%r95, %r77, 12;
	add.s32 	%r449, %r448, %r76;
	add.s32 	%r452, %r449, %r77;
	shl.b32 	%r416, %r77, 1;
	add.s32 	%r451, %r449, %r416;
	mad.lo.s32 	%r450, %r77, 3, %r449;
$L__BB3_35:
	mul.wide.u32 	%rd41, %r449, 4;
	add.s64 	%rd42, %rd3, %rd41;
	ld.shared.u32 	%r417, [%r453];
	atom.global.add.u32 	%r418, [%rd42], %r417;
	mul.wide.u32 	%rd43, %r452, 4;
	add.s64 	%rd44, %rd3, %rd43;
	add.s32 	%r419, %r453, %r91;
	ld.shared.u32 	%r420, [%r419];
	atom.global.add.u32 	%r421, [%rd44], %r420;
	mul.wide.u32 	%rd45, %r451, 4;
	add.s64 	%rd46, %rd3, %rd45;
	add.s32 	%r422, %r453, %r94;
	ld.shared.u32 	%r423, [%r422];
	atom.global.add.u32 	%r424, [%rd46], %r423;
	mul.wide.u32 	%rd47, %r450, 4;
	add.s64 	%rd48, %rd3, %rd47;
	add.s32 	%r425, %r453, %r95;
	ld.shared.u32 	%r426, [%r425];
	atom.global.add.u32 	%r427, [%rd48], %r426;
	add.s32 	%r448, %r448, %r91;
	add.s32 	%r453, %r453, %r93;
	add.s32 	%r452, %r452, %r91;
	add.s32 	%r451, %r451, %r91;
	add.s32 	%r450, %r450, %r91;
	add.s32 	%r449, %r449, %r91;
	setp.lt.u32 	%p89, %r448, 256;
	@%p89 bra 	$L__BB3_35;
	bra.uni 	$L__BB3_42;
$L__BB3_36:
	add.s32 	%r361, %r448, %r77;
	max.u32 	%r362, %r361, 256;
	setp.lt.u32 	%p75, %r361, 256;
	selp.u32 	%r363, 1, 0, %p75;
	add.s32 	%r364, %r361, %r363;
	sub.s32 	%r365, %r362, %r364;
	div.u32 	%r366, %r365, %r77;
	add.s32 	%r112, %r366, %r363;
	and.b32  	%r367, %r112, 3;
	setp.eq.s32 	%p76, %r367, 3;
	@%p76 bra 	$L__BB3_39;
	add.s32 	%r368, %r112, 1;
	and.b32  	%r369, %r368, 3;
	mov.u32 	%r370, _ZZ12RadixUpsweepIfEvPT_PjS2_jjE12s_globalHist;
	add.s32 	%r457, %r370, %r22;
	shl.b32 	%r114, %r77, 2;
	add.s32 	%r456, %r448, %r76;
	neg.s32 	%r455, %r369;
	mad.lo.s32 	%r448, %r77, %r369, %r448;
$L__BB3_38:
	.pragma "nounroll";
	mul.wide.u32 	%rd29, %r456, 4;
	add.s64 	%rd30, %rd3, %rd29;
	ld.shared.u32 	%r371, [%r457];
	ld.shared.u32 	%r372, [%r457+-4];
	shfl.sync.idx.b32	%r373|%p77, %r372, 1, 31, -2;
	add.s32 	%r374, %r373, %r371;
	atom.global.add.u32 	%r375, [%rd30], %r374;
	add.s32 	%r457, %r457, %r114;
	add.s32 	%r456, %r456, %r77;
	add.s32 	%r455, %r455, 1;
	setp.ne.s32 	%p78, %r455, 0;
	@%p78 bra 	$L__BB3_38;
$L__BB3_39:
	setp.lt.u32 	%p79, %r112, 3;
	@%p79 bra 	$L__BB3_42;
	shl.b32 	%r125, %r77, 2;
	shl.b32 	%r376, %r448, 2;
	mov.u32 	%r377, _ZZ12RadixUpsweepIfEvPT_PjS2_jjE12s_globalHist;
	add.s32 	%r463, %r377, %r376;
	shl.b32 	%r127, %r77, 4;
	add.s32 	%r459, %r448, %r76;
	add.s32 	%r462, %r459, %r77;
	shl.b32 	%r378, %r77, 1;
	add.s32 	%r461, %r459, %r378;
	mad.lo.s32 	%r460, %r77, 3, %r459;
$L__BB3_41:
	mul.wide.u32 	%rd31, %r459, 4;
	add.s64 	%rd32, %rd3, %rd31;
	ld.shared.u32 	%r379, [%r463];
	ld.shared.u32 	%r380, [%r463+-4];
	shfl.sync.idx.b32	%r381|%p80, %r380, 1, 31, -2;
	add.s32 	%r382, %r381, %r379;
	atom.global.add.u32 	%r383, [%rd32], %r382;
	mul.wide.u32 	%rd33, %r462, 4;
	add.s64 	%rd34, %rd3, %rd33;
	add.s32 	%r384, %r463, %r125;
	ld.shared.u32 	%r385, [%r384];
	ld.shared.u32 	%r386, [%r384+-4];
	shfl.sync.idx.b32	%r387|%p81, %r386, 1, 31, -2;
	add.s32 	%r388, %r387, %r385;
	atom.global.add.u32 	%r389, [%rd34], %r388;
	mul.wide.u32 	%rd35, %r461, 4;
	add.s64 	%rd36, %rd3, %rd35;
	add.s32 	%r390, %r384, %r125;
	ld.shared.u32 	%r391, [%r390];
	ld.shared.u32 	%r392, [%r390+-4];
	shfl.sync.idx.b32	%r393|%p82, %r392, 1, 31, -2;
	add.s32 	%r394, %r393, %r391;
	atom.global.add.u32 	%r395, [%rd36], %r394;
	mul.wide.u32 	%rd37, %r460, 4;
	add.s64 	%rd38, %rd3, %rd37;
	add.s32 	%r396, %r390, %r125;
	ld.shared.u32 	%r397, [%r396];
	ld.shared.u32 	%r398, [%r396+-4];
	shfl.sync.idx.b32	%r399|%p83, %r398, 1, 31, -2;
	add.s32 	%r400, %r399, %r397;
	atom.global.add.u32 	%r401, [%rd38], %r400;
	add.s32 	%r448, %r448, %r125;
	add.s32 	%r463, %r463, %r127;
	add.s32 	%r462, %r462, %r125;
	add.s32 	%r461, %r461, %r125;
	add.s32 	%r460, %r460, %r125;
	add.s32 	%r459, %r459, %r125;
	setp.lt.u32 	%p84, %r448, 256;
	@%p84 bra 	$L__BB3_41;
$L__BB3_42:
	ret;

}
	// .globl	_Z19RadixDownsweepPairsIfEvPT_PjS1_S2_S2_S2_jj
.visible .entry _Z19RadixDownsweepPairsIfEvPT_PjS1_S2_S2_S2_jj(
	.param .u64 .ptr .align 1 _Z19RadixDownsweepPairsIfEvPT_PjS1_S2_S2_S2_jj_param_0,
	.param .u64 .ptr .align 1 _Z19RadixDownsweepPairsIfEvPT_PjS1_S2_S2_S2_jj_param_1,
	.param .u64 .ptr .align 1 _Z19RadixDownsweepPairsIfEvPT_PjS1_S2_S2_S2_jj_param_2,
	.param .u64 .ptr .align 1 _Z19RadixDownsweepPairsIfEvPT_PjS1_S2_S2_S2_jj_param_3,
	.param .u64 .ptr .align 1 _Z19RadixDownsweepPairsIfEvPT_PjS1_S2_S2_S2_jj_param_4,
	.param .u64 .ptr .align 1 _Z19RadixDownsweepPairsIfEvPT_PjS1_S2_S2_S2_jj_param_5,
	.param .u32 _Z19RadixDownsweepPairsIfEvPT_PjS1_S2_S2_S2_jj_param_6,
	.param .u32 _Z19RadixDownsweepPairsIfEvPT_PjS1_S2_S2_S2_jj_param_7
)
{
	.reg .pred 	%p<368>;
	.reg .b16 	%rs<6>;
	.reg .b32 	%r<2183>;
	.reg .b32 	%f<255>;
	.reg .b64 	%rd<268>;
	// demoted variable
	.shared .align 4 .b8 _ZZ19RadixDownsweepPairsIfEvPT_PjS1_S2_S2_S2_jjE16s_warpHistograms[30720];
	// demoted variable
	.shared .align 4 .b8 _ZZ19RadixDownsweepPairsIfEvPT_PjS1_S2_S2_S2_jjE16s_localHistogram[1024];
	ld.param.u64 	%rd10, [_Z19RadixDownsweepPairsIfEvPT_PjS1_S2_S2_S2_jj_param_0];
	cvta.to.global.u64 	%rd1, %rd10;
	mov.u32 	%r1, %tid.x;
	shl.b32 	%r330, %r1, 3;
	and.b32  	%r2, %r330, 7936;
	mov.u32 	%r3, %ntid.x;
	add.s32 	%r331, %r1, %r3;
	cvt.u16.u32 	%rs2, %r331;
	xor.b16  	%rs3, %rs2, 4095;
	cvt.u16.u32 	%rs4, %r3;
	div.u16 	%rs5, %rs3, %rs4;
	and.b16  	%rs1, %rs5, 3;
	setp.eq.s16 	%p1, %rs1, 2;
	mov.u32 	%r2117, %r1;
	@%p1 bra 	$L__BB4_3;
	cvt.u32.u16 	%r4, %rs1;
	mov.b32 	%r2116, 0;
	mov.u32 	%r334, _ZZ19RadixDownsweepPairsIfEvPT_PjS1_S2_S2_S2_jjE16s_warpHistograms;
	mov.u32 	%r2117, %r1;
$L__BB4_2:
	.pragma "nounroll";
	shl.b32 	%r333, %r2117, 2;
	add.s32 	%r335, %r334, %r333;
	mov.b32 	%r336, 0;
	st.shared.u32 	[%r335], %r336;
	add.s32 	%r2117, %r2117, %r3;
	add.s32 	%r2116, %r2116, 1;
	xor.b32  	%r337, %r2116, %r4;
	setp.ne.s32 	%p2, %r337, 2;
	@%p2 bra 	$L__BB4_2;
$L__BB4_3:
	shl.b32 	%r10, %r3, 2;
	shl.b32 	%r338, %r2117, 2;
	mov.u32 	%r339, _ZZ19RadixDownsweepPairsIfEvPT_PjS1_S2_S2_S2_jjE16s_warpHistograms;
	add.s32 	%r2118, %r339, %r338;
	shl.b32 	%r12, %r3, 4;
	shl.b32 	%r13, %r3, 3;
	mul.lo.s32 	%r14, %r3, 12;
$L__BB4_4:
	mov.b32 	%r340, 0;
	st.shared.u32 	[%r2118], %r340;
	add.s32 	%r341, %r2118, %r10;
	st.shared.u32 	[%r341], %r340;
	add.s32 	%r342, %r2118, %r13;
	st.shared.u32 	[%r342], %r340;
	add.s32 	%r343, %r2118, %r14;
	st.shared.u32 	[%r343], %r340;
	add.s32 	%r2117, %r2117, %r10;
	add.s32 	%r2118, %r2118, %r12;
	setp.lt.u32 	%p3, %r2117, 4096;
	@%p3 bra 	$L__BB4_4;
	mov.u32 	%r19, %ctaid.x;
	mov.u32 	%r20, %nctaid.x;
	add.s32 	%r21, %r20, -1;
	setp.ge.u32 	%p4, %r19, %r21;
	@%p4 bra 	$L__BB4_7;
	// begin inline asm
	mov.u32 %r344, %laneid;
	// end inline asm
	shr.u32 	%r345, %r1, 5;
	mul.lo.s32 	%r346, %r19, 7680;
	mad.lo.s32 	%r347, %r345, 480, %r346;
	add.s32 	%r348, %r347, %r344;
	mul.wide.u32 	%rd11, %r348, 4;
	add.s64 	%rd12, %rd1, %rd11;
	ld.global.f32 	%f224, [%rd12];
	add.s32 	%r349, %r348, 32;
	mul.wide.u32 	%rd13, %r349, 4;
	add.s64 	%rd14, %rd1, %rd13;
	ld.global.f32 	%f223, [%rd14];
	add.s32 	%r350, %r348, 64;
	mul.wide.u32 	%rd15, %r350, 4;
	add.s64 	%rd16, %rd1, %rd15;
	ld.global.f32 	%f222, [%rd16];
	add.s32 	%r351, %r348, 96;
	mul.wide.u32 	%rd17, %r351, 4;
	add.s64 	%rd18, %rd1, %rd17;
	ld.global.f32 	%f221, [%rd18];
	add.s32 	%r352, %r348, 128;
	mul.wide.u32 	%rd19, %r352, 4;
	add.s64 	%rd20, %rd1, %rd19;
	ld.global.f32 	%f220, [%rd20];
	add.s32 	%r353, %r348, 160;
	mul.wide.u32 	%rd21, %r353, 4;
	add.s64 	%rd22, %rd1, %rd21;
	ld.global.f32 	%f219, [%rd22];
	add.s32 	%r354, %r348, 192;
	mul.wide.u32 	%rd23, %r354, 4;
	add.s64 	%rd24, %rd1, %rd23;
	ld.global.f32 	%f218, [%rd24];
	add.s32 	%r355, %r348, 224;
	mul.wide.u32 	%rd25, %r355, 4;
	add.s64 	%rd26, %rd1, %rd25;
	ld.global.f32 	%f217, [%rd26];
	add.s32 	%r356, %r348, 256;
	mul.wide.u32 	%rd27, %r356, 4;
	add.s64 	%rd28, %rd1, %rd27;
	ld.global.f32 	%f216, [%rd28];
	add.s32 	%r357, %r348, 288;
	mul.wide.u32 	%rd29, %r357, 4;
	add.s64 	%rd30, %rd1, %rd29;
	ld.global.f32 	%f215, [%rd30];
	add.s32 	%r358, %r348, 320;
	mul.wide.u32 	%rd31, %r358, 4;
	add.s64 	%rd32, %rd1, %rd31;
	ld.global.f32 	%f214, [%rd32];
	add.s32 	%r359, %r348, 352;
	mul.wide.u32 	%rd33, %r359, 4;
	add.s64 	%rd34, %rd1, %rd33;
	ld.global.f32 	%f213, [%rd34];
	add.s32 	%r360, %r348, 384;
	mul.wide.u32 	%rd35, %r360, 4;
	add.s64 	%rd36, %rd1, %rd35;
	ld.global.f32 	%f212, [%rd36];
	add.s32 	%r361, %r348, 416;
	mul.wide.u32 	%rd37, %r361, 4;
	add.s64 	%rd38, %rd1, %rd37;
	ld.global.f32 	%f211, [%rd38];
	add.s32 	%r362, %r348, 448;
	mul.wide.u32 	%rd39, %r362, 4;
	add.s64 	%rd40, %rd1, %rd39;
	ld.global.f32 	%f210, [%rd40];
$L__BB4_7:
	setp.ne.s32 	%p5, %r19, %r21;
	@%p5 bra 	$L__BB4_38;
	ld.param.u32 	%r2052, [_Z19RadixDownsweepPairsIfEvPT_PjS1_S2_S2_S2_jj_param_6];
	// begin inline asm
	mov.u32 %r363, %laneid;
	// end inline asm
	shr.u32 	%r364, %r1, 5;
	mul.lo.s32 	%r365, %r19, 7680;
	mad.lo.s32 	%r366, %r364, 480, %r365;
	add.s32 	%r22, %r366, %r363;
	setp.ge.u32 	%p6, %r22, %r2052;
	mov.f32 	%f224, 0f7F800000;
	@%p6 bra 	$L__BB4_10;
	mul.wide.u32 	%rd41, %r22, 4;
	add.s64 	%rd42, %rd1, %rd41;
	ld.global.f32 	%f224, [%rd42];
$L__BB4_10:
	ld.param.u32 	%r2053, [_Z19RadixDownsweepPairsIfEvPT_PjS1_S2_S2_S2_jj_param_6];
	add.s32 	%r23, %r22, 32;
	setp.ge.u32 	%p7, %r23, %r2053;
	mov.f32 	%f223, 0f7F800000;
	@%p7 bra 	$L__BB4_12;
	mul.wide.u32 	%rd43, %r23, 4;
	add.s64 	%rd44, %rd1, %rd43;
	ld.global.f32 	%f223, [%rd44];
$L__BB4_12:
	ld.param.u32 	%r2054, [_Z19RadixDownsweepPairsIfEvPT_PjS1_S2_S2_S2_jj_param_6];
	add.s32 	%r24, %r22, 64;
	setp.ge.u32 	%p8, %r24, %r2054;
	mov.f32 	%f222, 0f7F800000;
	@%p8 bra 	$L__BB4_14;
	mul.wide.u32 	%rd45, %r24, 4;
	add.s64 	%rd46, %rd1, %rd45;
	ld.global.f32 	%f222, [%rd46];
$L__BB4_14:
	ld.param.u32 	%r2055, [_Z19RadixDownsweepPairsIfEvPT_PjS1_S2_S2_S2_jj_param_6];
	add.s32 	%r25, %r22, 96;
	setp.ge.u32 	%p9, %r25, %r2055;
	mov.f32 	%f221, 0f7F800000;
	@%p9 bra 	$L__BB4_16;
	mul.wide.u32 	%rd47, %r25, 4;
	add.s64 	%rd48, %rd1, %rd47;
	ld.global.f32 	%f221, [%rd48];
$L__BB4_16:
	ld.param.u32 	%r2056, [_Z19RadixDownsweepPairsIfEvPT_PjS1_S2_S2_S2_jj_param_6];
	add.s32 	%r26, %r22, 128;
	setp.ge.u32 	%p10, %r26, %r2056;
	mov.f32 	%f220, 0f7F800000;
	@%p10 bra 	$L__BB4_18;
	mul.wide.u32 	%rd49, %r26, 4;
	add.s64 	%rd50, %rd1, %rd49;
	ld.global.f32 	%f220, [%rd50];
$L__BB4_18:
	ld.param.u32 	%r2057, [_Z19RadixDownsweepPairsIfEvPT_PjS1_S2_S2_S2_jj_param_6];
	add.s32 	%r27, %r22, 160;
	setp.ge.u32 	%p11, %r27, %r2057;
	mov.f32 	%f219, 0f7F800000;
	@%p11 bra 	$L__BB4_20;
	mul.wide.u32 	%rd51, %r27, 4;
	add.s64 	%rd52, %rd1, %rd51;
	ld.global.f32 	%f219, [%rd52];
$L__BB4_20:
	ld.param.u32 	%r2058, [_Z19RadixDownsweepPairsIfEvPT_PjS1_S2_S2_S2_jj_param_6];
	add.s32 	%r28, %r22, 192;
	setp.ge.u32 	%p12, %r28, %r2058;
	mov.f32 	%f218, 0f7F800000;
	@%p12 bra 	$L__BB4_22;
	mul.wide.u32 	%rd53, %r28, 4;
	add.s64 	%rd54, %rd1, %rd53;
	ld.global.f32 	%f218, [%rd54];
$L__BB4_22:
	ld.param.u32 	%r2059, [_Z19RadixDownsweepPairsIfEvPT_PjS1_S2_S2_S2_jj_param_6];
	add.s32 	%r29, %r22, 224;
	setp.ge.u32 	%p13, %r29, %r2059;
	mov.f32 	%f217, 0f7F800000;
	@%p13 bra 	$L__BB4_24;
	mul.wide.u32 	%rd55, %r29, 4;
	add.s64 	%rd56, %rd1, %rd55;
	ld.global.f32 	%f217, [%rd56];
$L__BB4_24:
	ld.param.u32 	%r2060, [_Z19RadixDownsweepPairsIfEvPT_PjS1_S2_S2_S2_jj_param_6];
	add.s32 	%r30, %r22, 256;
	setp.ge.u32 	%p14, %r30, %r2060;
	mov.f32 	%f216, 0f7F800000;
	@%p14 bra 	$L__BB4_26;
	mul.wide.u32 	%rd57, %r30, 4;
	add.s64 	%rd58, %rd1, %rd57;
	ld.global.f32 	%f216, [%rd58];
$L__BB4_26:
	ld.param.u32 	%r2061, [_Z19RadixDownsweepPairsIfEvPT_PjS1_S2_S2_S2_jj_param_6];
	add.s32 	%r31, %r22, 288;
	setp.ge.u32 	%p15, %r31, %r2061;
	mov.f32 	%f215, 0f7F800000;
	@%p15 bra 	$L__BB4_28;
	mul.wide.u32 	%rd59, %r31, 4;
	add.s64 	%rd60, %rd1, %rd59;
	ld.global.f32 	%f215, [%rd60];
$L__BB4_28:
	ld.param.u32 	%r2062, [_Z19RadixDownsweepPairsIfEvPT_PjS1_S2_S2_S2_jj_param_6];
	add.s32 	%r32, %r22, 320;
	setp.ge.u32 	%p16, %r32, %r2062;
	mov.f32 	%f214, 0f7F800000;
	@%p16 bra 	$L__BB4_30;
	mul.wide.u32 	%rd61, %r32, 4;
	add.s64 	%rd62, %rd1, %rd61;
	ld.global.f32 	%f214, [%rd62];
$L__BB4_30:
	ld.param.u32 	%r2063, [_Z19RadixDownsweepPairsIfEvPT_PjS1_S2_S2_S2_jj_param_6];
	add.s32 	%r33, %r22, 352;
	setp.ge.u32 	%p17, %r33, %r2063;
	mov.f32 	%f213, 0f7F800000;
	@%p17 bra 	$L__BB4_32;
	mul.wide.u32 	%rd63, %r33, 4;
	add.s64 	%rd64, %rd1, %rd63;
	ld.global.f32 	%f213, [%rd64];
$L__BB4_32:
	ld.param.u32 	%r2064, [_Z19RadixDownsweepPairsIfEvPT_PjS1_S2_S2_S2_jj_param_6];
	add.s32 	%r34, %r22, 384;
	setp.ge.u32 	%p18, %r34, %r2064;
	mov.f32 	%f212, 0f7F800000;
	@%p18 bra 	$L__BB4_34;
	mul.wide.u32 	%rd65, %r34, 4;
	add.s64 	%rd66, %rd1, %rd65;
	ld.global.f32 	%f212, [%rd66];
$L__BB4_34:
	ld.param.u32 	%r2065, [_Z19RadixDownsweepPairsIfEvPT_PjS1_S2_S2_S2_jj_param_6];
	add.s32 	%r35, %r22, 416;
	setp.ge.u32 	%p19, %r35, %r2065;
	mov.f32 	%f211, 0f7F800000;
	@%p19 bra 	$L__BB4_36;
	mul.wide.u32 	%rd67, %r35, 4;
	add.s64 	%rd68, %rd1, %rd67;
	ld.global.f32 	%f211, [%rd68];
$L__BB4_36:
	ld.param.u32 	%r2066, [_Z19RadixDownsweepPairsIfEvPT_PjS1_S2_S2_S2_jj_param_6];
	add.s32 	%r36, %r22, 448;
	setp.ge.u32 	%p20, %r36, %r2066;
	mov.f32 	%f210, 0f7F800000;
	@%p20 bra 	$L__BB4_38;
	mul.wide.u32 	%rd69, %r36, 4;
	add.s64 	%rd70, %rd1, %rd69;
	ld.global.f32 	%f210, [%rd70];
$L__BB4_38:
	ld.param.u32 	%r2083, [_Z19RadixDownsweepPairsIfEvPT_PjS1_S2_S2_S2_jj_param_7];
	bar.sync 	0;
	mov.b32 	%r369, %f224;
	shr.s32 	%r370, %r369, 31;
	or.b32  	%r371, %r370, -2147483648;
	xor.b32  	%r372, %r371, %r369;
	shr.u32 	%r373, %r372, %r2083;
	and.b32  	%r374, %r373, 1;
	add.s32 	%r375, %r374, -1;
	setp.eq.b32 	%p21, %r374, 1;
	mov.b32 	%r376, -1;
	vote.sync.ballot.b32 	%r377, %p21, %r376;
	xor.b32  	%r378, %r377, %r375;
	add.s32 	%r37, %r2083, 1;
	shr.u32 	%r379, %r372, %r37;
	and.b32  	%r380, %r379, 1;
	add.s32 	%r381, %r380, -1;
	setp.eq.b32 	%p23, %r380, 1;
	vote.sync.ballot.b32 	%r382, %p23, %r376;
	xor.b32  	%r383, %r382, %r381;
	and.b32  	%r384, %r383, %r378;
	add.s32 	%r38, %r2083, 2;
	shr.u32 	%r385, %r372, %r38;
	and.b32  	%r386, %r385, 1;
	add.s32 	%r387, %r386, -1;
	setp.eq.b32 	%p25, %r386, 1;
	vote.sync.ballot.b32 	%r388, %p25, %r376;
	xor.b32  	%r389, %r388, %r387;
	and.b32  	%r390, %r389, %r384;
	add.s32 	%r39, %r2083, 3;
	shr.u32 	%r391, %r372, %r39;
	and.b32  	%r392, %r391, 1;
	add.s32 	%r393, %r392, -1;
	setp.eq.b32 	%p27, %r392, 1;
	vote.sync.ballot.b32 	%r394, %p27, %r376;
	xor.b32  	%r395, %r394, %r393;
	and.b32  	%r396, %r395, %r390;
	add.s32 	%r40, %r2083, 4;
	shr.u32 	%r397, %r372, %r40;
	and.b32  	%r398, %r397, 1;
	add.s32 	%r399, %r398, -1;
	setp.eq.b32 	%p29, %r398, 1;
	vote.sync.ballot.b32 	%r400, %p29, %r376;
	xor.b32  	%r401, %r400, %r399;
	and.b32  	%r402, %r401, %r396;
	add.s32 	%r41, %r2083, 5;
	shr.u32 	%r403, %r372, %r41;
	and.b32  	%r404, %r403, 1;
	add.s32 	%r405, %r404, -1;
	setp.eq.b32 	%p31, %r404, 1;
	vote.sync.ballot.b32 	%r406, %p31, %r376;
	xor.b32  	%r407, %r406, %r405;
	and.b32  	%r408, %r407, %r402;
	add.s32 	%r42, %r2083, 6;
	shr.u32 	%r409, %r372, %r42;
	and.b32  	%r410, %r409, 1;
	add.s32 	%r411, %r410, -1;
	setp.eq.b32 	%p33, %r410, 1;
	vote.sync.ballot.b32 	%r412, %p33, %r376;
	xor.b32  	%r413, %r412, %r411;
	and.b32  	%r414, %r413, %r408;
	add.s32 	%r43, %r2083, 7;
	shr.u32 	%r415, %r372, %r43;
	and.b32  	%r416, %r415, 1;
	add.s32 	%r417, %r416, -1;
	setp.eq.b32 	%p35, %r416, 1;
	vote.sync.ballot.b32 	%r418, %p35, %r376;
	xor.b32  	%r419, %r418, %r417;
	and.b32  	%r44, %r419, %r414;
	// begin inline asm
	mov.u32 %r367, %lanemask_lt;
	// end inline asm
	and.b32  	%r46, %r367, %r44;
	setp.ne.s32 	%p37, %r46, 0;
	and.b32  	%r47, %r373, 255;
	add.s32 	%r420, %r2, %r47;
	shl.b32 	%r421, %r420, 2;
	mov.u32 	%r422, _ZZ19RadixDownsweepPairsIfEvPT_PjS1_S2_S2_S2_jjE16s_warpHistograms;
	add.s32 	%r48, %r422, %r421;
	@%p37 bra 	$L__BB4_40;
	popc.b32 	%r423, %r44;
	atom.shared.add.u32 	%r2121, [%r48], %r423;
$L__BB4_40:
	ld.param.u32 	%r2084, [_Z19RadixDownsweepPairsIfEvPT_PjS1_S2_S2_S2_jj_param_7];
	brev.b32 	%r424, %r44;
	bfind.shiftamt.u32 	%r425, %r424;
	shfl.sync.idx.b32	%r426|%p38, %r2121, %r425, 31, -1;
	popc.b32 	%r427, %r46;
	add.s32 	%r51, %r426, %r427;
	mov.b32 	%r428, %f223;
	shr.s32 	%r429, %r428, 31;
	or.b32  	%r430, %r429, -2147483648;
	xor.b32  	%r431, %r430, %r428;
	shr.u32 	%r432, %r431, %r2084;
	and.b32  	%r433, %r432, 1;
	add.s32 	%r434, %r433, -1;
	setp.eq.b32 	%p39, %r433, 1;
	mov.b32 	%r435, -1;
	vote.sync.ballot.b32 	%r436, %p39, %r435;
	xor.b32  	%r437, %r436, %r434;
	shr.u32 	%r438, %r431, %r37;
	and.b32  	%r439, %r438, 1;
	add.s32 	%r440, %r439, -1;
	setp.eq.b32 	%p41, %r439, 1;
	vote.sync.ballot.b32 	%r441, %p41, %r435;
	xor.b32  	%r442, %r441, %r440;
	and.b32  	%r443, %r442, %r437;
	shr.u32 	%r444, %r431, %r38;
	and.b32  	%r445, %r444, 1;
	add.s32 	%r446, %r445, -1;
	setp.eq.b32 	%p43, %r445, 1;
	vote.sync.ballot.b32 	%r447, %p43, %r435;
	xor.b32  	%r448, %r447, %r446;
	and.b32  	%r449, %r448, %r443;
	shr.u32 	%r450, %r431, %r39;
	and.b32  	%r451, %r450, 1;
	add.s32 	%r452, %r451, -1;
	setp.eq.b32 	%p45, %r451, 1;
	vote.sync.ballot.b32 	%r453, %p45, %r435;
	xor.b32  	%r454, %r453, %r452;
	and.b32  	%r455, %r454, %r449;
	shr.u32 	%r456, %r431, %r40;
	and.b32  	%r457, %r456, 1;
	add.s32 	%r458, %r457, -1;
	setp.eq.b32 	%p47, %r457, 1;
	vote.sync.ballot.b32 	%r459, %p47, %r435;
	xor.b32  	%r460, %r459, %r458;
	and.b32  	%r461, %r460, %r455;
	shr.u32 	%r462, %r431, %r41;
	and.b32  	%r463, %r462, 1;
	add.s32 	%r464, %r463, -1;
	setp.eq.b32 	%p49, %r463, 1;
	vote.sync.ballot.b32 	%r465, %p49, %r435;
	xor.b32  	%r466, %r465, %r464;
	and.b32  	%r467, %r466, %r461;
	shr.u32 	%r468, %r431, %r42;
	and.b32  	%r469, %r468, 1;
	add.s32 	%r470, %r469, -1;
	setp.eq.b32 	%p51, %r469, 1;
	vote.sync.ballot.b32 	%r471, %p51, %r435;
	xor.b32  	%r472, %r471, %r470;
	and.b32  	%r473, %r472, %r467;
	shr.u32 	%r474, %r431, %r43;
	and.b32  	%r475, %r474, 1;
	add.s32 	%r476, %r475, -1;
	setp.eq.b32 	%p53, %r475, 1;
	vote.sync.ballot.b32 	%r477, %p53, %r435;
	xor.b32  	%r478, %r477, %r476;
	and.b32  	%r52, %r478, %r473;
	and.b32  	%r53, %r367, %r52;
	setp.ne.s32 	%p55, %r53, 0;
	and.b32  	%r54, %r432, 255;
	add.s32 	%r479, %r2, %r54;
	shl.b32 	%r480, %r479, 2;
	mov.u32 	%r481, _ZZ19RadixDownsweepPairsIfEvPT_PjS1_S2_S2_S2_jjE16s_warpHistograms;
	add.s32 	%r55, %r481, %r480;
	@%p55 bra 	$L__BB4_42;
	popc.b32 	%r482, %r52;
	atom.shared.add.u32 	%r2121, [%r55], %r482;
$L__BB4_42:
	ld.param.u32 	%r2085, [_Z19RadixDownsweepPairsIfEvPT_PjS1_S2_S2_S2_jj_param_7];
	brev.b32 	%r483, %r52;
	bfind.shiftamt.u32 	%r484, %r483;
	shfl.sync.idx.b32	%r485|%p56, %r2121, %r484, 31, -1;
	popc.b32 	%r486, %r53;
	add.s32 	%r58, %r485, %r486;
	mov.b32 	%r487, %f222;
	shr.s32 	%r488, %r487, 31;
	or.b32  	%r489, %r488, -2147483648;
	xor.b32  	%r490, %r489, %r487;
	shr.u32 	%r491, %r490, %r2085;
	and.b32  	%r492, %r491, 1;
	add.s32 	%r493, %r492, -1;
	setp.eq.b32 	%p57, %r492, 1;
	mov.b32 	%r494, -1;
	vote.sync.ballot.b32 	%r495, %p57, %r494;
	xor.b32  	%r496, %r495, %r493;
	shr.u32 	%r497, %r490, %r37;
	and.b32  	%r498, %r497, 1;
	add.s32 	%r499, %r498, -1;
	setp.eq.b32 	%p59, %r498, 1;
	vote.sync.ballot.b32 	%r500, %p59, %r494;
	xor.b32  	%r501, %r500, %r499;
	and.b32  	%r502, %r501, %r496;
	shr.u32 	%r503, %r490, %r38;
	and.b32  	%r504, %r503, 1;
	add.s32 	%r505, %r504, -1;
	setp.eq.b32 	%p61, %r504, 1;
	vote.sync.ballot.b32 	%r506, %p61, %r494;
	xor.b32  	%r507, %r506, %r505;
	and.b32  	%r508, %r507, %r502;
	shr.u32 	%r509, %r490, %r39;
	and.b32  	%r510, %r509, 1;
	add.s32 	%r511, %r510, -1;
	setp.eq.b32 	%p63, %r510, 1;
	vote.sync.ballot.b32 	%r512, %p63, %r494;
	xor.b32  	%r513, %r512, %r511;
	and.b32  	%r514, %r513, %r508;
	shr.u32 	%r515, %r490, %r40;
	and.b32  	%r516, %r515, 1;
	add.s32 	%r517, %r516, -1;
	setp.eq.b32 	%p65, %r516, 1;
	vote.sync.ballot.b32 	%r518, %p65, %r494;
	xor.b32  	%r519, %r518, %r517;
	and.b32  	%r520, %r519, %r514;
	shr.u32 	%r521, %r490, %r41;
	and.b32  	%r522, %r521, 1;
	add.s32 	%r523, %r522, -1;
	setp.eq.b32 	%p67, %r522, 1;
	vote.sync.ballot.b32 	%r524, %p67, %r494;
	xor.b32  	%r525, %r524, %r523;
	and.b32  	%r526, %r525, %r520;
	shr.u32 	%r527, %r490, %r42;
	and.b32  	%r528, %r527, 1;
	add.s32 	%r529, %r528, -1;
	setp.eq.b32 	%p69, %r528, 1;
	vote.sync.ballot.b32 	%r530, %p69, %r494;
	xor.b32  	%r531, %r530, %r529;
	and.b32  	%r532, %r531, %r526;
	shr.u32 	%r533, %r490, %r43;
	and.b32  	%r534, %r533, 1;
	add.s32 	%r535, %r534, -1;
	setp.eq.b32 	%p71, %r534, 1;
	vote.sync.ballot.b32 	%r536, %p71, %r494;
	xor.b32  	%r537, %r536, %r535;
	and.b32  	%r59, %r537, %r532;
	and.b32  	%r60, %r367, %r59;
	setp.ne.s32 	%p73, %r60, 0;
	and.b32  	%r61, %r491, 255;
	add.s32 	%r538, %r2, %r61;
	shl.b32 	%r539, %r538, 2;
	mov.u32 	%r540, _ZZ19RadixDownsweepPairsIfEvPT_PjS1_S2_S2_S2_jjE16s_warpHistograms;
	add.s32 	%r62, %r540, %r539;
	@%p73 bra 	$L__BB4_44;
	popc.b32 	%r541, %r59;
	atom.shared.add.u32 	%r2121, [%r62], %r541;
$L__BB4_44:
	ld.param.u32 	%r2086, [_Z19RadixDownsweepPairsIfEvPT_PjS1_S2_S2_S2_jj_param_7];
	brev.b32 	%r542, %r59;
	bfind.shiftamt.u32 	%r543, %r542;
	shfl.sync.idx.b32	%r544|%p74, %r2121, %r543, 31, -1;
	popc.b32 	%r545, %r60;
	add.s32 	%r65, %r544, %r545;
	mov.b32 	%r546, %f221;
	shr.s32 	%r547, %r546, 31;
	or.b32  	%r548, %r547, -2147483648;
	xor.b32  	%r549, %r548, %r546;
	shr.u32 	%r550, %r549, %r2086;
	and.b32  	%r551, %r550, 1;
	add.s32 	%r552, %r551, -1;
	setp.eq.b32 	%p75, %r551, 1;
	mov.b32 	%r553, -1;
	vote.sync.ballot.b32 	%r554, %p75, %r553;
	xor.b32  	%r555, %r554, %r552;
	shr.u32 	%r556, %r549, %r37;
	and.b32  	%r557, %r556, 1;
	add.s32 	%r558, %r557, -1;
	setp.eq.b32 	%p77, %r557, 1;
	vote.sync.ballot.b32 	%r559, %p77, %r553;
	xor.b32  	%r560, %r559, %r558;
	and.b32  	%r561, %r560, %r555;
	shr.u32 	%r562, %r549, %r38;
	and.b32  	%r563, %r562, 1;
	add.s32 	%r564, %r563, -1;
	setp.eq.b32 	%p79, %r563, 1;
	vote.sync.ballot.b32 	%r565, %p79, %r553;
	xor.b32  	%r566, %r565, %r564;
	and.b32  	%r567, %r566, %r561;
	shr.u32 	%r568, %r549, %r39;
	and.b32  	%r569, %r568, 1;
	add.s32 	%r570, %r569, -1;
	setp.eq.b32 	%p81, %r569, 1;
	vote.sync.ballot.b32 	%r571, %p81, %r553;
	xor.b32  	%r572, %r571, %r570;
	and.b32  	%r573, %r572, %r567;
	shr.u32 	%r574, %r549, %r40;
	and.b32  	%r575, %r574, 1;
	add.s32 	%r576, %r575, -1;
	setp.eq.b32 	%p83, %r575, 1;
	vote.sync.ballot.b32 	%r577, %p83, %r553;
	xor.b32  	%r578, %r577, %r576;
	and.b32  	%r579, %r578, %r573;
	shr.u32 	%r580, %r549, %r41;
	and.b32  	%r581, %r580, 1;
	add.s32 	%r582, %r581, -1;
	setp.eq.b32 	%p85, %r581, 1;
	vote.sync.ballot.b32 	%r583, %p85, %r553;
	xor.b32  	%r584, %r583, %r582;
	and.b32  	%r585, %r584, %r579;
	shr.u32 	%r586, %r549, %r42;
	and.b32  	%r587, %r586, 1;
	add.s32 	%r588, %r587, -1;
	setp.eq.b32 	%p87, %r587, 1;
	vote.sync.ballot.b32 	%r589, %p87, %r553;
	xor.b32  	%r590, %r589, %r588;
	and.b32  	%r591, %r590, %r585;
	shr.u32 	%r592, %r549, %r43;
	and.b32  	%r593, %r592, 1;
	add.s32 	%r594, %r593, -1;
	setp.eq.b32 	%p89, %r593, 1;
	vote.sync.ballot.b32 	%r595, %p89, %r553;
	xor.b32  	%r596, %r595, %r594;
	and.b32  	%r66, %r596, %r591;
	and.b32  	%r67, %r367, %r66;
	setp.ne.s32 	%p91, %r67, 0;
	and.b32  	%r68, %r550, 255;
	add.s32 	%r597, %r2, %r68;
	shl.b32 	%r598, %r597, 2;
	mov.u32 	%r599, _ZZ19RadixDownsweepPairsIfEvPT_PjS1_S2_S2_S2_jjE16s_warpHistograms;
	add.s32 	%r69, %r599, %r598;
	@%p91 bra 	$L__BB4_46;
	popc.b32 	%r600, %r66;
	atom.shared.add.u32 	%r2121, [%r69], %r600;
$L__BB4_46:
	ld.param.u32 	%r2087, [_Z19RadixDownsweepPairsIfEvPT_PjS1_S2_S2_S2_jj_param_7];
	brev.b32 	%r601, %r66;
	bfind.shiftamt.u32 	%r602, %r601;
	shfl.sync.idx.b32	%r603|%p92, %r2121, %r602, 31, -1;
	popc.b32 	%r604, %r67;
	add.s32 	%r72, %r603, %r604;
	mov.b32 	%r605, %f220;
	shr.s32 	%r606, %r605, 31;
	or.b32  	%r607, %r606, -2147483648;
	xor.b32  	%r608, %r607, %r605;
	shr.u32 	%r609, %r608, %r2087;
	and.b32  	%r610, %r609, 1;
	add.s32 	%r611, %r610, -1;
	setp.eq.b32 	%p93, %r610, 1;
	mov.b32 	%r612, -1;
	vote.sync.ballot.b32 	%r613, %p93, %r612;
	xor.b32  	%r614, %r613, %r611;
	shr.u32 	%r615, %r608, %r37;
	and.b32  	%r616, %r615, 1;
	add.s32 	%r617, %r616, -1;
	setp.eq.b32 	%p95, %r616, 1;
	vote.sync.ballot.b32 	%r618, %p95, %r612;
	xor.b32  	%r619, %r618, %r617;
	and.b32  	%r620, %r619, %r614;
	shr.u32 	%r621, %r608, %r38;
	and.b32  	%r622, %r621, 1;
	add.s32 	%r623, %r622, -1;
	setp.eq.b32 	%p97, %r622, 1;
	vote.sync.ballot.b32 	%r624, %p97, %r612;
	xor.b32  	%r625, %r624, %r623;
	and.b32  	%r626, %r625, %r620;
	shr.u32 	%r627, %r608, %r39;
	and.b32  	%r628, %r627, 1;
	add.s32 	%r629, %r628, -1;
	setp.eq.b32 	%p99, %r628, 1;
	vote.sync.ballot.b32 	%r630, %p99, %r612;
	xor.b32  	%r631, %r630, %r629;
	and.b32  	%r632, %r631, %r626;
	shr.u32 	%r633, %r608, %r40;
	and.b32  	%r634, %r633, 1;
	add.s32 	%r635, %r634, -1;
	setp.eq.b32 	%p101, %r634, 1;
	vote.sync.ballot.b32 	%r636, %p101, %r612;
	xor.b32  	%r637, %r636, %r635;
	and.b32  	%r638, %r637, %r632;
	shr.u32 	%r639, %r608, %r41;
	and.b32  	%r640, %r639, 1;
	add.s32 	%r641, %r640, -1;
	setp.eq.b32 	%p103, %r640, 1;
	vote.sync.ballot.b32 	%r642, %p103, %r612;
	xor.b32  	%r643, %r642, %r641;
	and.b32  	%r644, %r643, %r638;
	shr.u32 	%r645, %r608, %r42;
	and.b32  	%r646, %r645, 1;
	add.s32 	%r647, %r646, -1;
	setp.eq.b32 	%p105, %r646, 1;
	vote.sync.ballot.b32 	%r648, %p105, %r612;
	xor.b32  	%r649, %r648, %r647;
	and.b32  	%r650, %r649, %r644;
	shr.u32 	%r651, %r608, %r43;
	and.b32  	%r652, %r651, 1;
	add.s32 	%r653, %r652, -1;
	setp.eq.b32 	%p107, %r652, 1;
	vote.sync.ballot.b32 	%r654, %p107, %r612;
	xor.b32  	%r655, %r654, %r653;
	and.b32  	%r73, %r655, %r650;
	and.b32  	%r74, %r367, %r73;
	setp.ne.s32 	%p109, %r74, 0;
	and.b32  	%r75, %r609, 255;
	add.s32 	%r656, %r2, %r75;
	shl.b32 	%r657, %r656, 2;
	mov.u32 	%r658, _ZZ19RadixDownsweepPairsIfEvPT_PjS1_S2_S2_S2_jjE16s_warpHistograms;
	add.s32 	%r76, %r658, %r657;
	@%p109 bra 	$L__BB4_48;
	popc.b32 	%r659, %r73;
	atom.shared.add.u32 	%r2121, [%r76], %r659;
$L__BB4_48:
	ld.param.u32 	%r2088, [_Z19RadixDownsweepPairsIfEvPT_PjS1_S2_S2_S2_jj_param_7];
	brev.b32 	%r660, %r73;
	bfind.shiftamt.u32 	%r661, %r660;
	shfl.sync.idx.b32	%r662|%p110, %r2121, %r661, 31, -1;
	popc.b32 	%r663, %r74;
	add.s32 	%r79, %r662, %r663;
	mov.b32 	%r664, %f219;
	shr.s32 	%r665, %r664, 31;
	or.b32  	%r666, %r665, -2147483648;
	xor.b32  	%r667, %r666, %r664;
	shr.u32 	%r668, %r667, %r2088;
	and.b32  	%r669, %r668, 1;
	add.s32 	%r670, %r669, -1;
	setp.eq.b32 	%p111, %r669, 1;
	mov.b32 	%r671, -1;
	vote.sync.ballot.b32 	%r672, %p111, %r671;
	xor.b32  	%r673, %r672, %r670;
	shr.u32 	%r674, %r667, %r37;
	and.b32  	%r675, %r674, 1;
	add.s32 	%r676, %r675, -1;
	setp.eq.b32 	%p113, %r675, 1;
	vote.sync.ballot.b32 	%r677, %p113, %r671;
	xor.b32  	%r678, %r677, %r676;
	and.b32  	%r679, %r678, %r673;
	shr.u32 	%r680, %r667, %r38;
	and.b32  	%r681, %r680, 1;
	add.s32 	%r682, %r681, -1;
	setp.eq.b32 	%p115, %r681, 1;
	vote.sync.ballot.b32 	%r683, %p115, %r671;
	xor.b32  	%r684, %r683, %r682;
	and.b32  	%r685, %r684, %r679;
	shr.u32 	%r686, %r667, %r39;
	and.b32  	%r687, %r686, 1;
	add.s32 	%r688, %r687, -1;
	setp.eq.b32 	%p117, %r687, 1;
	vote.sync.ballot.b32 	%r689, %p117, %r671;
	xor.b32  	%r690, %r689, %r688;
	and.b32  	%r691, %r690, %r685;
	shr.u32 	%r692, %r667, %r40;
	and.b32  	%r693, %r692, 1;
	add.s32 	%r694, %r693, -1;
	setp.eq.b32 	%p119, %r693, 1;
	vote.sync.ballot.b32 	%r695, %p119, %r671;
	xor.b32  	%r696, %r695, %r694;
	and.b32  	%r697, %r696, %r691;
	shr.u32 	%r698, %r667, %r41;
	and.b32  	%r699, %r698, 1;
	add.s32 	%r700, %r699, -1;
	setp.eq.b32 	%p121, %r699, 1;
	vote.sync.ballot.b32 	%r701, %p121, %r671;
	xor.b32  	%r702, %r701, %r700;
	and.b32  	%r703, %r702, %r697;
	shr.u32 	%r704, %r667, %r42;
	and.b32  	%r705, %r704, 1;
	add.s32 	%r706, %r705, -1;
	setp.eq.b32 	%p123, %r705, 1;
	vote.sync.ballot.b32 	%r707, %p123, %r671;
	xor.b32  	%r708, %r707, %r706;
	and.b32  	%r709, %r708, %r703;
	shr.u32 	%r710, %r667, %r43;
	and.b32  	%r711, %r710, 1;
	add.s32 	%r712, %r711, -1;
	setp.eq.b32 	%p125, %r711, 1;
	vote.sync.ballot.b32 	%r713, %p125, %r671;
	xor.b32  	%r714, %r713, %r712;
	and.b32  	%r80, %r714, %r709;
	and.b32  	%r81, %r367, %r80;
	setp.ne.s32 	%p127, %r81, 0;
	and.b32  	%r82, %r668, 255;
	add.s32 	%r715, %r2, %r82;
	shl.b32 	%r716, %r715, 2;
	mov.u32 	%r717, _ZZ19RadixDownsweepPairsIfEvPT_PjS1_S2_S2_S2_jjE16s_warpHistograms;
	add.s32 	%r83, %r717, %r716;
	@%p127 bra 	$L__BB4_50;
	popc.b32 	%r718, %r80;
	atom.shared.add.u32 	%r2121, [%r83], %r718;
$L__BB4_50:
	ld.param.u32 	%r2089, [_Z19RadixDownsweepPairsIfEvPT_PjS1_S2_S2_S2_jj_param_7];
	brev.b32 	%r719, %r80;
	bfind.shiftamt.u32 	%r720, %r719;
	shfl.sync.idx.b32	%r721|%p128, %r2121, %r720, 31, -1;
	popc.b32 	%r722, %r81;
	add.s32 	%r86, %r721, %r722;
	mov.b32 	%r723, %f218;
	shr.s32 	%r724, %r723, 31;
	or.b32  	%r725, %r724, -2147483648;
	xor.b32  	%r726, %r725, %r723;
	shr.u32 	%r727, %r726, %r2089;
	and.b32  	%r728, %r727, 1;
	add.s32 	%r729, %r728, -1;
	setp.eq.b32 	%p129, %r728, 1;
	mov.b32 	%r730, -1;
	vote.sync.ballot.b32 	%r731, %p129, %r730;
	xor.b32  	%r732, %r731, %r729;
	shr.u32 	%r733, %r726, %r37;
	and.b32  	%r734, %r733, 1;
	add.s32 	%r735, %r734, -1;
	setp.eq.b32 	%p131, %r734, 1;
	vote.sync.ballot.b32 	%r736, %p131, %r730;
	xor.b32  	%r737, %r736, %r735;
	and.b32  	%r738, %r737, %r732;
	shr.u32 	%r739, %r726, %r38;
	and.b32  	%r740, %r739, 1;
	add.s32 	%r741, %r740, -1;
	setp.eq.b32 	%p133, %r740, 1;
	vote.sync.ballot.b32 	%r742, %p133, %r730;
	xor.b32  	%r743, %r742, %r741;
	and.b32  	%r744, %r743, %r738;
	shr.u32 	%r745, %r726, %r39;
	and.b32  	%r746, %r745, 1;
	add.s32 	%r747, %r746, -1;
	setp.eq.b32 	%p135, %r746, 1;
	vote.sync.ballot.b32 	%r748, %p135, %r730;
	xor.b32  	%r749, %r748, %r747;
	and.b32  	%r750, %r749, %r744;
	shr.u32 	%r751, %r726, %r40;
	and.b32  	%r752, %r751, 1;
	add.s32 	%r753, %r752, -1;
	setp.eq.b32 	%p137, %r752, 1;
	vote.sync.ballot.b32 	%r754, %p137, %r730;
	xor.b32  	%r755, %r754, %r753;
	and.b32  	%r756, %r755, %r750;
	shr.u32 	%r757, %r726, %r41;
	and.b32  	%r758, %r757, 1;
	add.s32 	%r759, %r758, -1;
	setp.eq.b32 	%p139, %r758, 1;
	vote.sync.ballot.b32 	%r760, %p139, %r730;
	xor.b32  	%r761, %r760, %r759;
	and.b32  	%r762, %r761, %r756;
	shr.u32 	%r763, %r726, %r42;
	and.b32  	%r764, %r763, 1;
	add.s32 	%r765, %r764, -1;
	setp.eq.b32 	%p141, %r764, 1;
	vote.sync.ballot.b32 	%r766, %p141, %r730;
	xor.b32  	%r767, %r766, %r765;
	and.b32  	%r768, %r767, %r762;
	shr.u32 	%r769, %r726, %r43;
	and.b32  	%r770, %r769, 1;
	add.s32 	%r771, %r770, -1;
	setp.eq.b32 	%p143, %r770, 1;
	vote.sync.ballot.b32 	%r772, %p143, %r730;
	xor.b32  	%r773, %r772, %r771;
	and.b32  	%r87, %r773, %r768;
	and.b32  	%r88, %r367, %r87;
	setp.ne.s32 	%p145, %r88, 0;
	and.b32  	%r89, %r727, 255;
	add.s32 	%r774, %r2, %r89;
	shl.b32 	%r775, %r774, 2;
	mov.u32 	%r776, _ZZ19RadixDownsweepPairsIfEvPT_PjS1_S2_S2_S2_jjE16s_warpHistograms;
	add.s32 	%r90, %r776, %r775;
	@%p145 bra 	$L__BB4_52;
	popc.b32 	%r777, %r87;
	atom.shared.add.u32 	%r2121, [%r90], %r777;
$L__BB4_52:
	ld.param.u32 	%r2090, [_Z19RadixDownsweepPairsIfEvPT_PjS1_S2_S2_S2_jj_param_7];
	brev.b32 	%r778, %r87;
	bfind.shiftamt.u32 	%r779, %r778;
	shfl.sync.idx.b32	%r780|%p146, %r2121, %r779, 31, -1;
	popc.b32 	%r781, %r88;
	add.s32 	%r93, %r780, %r781;
	mov.b32 	%r782, %f217;
	shr.s32 	%r783, %r782, 31;
	or.b32  	%r784, %r783, -2147483648;
	xor.b32  	%r785, %r784, %r782;
	shr.u32 	%r786, %r785, %r2090;
	and.b32  	%r787, %r786, 1;
	add.s32 	%r788, %r787, -1;
	setp.eq.b32 	%p147, %r787, 1;
	mov.b32 	%r789, -1;
	vote.sync.ballot.b32 	%r790, %p147, %r789;
	xor.b32  	%r791, %r790, %r788;
	shr.u32 	%r792, %r785, %r37;
	and.b32  	%r793, %r792, 1;
	add.s32 	%r794, %r793, -1;
	setp.eq.b32 	%p149, %r793, 1;
	vote.sync.ballot.b32 	%r795, %p149, %r789;
	xor.b32  	%r796, %r795, %r794;
	and.b32  	%r797, %r796, %r791;
	shr.u32 	%r798, %r785, %r38;
	and.b32  	%r799, %r798, 1;
	add.s32 	%r800, %r799, -1;
	setp.eq.b32 	%p151, %r799, 1;
	vote.sync.ballot.b32 	%r801, %p151, %r789;
	xor.b32  	%r802, %r801, %r800;
	and.b32  	%r803, %r802, %r797;
	shr.u32 	%r804, %r785, %r39;
	and.b32  	%r805, %r804, 1;
	add.s32 	%r806, %r805, -1;
	setp.eq.b32 	%p153, %r805, 1;
	vote.sync.ballot.b32 	%r807, %p153, %r789;
	xor.b32  	%r808, %r807, %r806;
	and.b32  	%r809, %r808, %r803;
	shr.u32 	%r810, %r785, %r40;
	and.b32  	%r811, %r810, 1;
	add.s32 	%r812, %r811, -1;
	setp.eq.b32 	%p155, %r811, 1;
	vote.sync.ballot.b32 	%r813, %p155, %r789;
	xor.b32  	%r814, %r813, %r812;
	and.b32  	%r815, %r814, %r809;
	shr.u32 	%r816, %r785, %r41;
	and.b32  	%r817, %r816, 1;
	add.s32 	%r818, %r817, -1;
	setp.eq.b32 	%p157, %r817, 1;
	vote.sync.ballot.b32 	%r819, %p157, %r789;
	xor.b32  	%r820, %r819, %r818;
	and.b32  	%r821, %r820, %r815;
	shr.u32 	%r822, %r785, %r42;
	and.b32  	%r823, %r822, 1;
	add.s32 	%r824, %r823, -1;
	setp.eq.b32 	%p159, %r823, 1;
	vote.sync.ballot.b32 	%r825, %p159, %r789;
	xor.b32  	%r826, %r825, %r824;
	and.b32  	%r827, %r826, %r821;
	shr.u32 	%r828, %r785, %r43;
	and.b32  	%r829, %r828, 1;
	add.s32 	%r830, %r829, -1;
	setp.eq.b32 	%p161, %r829, 1;
	vote.sync.ballot.b32 	%r831, %p161, %r789;
	xor.b32  	%r832, %r831, %r830;
	and.b32  	%r94, %r832, %r827;
	and.b32  	%r95, %r367, %r94;
	setp.ne.s32 	%p163, %r95, 0;
	and.b32  	%r96, %r786, 255;
	add.s32 	%r833, %r2, %r96;
	shl.b32 	%r834, %r833, 2;
	mov.u32 	%r835, _ZZ19RadixDownsweepPairsIfEvPT_PjS1_S2_S2_S2_jjE16s_warpHistograms;
	add.s32 	%r97, %r835, %r834;
	@%p163 bra 	$L__BB4_54;
	popc.b32 	%r836, %r94;
	atom.shared.add.u32 	%r2121, [%r97], %r836;
$L__BB4_54:
	ld.param.u32 	%r2091, [_Z19RadixDownsweepPairsIfEvPT_PjS1_S2_S2_S2_jj_param_7];
	brev.b32 	%r837, %r94;
	bfind.shiftamt.u32 	%r838, %r837;
	shfl.sync.idx.b32	%r839|%p164, %r2121, %r838, 31, -1;
	popc.b32 	%r840, %r95;
	add.s32 	%r100, %r839, %r840;
	mov.b32 	%r841, %f216;
	shr.s32 	%r842, %r841, 31;
	or.b32  	%r843, %r842, -2147483648;
	xor.b32  	%r844, %r843, %r841;
	shr.u32 	%r845, %r844, %r2091;
	and.b32  	%r846, %r845, 1;
	add.s32 	%r847, %r846, -1;
	setp.eq.b32 	%p165, %r846, 1;
	mov.b32 	%r848, -1;
	vote.sync.ballot.b32 	%r849, %p165, %r848;
	xor.b32  	%r850, %r849, %r847;
	shr.u32 	%r851, %r844, %r37;
	and.b32  	%r852, %r851, 1;
	add.s32 	%r853, %r852, -1;
	setp.eq.b32 	%p167, %r852, 1;
	vote.sync.ballot.b32 	%r854, %p167, %r848;
	xor.b32  	%r855, %r854, %r853;
	and.b32  	%r856, %r855, %r850;
	shr.u32 	%r857, %r844, %r38;
	and.b32  	%r858, %r857, 1;
	add.s32 	%r859, %r858, -1;
	setp.eq.b32 	%p169, %r858, 1;
	vote.sync.ballot.b32 	%r860, %p169, %r848;
	xor.b32  	%r861, %r860, %r859;
	and.b32  	%r862, %r861, %r856;
	shr.u32 	%r863, %r844, %r39;
	and.b32  	%r864, %r863, 1;
	add.s32 	%r865, %r864, -1;
	setp.eq.b32 	%p171, %r864, 1;
	vote.sync.ballot.b32 	%r866, %p171, %r848;
	xor.b32  	%r867, %r866, %r865;
	and.b32  	%r868, %r867, %r862;
	shr.u32 	%r869, %r844, %r40;
	and.b32  	%r870, %r869, 1;
	add.s32 	%r871, %r870, -1;
	setp.eq.b32 	%p173, %r870, 1;
	vote.sync.ballot.b32 	%r872, %p173, %r848;
	xor.b32  	%r873, %r872, %r871;
	and.b32  	%r874, %r873, %r868;
	shr.u32 	%r875, %r844, %r41;
	and.b32  	%r876, %r875, 1;
	add.s32 	%r877, %r876, -1;
	setp.eq.b32 	%p175, %r876, 1;
	vote.sync.ballot.b32 	%r878, %p175, %r848;
	xor.b32  	%r879, %r878, %r877;
	and.b32  	%r880, %r879, %r874;
	shr.u32 	%r881, %r844, %r42;
	and.b32  	%r882, %r881, 1;
	add.s32 	%r883, %r882, -1;
	setp.eq.b32 	%p177, %r882, 1;
	vote.sync.ballot.b32 	%r884, %p177, %r848;
	xor.b32  	%r885, %r884, %r883;
	and.b32  	%r886, %r885, %r880;
	shr.u32 	%r887, %r844, %r43;
	and.b32  	%r888, %r887, 1;
	add.s32 	%r889, %r888, -1;
	setp.eq.b32 	%p179, %r888, 1;
	vote.sync.ballot.b32 	%r890, %p179, %r848;
	xor.b32  	%r891, %r890, %r889;
	and.b32  	%r101, %r891, %r886;
	and.b32  	%r102, %r367, %r101;
	setp.ne.s32 	%p181, %r102, 0;
	and.b32  	%r103, %r845, 255;
	add.s32 	%r892, %r2, %r103;
	shl.b32 	%r893, %r892, 2;
	mov.u32 	%r894, _ZZ19RadixDownsweepPairsIfEvPT_PjS1_S2_S2_S2_jjE16s_warpHistograms;
	add.s32 	%r104, %r894, %r893;
	@%p181 bra 	$L__BB4_56;
	popc.b32 	%r895, %r101;
	atom.shared.add.u32 	%r2121, [%r104], %r895;
$L__BB4_56:
	ld.param.u32 	%r2092, [_Z19RadixDownsweepPairsIfEvPT_PjS1_S2_S2_S2_jj_param_7];
	brev.b32 	%r896, %r101;
	bfind.shiftamt.u32 	%r897, %r896;
	shfl.sync.idx.b32	%r898|%p182, %r2121, %r897, 31, -1;
	popc.b32 	%r899, %r102;
	add.s32 	%r107, %r898, %r899;
	mov.b32 	%r900, %f215;
	shr.s32 	%r901, %r900, 31;
	or.b32  	%r902, %r901, -2147483648;
	xor.b32  	%r903, %r902, %r900;
	shr.u32 	%r904, %r903, %r2092;
	and.b32  	%r905, %r904, 1;
	add.s32 	%r906, %r905, -1;
	setp.eq.b32 	%p183, %r905, 1;
	mov.b32 	%r907, -1;
	vote.sync.ballot.b32 	%r908, %p183, %r907;
	xor.b32  	%r909, %r908, %r906;
	shr.u32 	%r910, %r903, %r37;
	and.b32  	%r911, %r910, 1;
	add.s32 	%r912, %r911, -1;
	setp.eq.b32 	%p185, %r911, 1;
	vote.sync.ballot.b32 	%r913, %p185, %r907;
	xor.b32  	%r914, %r913, %r912;
	and.b32  	%r915, %r914, %r909;
	shr.u32 	%r916, %r903, %r38;
	and.b32  	%r917, %r916, 1;
	add.s32 	%r918, %r917, -1;
	setp.eq.b32 	%p187, %r917, 1;
	vote.sync.ballot.b32 	%r919, %p187, %r907;
	xor.b32  	%r920, %r919, %r918;
	and.b32  	%r921, %r920, %r915;
	shr.u32 	%r922, %r903, %r39;
	and.b32  	%r923, %r922, 1;
	add.s32 	%r924, %r923, -1;
	setp.eq.b32 	%p189, %r923, 1;
	vote.sync.ballot.b32 	%r925, %p189, %r907;
	xor.b32  	%r926, %r925, %r924;
	and.b32  	%r927, %r926, %r921;
	shr.u32 	%r928, %r903, %r40;
	and.b32  	%r929, %r928, 1;
	add.s32 	%r930, %r929, -1;
	setp.eq.b32 	%p191, %r929, 1;
	vote.sync.ballot.b32 	%r931, %p191, %r907;
	xor.b32  	%r932, %r931, %r930;
	and.b32  	%r933, %r932, %r927;
	shr.u32 	%r934, %r903, %r41;
	and.b32  	%r935, %r934, 1;
	add.s32 	%r936, %r935, -1;
	setp.eq.b32 	%p193, %r935, 1;
	vote.sync.ballot.b32 	%r937, %p193, %r907;
	xor.b32  	%r938, %r937, %r936;
	and.b32  	%r939, %r938, %r933;
	shr.u32 	%r940, %r903, %r42;
	and.b32  	%r941, %r940, 1;
	add.s32 	%r942, %r941, -1;
	setp.eq.b32 	%p195, %r941, 1;
	vote.sync.ballot.b32 	%r943, %p195, %r907;
	xor.b32  	%r944, %r943, %r942;
	and.b32  	%r945, %r944, %r939;
	shr.u32 	%r946, %r903, %r43;
	and.b32  	%r947, %r946, 1;
	add.s32 	%r948, %r947, -1;
	setp.eq.b32 	%p197, %r947, 1;
	vote.sync.ballot.b32 	%r949, %p197, %r907;
	xor.b32  	%r950, %r949, %r948;
	and.b32  	%r108, %r950, %r945;
	and.b32  	%r109, %r367, %r108;
	setp.ne.s32 	%p199, %r109, 0;
	and.b32  	%r110, %r904, 255;
	add.s32 	%r951, %r2, %r110;
	shl.b32 	%r952, %r951, 2;
	mov.u32 	%r953, _ZZ19RadixDownsweepPairsIfEvPT_PjS1_S2_S2_S2_jjE16s_warpHistograms;
	add.s32 	%r111, %r953, %r952;
	@%p199 bra 	$L__BB4_58;
	popc.b32 	%r954, %r108;
	atom.shared.add.u32 	%r2121, [%r111], %r954;
$L__BB4_58:
	ld.param.u32 	%r2093, [_Z19RadixDownsweepPairsIfEvPT_PjS1_S2_S2_S2_jj_param_7];
	brev.b32 	%r955, %r108;
	bfind.shiftamt.u32 	%r956, %r955;
	shfl.sync.idx.b32	%r957|%p200, %r2121, %r956, 31, -1;
	popc.b32 	%r958, %r109;
	add.s32 	%r114, %r957, %r958;
	mov.b32 	%r959, %f214;
	shr.s32 	%r960, %r959, 31;
	or.b32  	%r961, %r960, -2147483648;
	xor.b32  	%r962, %r961, %r959;
	shr.u32 	%r963, %r962, %r2093;
	and.b32  	%r964, %r963, 1;
	add.s32 	%r965, %r964, -1;
	setp.eq.b32 	%p201, %r964, 1;
	mov.b32 	%r966, -1;
	vote.sync.ballot.b32 	%r967, %p201, %r966;
	xor.b32  	%r968, %r967, %r965;
	shr.u32 	%r969, %r962, %r37;
	and.b32  	%r970, %r969, 1;
	add.s32 	%r971, %r970, -1;
	setp.eq.b32 	%p203, %r970, 1;
	vote.sync.ballot.b32 	%r972, %p203, %r966;
	xor.b32  	%r973, %r972, %r971;
	and.b32  	%r974, %r973, %r968;
	shr.u32 	%r975, %r962, %r38;
	and.b32  	%r976, %r975, 1;
	add.s32 	%r977, %r976, -1;
	setp.eq.b32 	%p205, %r976, 1;
	vote.sync.ballot.b32 	%r978, %p205, %r966;
	xor.b32  	%r979, %r978, %r977;
	and.b32  	%r980, %r979, %r974;
	shr.u32 	%r981, %r962, %r39;
	and.b32  	%r982, %r981, 1;
	add.s32 	%r983, %r982, -1;
	setp.eq.b32 	%p207, %r982, 1;
	vote.sync.ballot.b32 	%r984, %p207, %r966;
	xor.b32  	%r985, %r984, %r983;
	and.b32  	%r986, %r985, %r980;
	shr.u32 	%r987, %r962, %r40;
	and.b32  	%r988, %r987, 1;
	add.s32 	%r989, %r988, -1;
	setp.eq.b32 	%p209, %r988, 1;
	vote.sync.ballot.b32 	%r990, %p209, %r966;
	xor.b32  	%r991, %r990, %r989;
	and.b32  	%r992, %r991, %r986;
	shr.u32 	%r993, %r962, %r41;
	and.b32  	%r994, %r993, 1;
	add.s32 	%r995, %r994, -1;
	setp.eq.b32 	%p211, %r994, 1;
	vote.sync.ballot.b32 	%r996, %p211, %r966;
	xor.b32  	%r997, %r996, %r995;
	and.b32  	%r998, %r997, %r992;
	shr.u32 	%r999, %r962, %r42;
	and.b32  	%r1000, %r999, 1;
	add.s32 	%r1001, %r1000, -1;
	setp.eq.b32 	%p213, %r1000, 1;
	vote.sync.ballot.b32 	%r1002, %p213, %r966;
	xor.b32  	%r1003, %r1002, %r1001;
	and.b32  	%r1004, %r1003, %r998;
	shr.u32 	%r1005, %r962, %r43;
	and.b32  	%r1006, %r1005, 1;
	add.s32 	%r1007, %r1006, -1;
	setp.eq.b32 	%p215, %r1006, 1;
	vote.sync.ballot.b32 	%r1008, %p215, %r966;
	xor.b32  	%r1009, %r1008, %r1007;
	and.b32  	%r115, %r1009, %r1004;
	and.b32  	%r116, %r367, %r115;
	setp.ne.s32 	%p217, %r116, 0;
	and.b32  	%r117, %r963, 255;
	@%p217 bra 	$L__BB4_60;
	popc.b32 	%r1010, %r115;
	add.s32 	%r1011, %r2, %r117;
	shl.b32 	%r1012, %r1011, 2;
	mov.u32 	%r1013, _ZZ19RadixDownsweepPairsIfEvPT_PjS1_S2_S2_S2_jjE16s_warpHistograms;
	add.s32 	%r1014, %r1013, %r1012;
	atom.shared.add.u32 	%r2121, [%r1014], %r1010;
$L__BB4_60:
	ld.param.u32 	%r2094, [_Z19RadixDownsweepPairsIfEvPT_PjS1_S2_S2_S2_jj_param_7];
	brev.b32 	%r1015, %r115;
	bfind.shiftamt.u32 	%r1016, %r1015;
	shfl.sync.idx.b32	%r1017|%p218, %r2121, %r1016, 31, -1;
	popc.b32 	%r1018, %r116;
	add.s32 	%r120, %r1017, %r1018;
	mov.b32 	%r1019, %f213;
	shr.s32 	%r1020, %r1019, 31;
	or.b32  	%r1021, %r1020, -2147483648;
	xor.b32  	%r1022, %r1021, %r1019;
	shr.u32 	%r1023, %r1022, %r2094;
	and.b32  	%r1024, %r1023, 1;
	add.s32 	%r1025, %r1024, -1;
	setp.eq.b32 	%p219, %r1024, 1;
	mov.b32 	%r1026, -1;
	vote.sync.ballot.b32 	%r1027, %p219, %r1026;
	xor.b32  	%r1028, %r1027, %r1025;
	shr.u32 	%r1029, %r1022, %r37;
	and.b32  	%r1030, %r1029, 1;
	add.s32 	%r1031, %r1030, -1;
	setp.eq.b32 	%p221, %r1030, 1;
	vote.sync.ballot.b32 	%r1032, %p221, %r1026;
	xor.b32  	%r1033, %r1032, %r1031;
	and.b32  	%r1034, %r1033, %r1028;
	shr.u32 	%r1035, %r1022, %r38;
	and.b32  	%r1036, %r1035, 1;
	add.s32 	%r1037, %r1036, -1;
	setp.eq.b32 	%p223, %r1036, 1;
	vote.sync.ballot.b32 	%r1038, %p223, %r1026;
	xor.b32  	%r1039, %r1038, %r1037;
	and.b32  	%r1040, %r1039, %r1034;
	shr.u32 	%r1041, %r1022, %r39;
	and.b32  	%r1042, %r1041, 1;
	add.s32 	%r1043, %r1042, -1;
	setp.eq.b32 	%p225, %r1042, 1;
	vote.sync.ballot.b32 	%r1044, %p225, %r1026;
	xor.b32  	%r1045, %r1044, %r1043;
	and.b32  	%r1046, %r1045, %r1040;
	shr.u32 	%r1047, %r1022, %r40;
	and.b32  	%r1048, %r1047, 1;
	add.s32 	%r1049, %r1048, -1;
	setp.eq.b32 	%p227, %r1048, 1;
	vote.sync.ballot.b32 	%r1050, %p227, %r1026;
	xor.b32  	%r1051, %r1050, %r1049;
	and.b32  	%r1052, %r1051, %r1046;
	shr.u32 	%r1053, %r1022, %r41;
	and.b32  	%r1054, %r1053, 1;
	add.s32 	%r1055, %r1054, -1;
	setp.eq.b32 	%p229, %r1054, 1;
	vote.sync.ballot.b32 	%r1056, %p229, %r1026;
	xor.b32  	%r1057, %r1056, %r1055;
	and.b32  	%r1058, %r1057, %r1052;
	shr.u32 	%r1059, %r1022, %r42;
	and.b32  	%r1060, %r1059, 1;
	add.s32 	%r1061, %r1060, -1;
	setp.eq.b32 	%p231, %r1060, 1;
	vote.sync.ballot.b32 	%r1062, %p231, %r1026;
	xor.b32  	%r1063, %r1062, %r1061;
	and.b32  	%r1064, %r1063, %r1058;
	shr.u32 	%r1065, %r1022, %r43;
	and.b32  	%r1066, %r1065, 1;
	add.s32 	%r1067, %r1066, -1;
	setp.eq.b32 	%p233, %r1066, 1;
	vote.sync.ballot.b32 	%r1068, %p233, %r1026;
	xor.b32  	%r1069, %r1068, %r1067;
	and.b32  	%r121, %r1069, %r1064;
	and.b32  	%r122, %r367, %r121;
	setp.ne.s32 	%p235, %r122, 0;
	and.b32  	%r123, %r1023, 255;
	add.s32 	%r1070, %r2, %r123;
	shl.b32 	%r1071, %r1070, 2;
	mov.u32 	%r1072, _ZZ19RadixDownsweepPairsIfEvPT_PjS1_S2_S2_S2_jjE16s_warpHistograms;
	add.s32 	%r124, %r1072, %r1071;
	@%p235 bra 	$L__BB4_62;
	popc.b32 	%r1073, %r121;
	atom.shared.add.u32 	%r2121, [%r124], %r1073;
$L__BB4_62:
	ld.param.u32 	%r2095, [_Z19RadixDownsweepPairsIfEvPT_PjS1_S2_S2_S2_jj_param_7];
	brev.b32 	%r1074, %r121;
	bfind.shiftamt.u32 	%r1075, %r1074;
	shfl.sync.idx.b32	%r1076|%p236, %r2121, %r1075, 31, -1;
	popc.b32 	%r1077, %r122;
	add.s32 	%r127, %r1076, %r1077;
	mov.b32 	%r1078, %f212;
	shr.s32 	%r1079, %r1078, 31;
	or.b32  	%r1080, %r1079, -2147483648;
	xor.b32  	%r1081, %r1080, %r1078;
	shr.u32 	%r1082, %r1081, %r2095;
	and.b32  	%r1083, %r1082, 1;
	add.s32 	%r1084, %r1083, -1;
	setp.eq.b32 	%p237, %r1083, 1;
	mov.b32 	%r1085, -1;
	vote.sync.ballot.b32 	%r1086, %p237, %r1085;
	xor.b32  	%r1087, %r1086, %r1084;
	shr.u32 	%r1088, %r1081, %r37;
	and.b32  	%r1089, %r1088, 1;
	add.s32 	%r1090, %r1089, -1;
	setp.eq.b32 	%p239, %r1089, 1;
	vote.sync.ballot.b32 	%r1091, %p239, %r1085;
	xor.b32  	%r1092, %r1091, %r1090;
	and.b32  	%r1093, %r1092, %r1087;
	shr.u32 	%r1094, %r1081, %r38;
	and.b32  	%r1095, %r1094, 1;
	add.s32 	%r1096, %r1095, -1;
	setp.eq.b32 	%p241, %r1095, 1;
	vote.sync.ballot.b32 	%r1097, %p241, %r1085;
	xor.b32  	%r1098, %r1097, %r1096;
	and.b32  	%r1099, %r1098, %r1093;
	shr.u32 	%r1100, %r1081, %r39;
	and.b32  	%r1101, %r1100, 1;
	add.s32 	%r1102, %r1101, -1;
	setp.eq.b32 	%p243, %r1101, 1;
	vote.sync.ballot.b32 	%r1103, %p243, %r1085;
	xor.b32  	%r1104, %r1103, %r1102;
	and.b32  	%r1105, %r1104, %r1099;
	shr.u32 	%r1106, %r1081, %r40;
	and.b32  	%r1107, %r1106, 1;
	add.s32 	%r1108, %r1107, -1;
	setp.eq.b32 	%p245, %r1107, 1;
	vote.sync.ballot.b32 	%r1109, %p245, %r1085;
	xor.b32  	%r1110, %r1109, %r1108;
	and.b32  	%r1111, %r1110, %r1105;
	shr.u32 	%r1112, %r1081, %r41;
	and.b32  	%r1113, %r1112, 1;
	add.s32 	%r1114, %r1113, -1;
	setp.eq.b32 	%p247, %r1113, 1;
	vote.sync.ballot.b32 	%r1115, %p247, %r1085;
	xor.b32  	%r1116, %r1115, %r1114;
	and.b32  	%r1117, %r1116, %r1111;
	shr.u32 	%r1118, %r1081, %r42;
	and.b32  	%r1119, %r1118, 1;
	add.s32 	%r1120, %r1119, -1;
	setp.eq.b32 	%p249, %r1119, 1;
	vote.sync.ballot.b32 	%r1121, %p249, %r1085;
	xor.b32  	%r1122, %r1121, %r1120;
	and.b32  	%r1123, %r1122, %r1117;
	shr.u32 	%r1124, %r1081, %r43;
	and.b32  	%r1125, %r1124, 1;
	add.s32 	%r1126, %r1125, -1;
	setp.eq.b32 	%p251, %r1125, 1;
	vote.sync.ballot.b32 	%r1127, %p251, %r1085;
	xor.b32  	%r1128, %r1127, %r1126;
	and.b32  	%r128, %r1128, %r1123;
	and.b32  	%r129, %r367, %r128;
	setp.ne.s32 	%p253, %r129, 0;
	and.b32  	%r130, %r1082, 255;
	add.s32 	%r1129, %r2, %r130;
	shl.b32 	%r1130, %r1129, 2;
	mov.u32 	%r1131, _ZZ19RadixDownsweepPairsIfEvPT_PjS1_S2_S2_S2_jjE16s_warpHistograms;
	add.s32 	%r131, %r1131, %r1130;
	@%p253 bra 	$L__BB4_64;
	popc.b32 	%r1132, %r128;
	atom.shared.add.u32 	%r2121, [%r131], %r1132;
$L__BB4_64:
	ld.param.u32 	%r2096, [_Z19RadixDownsweepPairsIfEvPT_PjS1_S2_S2_S2_jj_param_7];
	brev.b32 	%r1133, %r128;
	bfind.shiftamt.u32 	%r1134, %r1133;
	shfl.sync.idx.b32	%r1135|%p254, %r2121, %r1134, 31, -1;
	popc.b32 	%r1136, %r129;
	add.s32 	%r134, %r1135, %r1136;
	mov.b32 	%r1137, %f211;
	shr.s32 	%r1138, %r1137, 31;
	or.b32  	%r1139, %r1138, -2147483648;
	xor.b32  	%r1140, %r1139, %r1137;
	shr.u32 	%r1141, %r1140, %r2096;
	and.b32  	%r1142, %r1141, 1;
	add.s32 	%r1143, %r1142, -1;
	setp.eq.b32 	%p255, %r1142, 1;
	mov.b32 	%r1144, -1;
	vote.sync.ballot.b32 	%r1145, %p255, %r1144;
	xor.b32  	%r1146, %r1145, %r1143;
	shr.u32 	%r1147, %r1140, %r37;
	and.b32  	%r1148, %r1147, 1;
	add.s32 	%r1149, %r1148, -1;
	setp.eq.b32 	%p257, %r1148, 1;
	vote.sync.ballot.b32 	%r1150, %p257, %r1144;
	xor.b32  	%r1151, %r1150, %r1149;
	and.b32  	%r1152, %r1151, %r1146;
	shr.u32 	%r1153, %r1140, %r38;
	and.b32  	%r1154, %r1153, 1;
	add.s32 	%r1155, %r1154, -1;
	setp.eq.b32 	%p259, %r1154, 1;
	vote.sync.ballot.b32 	%r1156, %p259, %r1144;
	xor.b32  	%r1157, %r1156, %r1155;
	and.b32  	%r1158, %r1157, %r1152;
	shr.u32 	%r1159, %r1140, %r39;
	and.b32  	%r1160, %r1159, 1;
	add.s32 	%r1161, %r1160, -1;
	setp.eq.b32 	%p261, %r1160, 1;
	vote.sync.ballot.b32 	%r1162, %p261, %r1144;
	xor.b32  	%r1163, %r1162, %r1161;
	and.b32  	%r1164, %r1163, %r1158;
	shr.u32 	%r1165, %r1140, %r40;
	and.b32  	%r1166, %r1165, 1;
	add.s32 	%r1167, %r1166, -1;
	setp.eq.b32 	%p263, %r1166, 1;
	vote.sync.ballot.b32 	%r1168, %p263, %r1144;
	xor.b32  	%r1169, %r1168, %r1167;
	and.b32  	%r1170, %r1169, %r1164;
	shr.u32 	%r1171, %r1140, %r41;
	and.b32  	%r1172, %r1171, 1;
	add.s32 	%r1173, %r1172, -1;
	setp.eq.b32 	%p265, %r1172, 1;
	vote.sync.ballot.b32 	%r1174, %p265, %r1144;
	xor.b32  	%r1175, %r1174, %r1173;
	and.b32  	%r1176, %r1175, %r1170;
	shr.u32 	%r1177, %r1140, %r42;
	and.b32  	%r1178, %r1177, 1;
	add.s32 	%r1179, %r1178, -1;
	setp.eq.b32 	%p267, %r1178, 1;
	vote.sync.ballot.b32 	%r1180, %p267, %r1144;
	xor.b32  	%r1181, %r1180, %r1179;
	and.b32  	%r1182, %r1181, %r1176;
	shr.u32 	%r1183, %r1140, %r43;
	and.b32  	%r1184, %r1183, 1;
	add.s32 	%r1185, %r1184, -1;
	setp.eq.b32 	%p269, %r1184, 1;
	vote.sync.ballot.b32 	%r1186, %p269, %r1144;
	xor.b32  	%r1187, %r1186, %r1185;
	and.b32  	%r135, %r1187, %r1182;
	and.b32  	%r136, %r367, %r135;
	setp.ne.s32 	%p271, %r136, 0;
	and.b32  	%r137, %r1141, 255;
	add.s32 	%r1188, %r2, %r137;
	shl.b32 	%r1189, %r1188, 2;
	mov.u32 	%r1190, _ZZ19RadixDownsweepPairsIfEvPT_PjS1_S2_S2_S2_jjE16s_warpHistograms;
	add.s32 	%r138, %r1190, %r1189;
	@%p271 bra 	$L__BB4_66;
	popc.b32 	%r1191, %r135;
	atom.shared.add.u32 	%r2121, [%r138], %r1191;
$L__BB4_66:
	ld.param.u32 	%r2097, [_Z19RadixDownsweepPairsIfEvPT_PjS1_S2_S2_S2_jj_param_7];
	brev.b32 	%r1192, %r135;
	bfind.shiftamt.u32 	%r1193, %r1192;
	shfl.sync.idx.b32	%r1194|%p272, %r2121, %r1193, 31, -1;
	popc.b32 	%r1195, %r136;
	add.s32 	%r141, %r1194, %r1195;
	mov.b32 	%r1196, %f210;
	shr.s32 	%r1197, %r1196, 31;
	or.b32  	%r1198, %r1197, -2147483648;
	xor.b32  	%r1199, %r1198, %r1196;
	shr.u32 	%r1200, %r1199, %r2097;
	and.b32  	%r1201, %r1200, 1;
	add.s32 	%r1202, %r1201, -1;
	setp.eq.b32 	%p273, %r1201, 1;
	mov.b32 	%r1203, -1;
	vote.sync.ballot.b32 	%r1204, %p273, %r1203;
	xor.b32  	%r1205, %r1204, %r1202;
	shr.u32 	%r1206, %r1199, %r37;
	and.b32  	%r1207, %r1206, 1;
	add.s32 	%r1208, %r1207, -1;
	setp.eq.b32 	%p275, %r1207, 1;
	vote.sync.ballot.b32 	%r1209, %p275, %r1203;
	xor.b32  	%r1210, %r1209, %r1208;
	and.b32  	%r1211, %r1210, %r1205;
	shr.u32 	%r1212, %r1199, %r38;
	and.b32  	%r1213, %r1212, 1;
	add.s32 	%r1214, %r1213, -1;
	setp.eq.b32 	%p277, %r1213, 1;
	vote.sync.ballot.b32 	%r1215, %p277, %r1203;
	xor.b32  	%r1216, %r1215, %r1214;
	and.b32  	%r1217, %r1216, %r1211;
	shr.u32 	%r1218, %r1199, %r39;
	and.b32  	%r1219, %r1218, 1;
	add.s32 	%r1220, %r1219, -1;
	setp.eq.b32 	%p279, %r1219, 1;
	vote.sync.ballot.b32 	%r1221, %p279, %r1203;
	xor.b32  	%r1222, %r1221, %r1220;
	and.b32  	%r1223, %r1222, %r1217;
	shr.u32 	%r1224, %r1199, %r40;
	and.b32  	%r1225, %r1224, 1;
	add.s32 	%r1226, %r1225, -1;
	setp.eq.b32 	%p281, %r1225, 1;
	vote.sync.ballot.b32 	%r1227, %p281, %r1203;
	xor.b32  	%r1228, %r1227, %r1226;
	and.b32  	%r1229, %r1228, %r1223;
	shr.u32 	%r1230, %r1199, %r41;
	and.b32  	%r1231, %r1230, 1;
	add.s32 	%r1232, %r1231, -1;
	setp.eq.b32 	%p283, %r1231, 1;
	vote.sync.ballot.b32 	%r1233, %p283, %r1203;
	xor.b32  	%r1234, %r1233, %r1232;
	and.b32  	%r1235, %r1234, %r1229;
	shr.u32 	%r1236, %r1199, %r42;
	and.b32  	%r1237, %r1236, 1;
	add.s32 	%r1238, %r1237, -1;
	setp.eq.b32 	%p285, %r1237, 1;
	vote.sync.ballot.b32 	%r1239, %p285, %r1203;
	xor.b32  	%r1240, %r1239, %r1238;
	and.b32  	%r1241, %r1240, %r1235;
	shr.u32 	%r1242, %r1199, %r43;
	and.b32  	%r1243, %r1242, 1;
	add.s32 	%r1244, %r1243, -1;
	setp.eq.b32 	%p287, %r1243, 1;
	vote.sync.ballot.b32 	%r1245, %p287, %r1203;
	xor.b32  	%r1246, %r1245, %r1244;
	and.b32  	%r142, %r1246, %r1241;
	and.b32  	%r143, %r367, %r142;
	setp.ne.s32 	%p289, %r143, 0;
	and.b32  	%r144, %r1200, 255;
	add.s32 	%r1247, %r2, %r144;
	shl.b32 	%r1248, %r1247, 2;
	mov.u32 	%r1249, _ZZ19RadixDownsweepPairsIfEvPT_PjS1_S2_S2_S2_jjE16s_warpHistograms;
	add.s32 	%r145, %r1249, %r1248;
	@%p289 bra 	$L__BB4_68;
	popc.b32 	%r1250, %r142;
	atom.shared.add.u32 	%r2121, [%r145], %r1250;
$L__BB4_68:
	brev.b32 	%r1251, %r142;
	bfind.shiftamt.u32 	%r1252, %r1251;
	shfl.sync.idx.b32	%r1253|%p290, %r2121, %r1252, 31, -1;
	popc.b32 	%r1254, %r143;
	add.s32 	%r148, %r1253, %r1254;
	bar.sync 	0;
	setp.gt.u32 	%p291, %r1, 255;
	shl.b32 	%r1255, %r1, 2;
	add.s32 	%r149, %r1249, %r1255;
	@%p291 bra 	$L__BB4_72;
	ld.shared.u32 	%r2137, [%r149];
	add.s32 	%r1259, %r1255, %r1249;
	add.s32 	%r2135, %r1259, 1024;
	mov.u32 	%r2136, %r1;
$L__BB4_70:
	add.s32 	%r155, %r2136, 256;
	ld.shared.u32 	%r1260, [%r2135];
	add.s32 	%r156, %r1260, %r2137;
	st.shared.u32 	[%r2135], %r2137;
	add.s32 	%r2135, %r2135, 1024;
	setp.lt.u32 	%p292, %r2136, 3584;
	mov.u32 	%r2136, %r155;
	mov.u32 	%r2137, %r156;
	@%p292 bra 	$L__BB4_70;
	shfl.sync.up.b32	%r1262|%p293, %r156, 1, 0, -1;
	// begin inline asm
	mov.u32 %r1261, %laneid;
	// end inline asm
	setp.eq.s32 	%p294, %r1261, 0;
	selp.b32 	%r1263, 0, %r1262, %p294;
	add.s32 	%r1264, %r1263, %r156;
	shfl.sync.up.b32	%r1265|%p295, %r1264, 2, 0, -1;
	setp.lt.u32 	%p296, %r1261, 2;
	selp.b32 	%r1266, 0, %r1265, %p296;
	add.s32 	%r1267, %r1266, %r1264;
	shfl.sync.up.b32	%r1268|%p297, %r1267, 4, 0, -1;
	setp.lt.u32 	%p298, %r1261, 4;
	selp.b32 	%r1269, 0, %r1268, %p298;
	add.s32 	%r1270, %r1269, %r1267;
	shfl.sync.up.b32	%r1271|%p299, %r1270, 8, 0, -1;
	setp.lt.u32 	%p300, %r1261, 8;
	selp.b32 	%r1272, 0, %r1271, %p300;
	add.s32 	%r1273, %r1272, %r1270;
	shfl.sync.up.b32	%r1274|%p301, %r1273, 16, 0, -1;
	setp.lt.u32 	%p302, %r1261, 16;
	selp.b32 	%r1275, 0, %r1274, %p302;
	add.s32 	%r1276, %r1275, %r1273;
	add.s32 	%r1277, %r1261, -1;
	and.b32  	%r1278, %r1277, 31;
	shfl.sync.idx.b32	%r1279|%p303, %r1276, %r1278, 31, -1;
	st.shared.u32 	[%r149], %r1279;
$L__BB4_72:
	bar.sync 	0;
	setp.gt.u32 	%p304, %r1, 7;
	@%p304 bra 	$L__BB4_74;
	mad.lo.s32 	%r1282, %r1, 124, %r149;
	ld.shared.u32 	%r1283, [%r1282];
	// begin inline asm
	activemask.b32 %r1280;
	// end inline asm
	shfl.sync.up.b32	%r1284|%p305, %r1283, 1, 0, %r1280;
	// begin inline asm
	mov.u32 %r1281, %laneid;
	// end inline asm
	setp.eq.s32 	%p306, %r1281, 0;
	selp.b32 	%r1285, 0, %r1284, %p306;
	add.s32 	%r1286, %r1285, %r1283;
	shfl.sync.up.b32	%r1287|%p307, %r1286, 2, 0, %r1280;
	setp.lt.u32 	%p308, %r1281, 2;
	selp.b32 	%r1288, 0, %r1287, %p308;
	add.s32 	%r1289, %r1288, %r1286;
	shfl.sync.up.b32	%r1290|%p309, %r1289, 4, 0, %r1280;
	setp.lt.u32 	%p310, %r1281, 4;
	selp.b32 	%r1291, 0, %r1290, %p310;
	add.s32 	%r1292, %r1291, %r1289;
	shfl.sync.up.b32	%r1293|%p311, %r1292, 8, 0, %r1280;
	setp.lt.u32 	%p312, %r1281, 8;
	selp.b32 	%r1294, 0, %r1293, %p312;
	add.s32 	%r1295, %r1294, %r1292;
	shfl.sync.up.b32	%r1296|%p313, %r1295, 16, 0, %r1280;
	setp.lt.u32 	%p314, %r1281, 16;
	selp.b32 	%r1297, 0, %r1296, %p314;
	add.s32 	%r1298, %r1297, %r1295;
	shfl.sync.up.b32	%r1299|%p315, %r1298, 1, 0, %r1280;
	selp.b32 	%r1300, 0, %r1299, %p306;
	st.shared.u32 	[%r1282], %r1300;
$L__BB4_74:
	setp.gt.u32 	%p316, %r1, 255;
	bar.sync 	0;
	@%p316 bra 	$L__BB4_77;
	// begin inline asm
	mov.u32 %r1301, %laneid;
	// end inline asm
	setp.eq.s32 	%p317, %r1301, 0;
	@%p317 bra 	$L__BB4_77;
	ld.shared.u32 	%r1302, [%r149+-4];
	shfl.sync.idx.b32	%r1303|%p318, %r1302, 1, 31, -2;
	ld.shared.u32 	%r1304, [%r149];
	add.s32 	%r1305, %r1304, %r1303;
	st.shared.u32 	[%r149], %r1305;
$L__BB4_77:
	bar.sync 	0;
	setp.lt.u32 	%p319, %r1, 32;
	@%p319 bra 	$L__BB4_79;
	shl.b32 	%r1306, %r1, 3;
	and.b32  	%r1307, %r1306, 7936;
	or.b32  	%r1308, %r1307, %r47;
	shl.b32 	%r1309, %r1308, 2;
	add.s32 	%r1311, %r1249, %r1309;
	ld.volatile.shared.u32 	%r1312, [%r1311];
	shl.b32 	%r1313, %r47, 2;
	add.s32 	%r1314, %r1249, %r1313;
	ld.shared.u32 	%r1315, [%r1314];
	add.s32 	%r2152, %r1315, %r1312;
	or.b32  	%r1316, %r1307, %r54;
	shl.b32 	%r1317, %r1316, 2;
	add.s32 	%r1318, %r1249, %r1317;
	ld.volatile.shared.u32 	%r1319, [%r1318];
	shl.b32 	%r1320, %r54, 2;
	add.s32 	%r1321, %r1249, %r1320;
	ld.shared.u32 	%r1322, [%r1321];
	add.s32 	%r2151, %r1322, %r1319;
	or.b32  	%r1323, %r1307, %r61;
	shl.b32 	%r1324, %r1323, 2;
	add.s32 	%r1325, %r1249, %r1324;
	ld.volatile.shared.u32 	%r1326, [%r1325];
	shl.b32 	%r1327, %r61, 2;
	add.s32 	%r1328, %r1249, %r1327;
	ld.shared.u32 	%r1329, [%r1328];
	add.s32 	%r2150, %r1329, %r1326;
	or.b32  	%r1330, %r1307, %r68;
	shl.b32 	%r1331, %r1330, 2;
	add.s32 	%r1332, %r1249, %r1331;
	ld.volatile.shared.u32 	%r1333, [%r1332];
	shl.b32 	%r1334, %r68, 2;
	add.s32 	%r1335, %r1249, %r1334;
	ld.shared.u32 	%r1336, [%r1335];
	add.s32 	%r2149, %r1336, %r1333;
	or.b32  	%r1337, %r1307, %r75;
	shl.b32 	%r1338, %r1337, 2;
	add.s32 	%r1339, %r1249, %r1338;
	ld.volatile.shared.u32 	%r1340, [%r1339];
	shl.b32 	%r1341, %r75, 2;
	add.s32 	%r1342, %r1249, %r1341;
	ld.shared.u32 	%r1343, [%r1342];
	add.s32 	%r2148, %r1343, %r1340;
	or.b32  	%r1344, %r1307, %r82;
	shl.b32 	%r1345, %r1344, 2;
	add.s32 	%r1346, %r1249, %r1345;
	ld.volatile.shared.u32 	%r1347, [%r1346];
	shl.b32 	%r1348, %r82, 2;
	add.s32 	%r1349, %r1249, %r1348;
	ld.shared.u32 	%r1350, [%r1349];
	add.s32 	%r2147, %r1350, %r1347;
	or.b32  	%r1351, %r1307, %r89;
	shl.b32 	%r1352, %r1351, 2;
	add.s32 	%r1353, %r1249, %r1352;
	ld.volatile.shared.u32 	%r1354, [%r1353];
	shl.b32 	%r1355, %r89, 2;
	add.s32 	%r1356, %r1249, %r1355;
	ld.shared.u32 	%r1357, [%r1356];
	add.s32 	%r2146, %r1357, %r1354;
	or.b32  	%r1358, %r1307, %r96;
	shl.b32 	%r1359, %r1358, 2;
	add.s32 	%r1360, %r1249, %r1359;
	ld.volatile.shared.u32 	%r1361, [%r1360];
	shl.b32 	%r1362, %r96, 2;
	add.s32 	%r1363, %r1249, %r1362;
	ld.shared.u32 	%r1364, [%r1363];
	add.s32 	%r2145, %r1364, %r1361;
	or.b32  	%r1365, %r1307, %r103;
	shl.b32 	%r1366, %r1365, 2;
	add.s32 	%r1367, %r1249, %r1366;
	ld.volatile.shared.u32 	%r1368, [%r1367];
	shl.b32 	%r1369, %r103, 2;
	add.s32 	%r1370, %r1249, %r1369;
	ld.shared.u32 	%r1371, [%r1370];
	add.s32 	%r2144, %r1371, %r1368;
	or.b32  	%r1372, %r1307, %r110;
	shl.b32 	%r1373, %r1372, 2;
	add.s32 	%r1374, %r1249, %r1373;
	ld.volatile.shared.u32 	%r1375, [%r1374];
	shl.b32 	%r1376, %r110, 2;
	add.s32 	%r1377, %r1249, %r1376;
	ld.shared.u32 	%r1378, [%r1377];
	add.s32 	%r2143, %r1378, %r1375;
	or.b32  	%r1379, %r1307, %r117;
	shl.b32 	%r1380, %r1379, 2;
	add.s32 	%r1381, %r1249, %r1380;
	ld.volatile.shared.u32 	%r1382, [%r1381];
	shl.b32 	%r1383, %r117, 2;
	add.s32 	%r1384, %r1249, %r1383;
	ld.shared.u32 	%r1385, [%r1384];
	add.s32 	%r2142, %r1385, %r1382;
	or.b32  	%r1386, %r1307, %r123;
	shl.b32 	%r1387, %r1386, 2;
	add.s32 	%r1388, %r1249, %r1387;
	ld.volatile.shared.u32 	%r1389, [%r1388];
	shl.b32 	%r1390, %r123, 2;
	add.s32 	%r1391, %r1249, %r1390;
	ld.shared.u32 	%r1392, [%r1391];
	add.s32 	%r2141, %r1392, %r1389;
	or.b32  	%r1393, %r1307, %r130;
	shl.b32 	%r1394, %r1393, 2;
	add.s32 	%r1395, %r1249, %r1394;
	ld.volatile.shared.u32 	%r1396, [%r1395];
	shl.b32 	%r1397, %r130, 2;
	add.s32 	%r1398, %r1249, %r1397;
	ld.shared.u32 	%r1399, [%r1398];
	add.s32 	%r2140, %r1399, %r1396;
	or.b32  	%r1400, %r1307, %r137;
	shl.b32 	%r1401, %r1400, 2;
	add.s32 	%r1402, %r1249, %r1401;
	ld.volatile.shared.u32 	%r1403, [%r1402];
	shl.b32 	%r1404, %r137, 2;
	add.s32 	%r1405, %r1249, %r1404;
	ld.shared.u32 	%r1406, [%r1405];
	add.s32 	%r2139, %r1406, %r1403;
	ld.volatile.shared.u32 	%r1407, [%r145];
	shl.b32 	%r1408, %r144, 2;
	add.s32 	%r1409, %r1249, %r1408;
	ld.shared.u32 	%r1410, [%r1409];
	add.s32 	%r2138, %r1410, %r1407;
	bra.uni 	$L__BB4_80;
$L__BB4_79:
	shl.b32 	%r1411, %r47, 2;
	add.s32 	%r1413, %r1249, %r1411;
	ld.shared.u32 	%r2152, [%r1413];
	shl.b32 	%r1414, %r54, 2;
	add.s32 	%r1415, %r1249, %r1414;
	ld.shared.u32 	%r2151, [%r1415];
	shl.b32 	%r1416, %r61, 2;
	add.s32 	%r1417, %r1249, %r1416;
	ld.shared.u32 	%r2150, [%r1417];
	shl.b32 	%r1418, %r68, 2;
	add.s32 	%r1419, %r1249, %r1418;
	ld.shared.u32 	%r2149, [%r1419];
	shl.b32 	%r1420, %r75, 2;
	add.s32 	%r1421, %r1249, %r1420;
	ld.shared.u32 	%r2148, [%r1421];
	shl.b32 	%r1422, %r82, 2;
	add.s32 	%r1423, %r1249, %r1422;
	ld.shared.u32 	%r2147, [%r1423];
	shl.b32 	%r1424, %r89, 2;
	add.s32 	%r1425, %r1249, %r1424;
	ld.shared.u32 	%r2146, [%r1425];
	shl.b32 	%r1426, %r96, 2;
	add.s32 	%r1427, %r1249, %r1426;
	ld.shared.u32 	%r2145, [%r1427];
	shl.b32 	%r1428, %r103, 2;
	add.s32 	%r1429, %r1249, %r1428;
	ld.shared.u32 	%r2144, [%r1429];
	shl.b32 	%r1430, %r110, 2;
	add.s32 	%r1431, %r1249, %r1430;
	ld.shared.u32 	%r2143, [%r1431];
	shl.b32 	%r1432, %r117, 2;
	add.s32 	%r1433, %r1249, %r1432;
	ld.shared.u32 	%r2142, [%r1433];
	shl.b32 	%r1434, %r123, 2;
	add.s32 	%r1435, %r1249, %r1434;
	ld.shared.u32 	%r2141, [%r1435];
	shl.b32 	%r1436, %r130, 2;
	add.s32 	%r1437, %r1249, %r1436;
	ld.shared.u32 	%r2140, [%r1437];
	shl.b32 	%r1438, %r137, 2;
	add.s32 	%r1439, %r1249, %r1438;
	ld.shared.u32 	%r2139, [%r1439];
	shl.b32 	%r1440, %r144, 2;
	add.s32 	%r1441, %r1249, %r1440;
	ld.shared.u32 	%r2138, [%r1441];
$L__BB4_80:
	setp.gt.u32 	%p320, %r1, 255;
	add.s32 	%r203, %r51, %r2152;
	add.s32 	%r204, %r58, %r2151;
	add.s32 	%r205, %r65, %r2150;
	add.s32 	%r206, %r72, %r2149;
	add.s32 	%r207, %r79, %r2148;
	add.s32 	%r208, %r86, %r2147;
	add.s32 	%r209, %r93, %r2146;
	add.s32 	%r210, %r100, %r2145;
	add.s32 	%r211, %r107, %r2144;
	add.s32 	%r212, %r114, %r2143;
	add.s32 	%r213, %r120, %r2142;
	add.s32 	%r214, %r127, %r2141;
	add.s32 	%r215, %r134, %r2140;
	add.s32 	%r216, %r141, %r2139;
	add.s32 	%r217, %r148, %r2138;
	@%p320 bra 	$L__BB4_82;
	ld.param.u32 	%r2098, [_Z19RadixDownsweepPairsIfEvPT_PjS1_S2_S2_S2_jj_param_7];
	ld.param.u64 	%rd267, [_Z19RadixDownsweepPairsIfEvPT_PjS1_S2_S2_S2_jj_param_5];
	ld.param.u64 	%rd266, [_Z19RadixDownsweepPairsIfEvPT_PjS1_S2_S2_S2_jj_param_4];
	shl.b32 	%r1442, %r2098, 5;
	add.s32 	%r1443, %r1442, %r1;
	cvta.to.global.u64 	%rd71, %rd266;
	mul.wide.u32 	%rd72, %r1443, 4;
	add.s64 	%rd73, %rd71, %rd72;
	ld.global.u32 	%r1444, [%rd73];
	mad.lo.s32 	%r1445, %r1, %r20, %r19;
	cvta.to.global.u64 	%rd74, %rd267;
	mul.wide.u32 	%rd75, %r1445, 4;
	add.s64 	%rd76, %rd74, %rd75;
	ld.global.u32 	%r1446, [%rd76];
	add.s32 	%r1447, %r1446, %r1444;
	ld.shared.u32 	%r1448, [%r149];
	sub.s32 	%r1449, %r1447, %r1448;
	mov.u32 	%r1451, _ZZ19RadixDownsweepPairsIfEvPT_PjS1_S2_S2_S2_jjE16s_localHistogram;
	add.s32 	%r1452, %r1451, %r1255;
	st.shared.u32 	[%r1452], %r1449;
$L__BB4_82:
	setp.ge.u32 	%p321, %r19, %r21;
	bar.sync 	0;
	cvt.rzi.u32.f32 	%r1454, %f224;
	shl.b32 	%r1455, %r203, 2;
	and.b32  	%r1456, %r1455, 262140;
	add.s32 	%r218, %r1249, %r1456;
	st.shared.u32 	[%r218], %r1454;
	cvt.rzi.u32.f32 	%r1458, %f223;
	shl.b32 	%r1459, %r204, 2;
	and.b32  	%r1460, %r1459, 262140;
	add.s32 	%r219, %r1249, %r1460;
	st.shared.u32 	[%r219], %r1458;
	cvt.rzi.u32.f32 	%r1461, %f222;
	shl.b32 	%r1462, %r205, 2;
	and.b32  	%r1463, %r1462, 262140;
	add.s32 	%r220, %r1249, %r1463;
	st.shared.u32 	[%r220], %r1461;
	cvt.rzi.u32.f32 	%r1464, %f221;
	shl.b32 	%r1465, %r206, 2;
	and.b32  	%r1466, %r1465, 262140;
	add.s32 	%r221, %r1249, %r1466;
	st.shared.u32 	[%r221], %r1464;
	cvt.rzi.u32.f32 	%r1467, %f220;
	shl.b32 	%r1468, %r207, 2;
	and.b32  	%r1469, %r1468, 262140;
	add.s32 	%r222, %r1249, %r1469;
	st.shared.u32 	[%r222], %r1467;
	cvt.rzi.u32.f32 	%r1470, %f219;
	shl.b32 	%r1471, %r208, 2;
	and.b32  	%r1472, %r1471, 262140;
	add.s32 	%r223, %r1249, %r1472;
	st.shared.u32 	[%r223], %r1470;
	cvt.rzi.u32.f32 	%r1473, %f218;
	shl.b32 	%r1474, %r209, 2;
	and.b32  	%r1475, %r1474, 262140;
	add.s32 	%r224, %r1249, %r1475;
	st.shared.u32 	[%r224], %r1473;
	cvt.rzi.u32.f32 	%r1476, %f217;
	shl.b32 	%r1477, %r210, 2;
	and.b32  	%r1478, %r1477, 262140;
	add.s32 	%r225, %r1249, %r1478;
	st.shared.u32 	[%r225], %r1476;
	cvt.rzi.u32.f32 	%r1479, %f216;
	shl.b32 	%r1480, %r211, 2;
	and.b32  	%r1481, %r1480, 262140;
	add.s32 	%r226, %r1249, %r1481;
	st.shared.u32 	[%r226], %r1479;
	cvt.rzi.u32.f32 	%r1482, %f215;
	shl.b32 	%r1483, %r212, 2;
	and.b32  	%r1484, %r1483, 262140;
	add.s32 	%r227, %r1249, %r1484;
	st.shared.u32 	[%r227], %r1482;
	cvt.rzi.u32.f32 	%r1485, %f214;
	shl.b32 	%r1486, %r213, 2;
	and.b32  	%r1487, %r1486, 262140;
	add.s32 	%r228, %r1249, %r1487;
	st.shared.u32 	[%r228], %r1485;
	cvt.rzi.u32.f32 	%r1488, %f213;
	shl.b32 	%r1489, %r214, 2;
	and.b32  	%r1490, %r1489, 262140;
	add.s32 	%r229, %r1249, %r1490;
	st.shared.u32 	[%r229], %r1488;
	cvt.rzi.u32.f32 	%r1491, %f212;
	shl.b32 	%r1492, %r215, 2;
	and.b32  	%r1493, %r1492, 262140;
	add.s32 	%r230, %r1249, %r1493;
	st.shared.u32 	[%r230], %r1491;
	cvt.rzi.u32.f32 	%r1494, %f211;
	shl.b32 	%r1495, %r216, 2;
	and.b32  	%r1496, %r1495, 262140;
	add.s32 	%r231, %r1249, %r1496;
	st.shared.u32 	[%r231], %r1494;
	cvt.rzi.u32.f32 	%r1497, %f210;
	shl.b32 	%r1498, %r217, 2;
	and.b32  	%r1499, %r1498, 262140;
	add.s32 	%r232, %r1249, %r1499;
	st.shared.u32 	[%r232], %r1497;
	bar.sync 	0;
	mov.b32 	%r2182, 0;
	mov.u32 	%r2181, %r2182;
	mov.u32 	%r2180, %r2182;
	mov.u32 	%r2179, %r2182;
	mov.u32 	%r2178, %r2182;
	mov.u32 	%r2177, %r2182;
	mov.u32 	%r2176, %r2182;
	mov.u32 	%r2175, %r2182;
	mov.u32 	%r2174, %r2182;
	mov.u32 	%r2173, %r2182;
	mov.u32 	%r2172, %r2182;
	mov.u32 	%r2171, %r2182;
	mov.u32 	%r2170, %r2182;
	mov.u32 	%r2169, %r2182;
	mov.u32 	%r2168, %r2182;
	@%p321 bra 	$L__BB4_84;
	ld.param.u32 	%r2099, [_Z19RadixDownsweepPairsIfEvPT_PjS1_S2_S2_S2_jj_param_7];
	ld.param.u64 	%rd264, [_Z19RadixDownsweepPairsIfEvPT_PjS1_S2_S2_S2_jj_param_3];
	ld.param.u64 	%rd262, [_Z19RadixDownsweepPairsIfEvPT_PjS1_S2_S2_S2_jj_param_2];
	ld.param.u64 	%rd260, [_Z19RadixDownsweepPairsIfEvPT_PjS1_S2_S2_S2_jj_param_1];
	mov.u32 	%r1501, %tid.x;
	shl.b32 	%r1502, %r1501, 2;
	mov.u32 	%r1503, _ZZ19RadixDownsweepPairsIfEvPT_PjS1_S2_S2_S2_jjE16s_warpHistograms;
	add.s32 	%r1504, %r1503, %r1502;
	ld.shared.u32 	%r1505, [%r1504];
	shr.u32 	%r2168, %r1505, %r2099;
	cvt.rn.f32.u32 	%f151, %r1505;
	shl.b32 	%r1506, %r2168, 2;
	and.b32  	%r1507, %r1506, 1020;
	mov.u32 	%r1508, _ZZ19RadixDownsweepPairsIfEvPT_PjS1_S2_S2_S2_jjE16s_localHistogram;
	add.s32 	%r1509, %r1508, %r1507;
	ld.shared.u32 	%r1510, [%r1509];
	add.s32 	%r1511, %r1510, %r1501;
	cvta.to.global.u64 	%rd77, %rd262;
	mul.wide.u32 	%rd78, %r1511, 4;
	add.s64 	%rd79, %rd77, %rd78;
	st.global.f32 	[%rd79], %f151;
	mov.u32 	%r1512, %ntid.x;
	shl.b32 	%r1513, %r1512, 2;
	add.s32 	%r1514, %r1504, %r1513;
	ld.shared.u32 	%r1515, [%r1514];
	shr.u32 	%r2169, %r1515, %r2099;
	cvt.rn.f32.u32 	%f152, %r1515;
	shl.b32 	%r1516, %r2169, 2;
	and.b32  	%r1517, %r1516, 1020;
	add.s32 	%r1518, %r1508, %r1517;
	ld.shared.u32 	%r1519, [%r1518];
	add.s32 	%r1520, %r1501, %r1512;
	add.s32 	%r1521, %r1519, %r1520;
	mul.wide.u32 	%rd80, %r1521, 4;
	add.s64 	%rd81, %rd77, %rd80;
	st.global.f32 	[%rd81], %f152;
	add.s32 	%r1522, %r1520, %r1512;
	add.s32 	%r1523, %r1514, %r1513;
	ld.shared.u32 	%r1524, [%r1523];
	shr.u32 	%r2170, %r1524, %r2099;
	cvt.rn.f32.u32 	%f153, %r1524;
	shl.b32 	%r1525, %r2170, 2;
	and.b32  	%r1526, %r1525, 1020;
	add.s32 	%r1527, %r1508, %r1526;
	ld.shared.u32 	%r1528, [%r1527];
	add.s32 	%r1529, %r1528, %r1522;
	mul.wide.u32 	%rd82, %r1529, 4;
	add.s64 	%rd83, %rd77, %rd82;
	st.global.f32 	[%rd83], %f153;
	add.s32 	%r1530, %r1522, %r1512;
	add.s32 	%r1531, %r1523, %r1513;
	ld.shared.u32 	%r1532, [%r1531];
	shr.u32 	%r2171, %r1532, %r2099;
	cvt.rn.f32.u32 	%f154, %r1532;
	shl.b32 	%r1533, %r2171, 2;
	and.b32  	%r1534, %r1533, 1020;
	add.s32 	%r1535, %r1508, %r1534;
	ld.shared.u32 	%r1536, [%r1535];
	add.s32 	%r1537, %r1536, %r1530;
	mul.wide.u32 	%rd84, %r1537, 4;
	add.s64 	%rd85, %rd77, %rd84;
	st.global.f32 	[%rd85], %f154;
	add.s32 	%r1538, %r1530, %r1512;
	add.s32 	%r1539, %r1531, %r1513;
	ld.shared.u32 	%r1540, [%r1539];
	shr.u32 	%r2172, %r1540, %r2099;
	cvt.rn.f32.u32 	%f155, %r1540;
	shl.b32 	%r1541, %r2172, 2;
	and.b32  	%r1542, %r1541, 1020;
	add.s32 	%r1543, %r1508, %r1542;
	ld.shared.u32 	%r1544, [%r1543];
	add.s32 	%r1545, %r1544, %r1538;
	mul.wide.u32 	%rd86, %r1545, 4;
	add.s64 	%rd87, %rd77, %rd86;
	st.global.f32 	[%rd87], %f155;
	add.s32 	%r1546, %r1538, %r1512;
	add.s32 	%r1547, %r1539, %r1513;
	ld.shared.u32 	%r1548, [%r1547];
	shr.u32 	%r2173, %r1548, %r2099;
	cvt.rn.f32.u32 	%f156, %r1548;
	shl.b32 	%r1549, %r2173, 2;
	and.b32  	%r1550, %r1549, 1020;
	add.s32 	%r1551, %r1508, %r1550;
	ld.shared.u32 	%r1552, [%r1551];
	add.s32 	%r1553, %r1552, %r1546;
	mul.wide.u32 	%rd88, %r1553, 4;
	add.s64 	%rd89, %rd77, %rd88;
	st.global.f32 	[%rd89], %f156;
	add.s32 	%r1554, %r1546, %r1512;
	add.s32 	%r1555, %r1547, %r1513;
	ld.shared.u32 	%r1556, [%r1555];
	shr.u32 	%r2174, %r1556, %r2099;
	cvt.rn.f32.u32 	%f157, %r1556;
	shl.b32 	%r1557, %r2174, 2;
	and.b32  	%r1558, %r1557, 1020;
	add.s32 	%r1559, %r1508, %r1558;
	ld.shared.u32 	%r1560, [%r1559];
	add.s32 	%r1561, %r1560, %r1554;
	mul.wide.u32 	%rd90, %r1561, 4;
	add.s64 	%rd91, %rd77, %rd90;
	st.global.f32 	[%rd91], %f157;
	add.s32 	%r1562, %r1554, %r1512;
	add.s32 	%r1563, %r1555, %r1513;
	ld.shared.u32 	%r1564, [%r1563];
	shr.u32 	%r2175, %r1564, %r2099;
	cvt.rn.f32.u32 	%f158, %r1564;
	shl.b32 	%r1565, %r2175, 2;
	and.b32  	%r1566, %r1565, 1020;
	add.s32 	%r1567, %r1508, %r1566;
	ld.shared.u32 	%r1568, [%r1567];
	add.s32 	%r1569, %r1568, %r1562;
	mul.wide.u32 	%rd92, %r1569, 4;
	add.s64 	%rd93, %rd77, %rd92;
	st.global.f32 	[%rd93], %f158;
	add.s32 	%r1570, %r1562, %r1512;
	add.s32 	%r1571, %r1563, %r1513;
	ld.shared.u32 	%r1572, [%r1571];
	shr.u32 	%r2176, %r1572, %r2099;
	cvt.rn.f32.u32 	%f159, %r1572;
	shl.b32 	%r1573, %r2176, 2;
	and.b32  	%r1574, %r1573, 1020;
	add.s32 	%r1575, %r1508, %r1574;
	ld.shared.u32 	%r1576, [%r1575];
	add.s32 	%r1577, %r1576, %r1570;
	mul.wide.u32 	%rd94, %r1577, 4;
	add.s64 	%rd95, %rd77, %rd94;
	st.global.f32 	[%rd95], %f159;
	add.s32 	%r1578, %r1570, %r1512;
	add.s32 	%r1579, %r1571, %r1513;
	ld.shared.u32 	%r1580, [%r1579];
	shr.u32 	%r2177, %r1580, %r2099;
	cvt.rn.f32.u32 	%f160, %r1580;
	shl.b32 	%r1581, %r2177, 2;
	and.b32  	%r1582, %r1581, 1020;
	add.s32 	%r1583, %r1508, %r1582;
	ld.shared.u32 	%r1584, [%r1583];
	add.s32 	%r1585, %r1584, %r1578;
	mul.wide.u32 	%rd96, %r1585, 4;
	add.s64 	%rd97, %rd77, %rd96;
	st.global.f32 	[%rd97], %f160;
	add.s32 	%r1586, %r1578, %r1512;
	add.s32 	%r1587, %r1579, %r1513;
	ld.shared.u32 	%r1588, [%r1587];
	shr.u32 	%r2178, %r1588, %r2099;
	cvt.rn.f32.u32 	%f161, %r1588;
	shl.b32 	%r1589, %r2178, 2;
	and.b32  	%r1590, %r1589, 1020;
	add.s32 	%r1591, %r1508, %r1590;
	ld.shared.u32 	%r1592, [%r1591];
	add.s32 	%r1593, %r1592, %r1586;
	mul.wide.u32 	%rd98, %r1593, 4;
	add.s64 	%rd99, %rd77, %rd98;
	st.global.f32 	[%rd99], %f161;
	add.s32 	%r1594, %r1586, %r1512;
	add.s32 	%r1595, %r1587, %r1513;
	ld.shared.u32 	%r1596, [%r1595];
	shr.u32 	%r2179, %r1596, %r2099;
	cvt.rn.f32.u32 	%f162, %r1596;
	shl.b32 	%r1597, %r2179, 2;
	and.b32  	%r1598, %r1597, 1020;
	add.s32 	%r1599, %r1508, %r1598;
	ld.shared.u32 	%r1600, [%r1599];
	add.s32 	%r1601, %r1600, %r1594;
	mul.wide.u32 	%rd100, %r1601, 4;
	add.s64 	%rd101, %rd77, %rd100;
	st.global.f32 	[%rd101], %f162;
	add.s32 	%r1602, %r1594, %r1512;
	add.s32 	%r1603, %r1595, %r1513;
	ld.shared.u32 	%r1604, [%r1603];
	shr.u32 	%r2180, %r1604, %r2099;
	cvt.rn.f32.u32 	%f163, %r1604;
	shl.b32 	%r1605, %r2180, 2;
	and.b32  	%r1606, %r1605, 1020;
	add.s32 	%r1607, %r1508, %r1606;
	ld.shared.u32 	%r1608, [%r1607];
	add.s32 	%r1609, %r1608, %r1602;
	mul.wide.u32 	%rd102, %r1609, 4;
	add.s64 	%rd103, %rd77, %rd102;
	st.global.f32 	[%rd103], %f163;
	add.s32 	%r1610, %r1602, %r1512;
	add.s32 	%r1611, %r1603, %r1513;
	ld.shared.u32 	%r1612, [%r1611];
	shr.u32 	%r2181, %r1612, %r2099;
	cvt.rn.f32.u32 	%f164, %r1612;
	shl.b32 	%r1613, %r2181, 2;
	and.b32  	%r1614, %r1613, 1020;
	add.s32 	%r1615, %r1508, %r1614;
	ld.shared.u32 	%r1616, [%r1615];
	add.s32 	%r1617, %r1616, %r1610;
	mul.wide.u32 	%rd104, %r1617, 4;
	add.s64 	%rd105, %rd77, %rd104;
	st.global.f32 	[%rd105], %f164;
	add.s32 	%r1618, %r1610, %r1512;
	add.s32 	%r1619, %r1611, %r1513;
	ld.shared.u32 	%r1620, [%r1619];
	shr.u32 	%r2182, %r1620, %r2099;
	cvt.rn.f32.u32 	%f165, %r1620;
	shl.b32 	%r1621, %r2182, 2;
	and.b32  	%r1622, %r1621, 1020;
	add.s32 	%r1623, %r1508, %r1622;
	ld.shared.u32 	%r1624, [%r1623];
	add.s32 	%r1625, %r1624, %r1618;
	mul.wide.u32 	%rd106, %r1625, 4;
	add.s64 	%rd107, %rd77, %rd106;
	st.global.f32 	[%rd107], %f165;
	bar.sync 	0;
	// begin inline asm
	mov.u32 %r1500, %laneid;
	// end inline asm
	shr.u32 	%r1626, %r1501, 5;
	mov.u32 	%r1627, %ctaid.x;
	mul.lo.s32 	%r1628, %r1627, 7680;
	mad.lo.s32 	%r1629, %r1626, 480, %r1628;
	add.s32 	%r1630, %r1629, %r1500;
	cvta.to.global.u64 	%rd108, %rd260;
	mul.wide.u32 	%rd109, %r1630, 4;
	add.s64 	%rd110, %rd108, %rd109;
	ld.global.u32 	%r1631, [%rd110];
	cvt.rn.f32.u32 	%f224, %r1631;
	add.s32 	%r1632, %r1630, 32;
	mul.wide.u32 	%rd111, %r1632, 4;
	add.s64 	%rd112, %rd108, %rd111;
	ld.global.u32 	%r1633, [%rd112];
	cvt.rn.f32.u32 	%f223, %r1633;
	add.s32 	%r1634, %r1630, 64;
	mul.wide.u32 	%rd113, %r1634, 4;
	add.s64 	%rd114, %rd108, %rd113;
	ld.global.u32 	%r1635, [%rd114];
	cvt.rn.f32.u32 	%f222, %r1635;
	add.s32 	%r1636, %r1630, 96;
	mul.wide.u32 	%rd115, %r1636, 4;
	add.s64 	%rd116, %rd108, %rd115;
	ld.global.u32 	%r1637, [%rd116];
	cvt.rn.f32.u32 	%f221, %r1637;
	add.s32 	%r1638, %r1630, 128;
	mul.wide.u32 	%rd117, %r1638, 4;
	add.s64 	%rd118, %rd108, %rd117;
	ld.global.u32 	%r1639, [%rd118];
	cvt.rn.f32.u32 	%f220, %r1639;
	add.s32 	%r1640, %r1630, 160;
	mul.wide.u32 	%rd119, %r1640, 4;
	add.s64 	%rd120, %rd108, %rd119;
	ld.global.u32 	%r1641, [%rd120];
	cvt.rn.f32.u32 	%f219, %r1641;
	add.s32 	%r1642, %r1630, 192;
	mul.wide.u32 	%rd121, %r1642, 4;
	add.s64 	%rd122, %rd108, %rd121;
	ld.global.u32 	%r1643, [%rd122];
	cvt.rn.f32.u32 	%f218, %r1643;
	add.s32 	%r1644, %r1630, 224;
	mul.wide.u32 	%rd123, %r1644, 4;
	add.s64 	%rd124, %rd108, %rd123;
	ld.global.u32 	%r1645, [%rd124];
	cvt.rn.f32.u32 	%f217, %r1645;
	add.s32 	%r1646, %r1630, 256;
	mul.wide.u32 	%rd125, %r1646, 4;
	add.s64 	%rd126, %rd108, %rd125;
	ld.global.u32 	%r1647, [%rd126];
	cvt.rn.f32.u32 	%f216, %r1647;
	add.s32 	%r1648, %r1630, 288;
	mul.wide.u32 	%rd127, %r1648, 4;
	add.s64 	%rd128, %rd108, %rd127;
	ld.global.u32 	%r1649, [%rd128];
	cvt.rn.f32.u32 	%f215, %r1649;
	add.s32 	%r1650, %r1630, 320;
	mul.wide.u32 	%rd129, %r1650, 4;
	add.s64 	%rd130, %rd108, %rd129;
	ld.global.u32 	%r1651, [%rd130];
	cvt.rn.f32.u32 	%f214, %r1651;
	add.s32 	%r1652, %r1630, 352;
	mul.wide.u32 	%rd131, %r1652, 4;
	add.s64 	%rd132, %rd108, %rd131;
	ld.global.u32 	%r1653, [%rd132];
	cvt.rn.f32.u32 	%f213, %r1653;
	add.s32 	%r1654, %r1630, 384;
	mul.wide.u32 	%rd133, %r1654, 4;
	add.s64 	%rd134, %rd108, %rd133;
	ld.global.u32 	%r1655, [%rd134];
	cvt.rn.f32.u32 	%f212, %r1655;
	add.s32 	%r1656, %r1630, 416;
	mul.wide.u32 	%rd135, %r1656, 4;
	add.s64 	%rd136, %rd108, %rd135;
	ld.global.u32 	%r1657, [%rd136];
	cvt.rn.f32.u32 	%f211, %r1657;
	add.s32 	%r1658, %r1630, 448;
	mul.wide.u32 	%rd137, %r1658, 4;
	add.s64 	%rd138, %rd108, %rd137;
	ld.global.u32 	%r1659, [%rd138];
	cvt.rn.f32.u32 	%f210, %r1659;
	cvt.rzi.u32.f32 	%r1660, %f224;
	st.shared.u32 	[%r218], %r1660;
	cvt.rzi.u32.f32 	%r1661, %f223;
	st.shared.u32 	[%r219], %r1661;
	cvt.rzi.u32.f32 	%r1662, %f222;
	st.shared.u32 	[%r220], %r1662;
	cvt.rzi.u32.f32 	%r1663, %f221;
	st.shared.u32 	[%r221], %r1663;
	cvt.rzi.u32.f32 	%r1664, %f220;
	st.shared.u32 	[%r222], %r1664;
	cvt.rzi.u32.f32 	%r1665, %f219;
	st.shared.u32 	[%r223], %r1665;
	cvt.rzi.u32.f32 	%r1666, %f218;
	st.shared.u32 	[%r224], %r1666;
	cvt.rzi.u32.f32 	%r1667, %f217;
	st.shared.u32 	[%r225], %r1667;
	cvt.rzi.u32.f32 	%r1668, %f216;
	st.shared.u32 	[%r226], %r1668;
	cvt.rzi.u32.f32 	%r1669, %f215;
	st.shared.u32 	[%r227], %r1669;
	cvt.rzi.u32.f32 	%r1670, %f214;
	st.shared.u32 	[%r228], %r1670;
	cvt.rzi.u32.f32 	%r1671, %f213;
	st.shared.u32 	[%r229], %r1671;
	cvt.rzi.u32.f32 	%r1672, %f212;
	st.shared.u32 	[%r230], %r1672;
	cvt.rzi.u32.f32 	%r1673, %f211;
	st.shared.u32 	[%r231], %r1673;
	cvt.rzi.u32.f32 	%r1674, %f210;
	st.shared.u32 	[%r232], %r1674;
	bar.sync 	0;
	ld.shared.u32 	%r1675, [%r1504];
	ld.shared.u32 	%r1676, [%r1509];
	add.s32 	%r1677, %r1676, %r1501;
	cvta.to.global.u64 	%rd139, %rd264;
	mul.wide.u32 	%rd140, %r1677, 4;
	add.s64 	%rd141, %rd139, %rd140;
	st.global.u32 	[%rd141], %r1675;
	ld.shared.u32 	%r1678, [%r1514];
	ld.shared.u32 	%r1679, [%r1518];
	add.s32 	%r1680, %r1679, %r1520;
	mul.wide.u32 	%rd142, %r1680, 4;
	add.s64 	%rd143, %rd139, %rd142;
	st.global.u32 	[%rd143], %r1678;
	ld.shared.u32 	%r1681, [%r1523];
	ld.shared.u32 	%r1682, [%r1527];
	add.s32 	%r1683, %r1682, %r1522;
	mul.wide.u32 	%rd144, %r1683, 4;
	add.s64 	%rd145, %rd139, %rd144;
	st.global.u32 	[%rd145], %r1681;
	ld.shared.u32 	%r1684, [%r1531];
	ld.shared.u32 	%r1685, [%r1535];
	add.s32 	%r1686, %r1685, %r1530;
	mul.wide.u32 	%rd146, %r1686, 4;
	add.s64 	%rd147, %rd139, %rd146;
	st.global.u32 	[%rd147], %r1684;
	ld.shared.u32 	%r1687, [%r1539];
	ld.shared.u32 	%r1688, [%r1543];
	add.s32 	%r1689, %r1688, %r1538;
	mul.wide.u32 	%rd148, %r1689, 4;
	add.s64 	%rd149, %rd139, %rd148;
	st.global.u32 	[%rd149], %r1687;
	ld.shared.u32 	%r1690, [%r1547];
	ld.shared.u32 	%r1691, [%r1551];
	add.s32 	%r1692, %r1691, %r1546;
	mul.wide.u32 	%rd150, %r1692, 4;
	add.s64 	%rd151, %rd139, %rd150;
	st.global.u32 	[%rd151], %r1690;
	ld.shared.u32 	%r1693, [%r1555];
	ld.shared.u32 	%r1694, [%r1559];
	add.s32 	%r1695, %r1694, %r1554;
	mul.wide.u32 	%rd152, %r1695, 4;
	add.s64 	%rd153, %rd139, %rd152;
	st.global.u32 	[%rd153], %r1693;
	ld.shared.u32 	%r1696, [%r1563];
	ld.shared.u32 	%r1697, [%r1567];
	add.s32 	%r1698, %r1697, %r1562;
	mul.wide.u32 	%rd154, %r1698, 4;
	add.s64 	%rd155, %rd139, %rd154;
	st.global.u32 	[%rd155], %r1696;
	ld.shared.u32 	%r1699, [%r1571];
	ld.shared.u32 	%r1700, [%r1575];
	add.s32 	%r1701, %r1700, %r1570;
	mul.wide.u32 	%rd156, %r1701, 4;
	add.s64 	%rd157, %rd139, %rd156;
	st.global.u32 	[%rd157], %r1699;
	ld.shared.u32 	%r1702, [%r1579];
	ld.shared.u32 	%r1703, [%r1583];
	add.s32 	%r1704, %r1703, %r1578;
	mul.wide.u32 	%rd158, %r1704, 4;
	add.s64 	%rd159, %rd139, %rd158;
	st.global.u32 	[%rd159], %r1702;
	ld.shared.u32 	%r1705, [%r1587];
	ld.shared.u32 	%r1706, [%r1591];
	add.s32 	%r1707, %r1706, %r1586;
	mul.wide.u32 	%rd160, %r1707, 4;
	add.s64 	%rd161, %rd139, %rd160;
	st.global.u32 	[%rd161], %r1705;
	ld.shared.u32 	%r1708, [%r1595];
	ld.shared.u32 	%r1709, [%r1599];
	add.s32 	%r1710, %r1709, %r1594;
	mul.wide.u32 	%rd162, %r1710, 4;
	add.s64 	%rd163, %rd139, %rd162;
	st.global.u32 	[%rd163], %r1708;
	ld.shared.u32 	%r1711, [%r1603];
	ld.shared.u32 	%r1712, [%r1607];
	add.s32 	%r1713, %r1712, %r1602;
	mul.wide.u32 	%rd164, %r1713, 4;
	add.s64 	%rd165, %rd139, %rd164;
	st.global.u32 	[%rd165], %r1711;
	ld.shared.u32 	%r1714, [%r1611];
	ld.shared.u32 	%r1715, [%r1615];
	add.s32 	%r1716, %r1715, %r1610;
	mul.wide.u32 	%rd166, %r1716, 4;
	add.s64 	%rd167, %rd139, %rd166;
	st.global.u32 	[%rd167], %r1714;
	ld.shared.u32 	%r1717, [%r1619];
	ld.shared.u32 	%r1718, [%r1623];
	add.s32 	%r1719, %r1718, %r1618;
	mul.wide.u32 	%rd168, %r1719, 4;
	add.s64 	%rd169, %rd139, %rd168;
	st.global.u32 	[%rd169], %r1717;
$L__BB4_84:
	mov.u32 	%r1720, %nctaid.x;
	add.s32 	%r1721, %r1720, -1;
	mov.u32 	%r263, %ctaid.x;
	setp.ne.s32 	%p322, %r263, %r1721;
	@%p322 bra 	$L__BB4_175;
	ld.param.u32 	%r2067, [_Z19RadixDownsweepPairsIfEvPT_PjS1_S2_S2_S2_jj_param_6];
	ld.param.u64 	%rd263, [_Z19RadixDownsweepPairsIfEvPT_PjS1_S2_S2_S2_jj_param_2];
	cvta.to.global.u64 	%rd2, %rd263;
	mov.u32 	%r264, %tid.x;
	shl.b32 	%r1722, %r264, 2;
	mov.u32 	%r1723, _ZZ19RadixDownsweepPairsIfEvPT_PjS1_S2_S2_S2_jjE16s_warpHistograms;
	add.s32 	%r265, %r1723, %r1722;
	mad.lo.s32 	%r266, %r263, -7680, %r2067;
	setp.ge.u32 	%p323, %r264, %r266;
	@%p323 bra 	$L__BB4_87;
	ld.param.u32 	%r2100, [_Z19RadixDownsweepPairsIfEvPT_PjS1_S2_S2_S2_jj_param_7];
	ld.shared.u32 	%r1724, [%r265];
	shr.u32 	%r2168, %r1724, %r2100;
	cvt.rn.f32.u32 	%f166, %r1724;
	shl.b32 	%r1725, %r2168, 2;
	and.b32  	%r1726, %r1725, 1020;
	mov.u32 	%r1727, _ZZ19RadixDownsweepPairsIfEvPT_PjS1_S2_S2_S2_jjE16s_localHistogram;
	add.s32 	%r1728, %r1727, %r1726;
	ld.shared.u32 	%r1729, [%r1728];
	add.s32 	%r1730, %r1729, %r264;
	mul.wide.u32 	%rd170, %r1730, 4;
	add.s64 	%rd171, %rd2, %rd170;
	st.global.f32 	[%rd171], %f166;
$L__BB4_87:
	mov.u32 	%r269, %ntid.x;
	add.s32 	%r270, %r264, %r269;
	setp.ge.u32 	%p324, %r270, %r266;
	@%p324 bra 	$L__BB4_89;
	ld.param.u32 	%r2101, [_Z19RadixDownsweepPairsIfEvPT_PjS1_S2_S2_S2_jj_param_7];
	shl.b32 	%r1731, %r269, 2;
	add.s32 	%r1732, %r265, %r1731;
	ld.shared.u32 	%r1733, [%r1732];
	shr.u32 	%r2169, %r1733, %r2101;
	cvt.rn.f32.u32 	%f167, %r1733;
	shl.b32 	%r1734, %r2169, 2;
	and.b32  	%r1735, %r1734, 1020;
	mov.u32 	%r1736, _ZZ19RadixDownsweepPairsIfEvPT_PjS1_S2_S2_S2_jjE16s_localHistogram;
	add.s32 	%r1737, %r1736, %r1735;
	ld.shared.u32 	%r1738, [%r1737];
	add.s32 	%r1739, %r1738, %r270;
	mul.wide.u32 	%rd172, %r1739, 4;
	add.s64 	%rd173, %rd2, %rd172;
	st.global.f32 	[%rd173], %f167;
$L__BB4_89:
	add.s32 	%r273, %r270, %r269;
	setp.ge.u32 	%p325, %r273, %r266;
	@%p325 bra 	$L__BB4_91;
	ld.param.u32 	%r2102, [_Z19RadixDownsweepPairsIfEvPT_PjS1_S2_S2_S2_jj_param_7];
	shl.b32 	%r1740, %r273, 2;
	add.s32 	%r1742, %r1723, %r1740;
	ld.shared.u32 	%r1743, [%r1742];
	shr.u32 	%r2170, %r1743, %r2102;
	cvt.rn.f32.u32 	%f168, %r1743;
	shl.b32 	%r1744, %r2170, 2;
	and.b32  	%r1745, %r1744, 1020;
	mov.u32 	%r1746, _ZZ19RadixDownsweepPairsIfEvPT_PjS1_S2_S2_S2_jjE16s_localHistogram;
	add.s32 	%r1747, %r1746, %r1745;
	ld.shared.u32 	%r1748, [%r1747];
	add.s32 	%r1749, %r1748, %r273;
	mul.wide.u32 	%rd174, %r1749, 4;
	add.s64 	%rd175, %rd2, %rd174;
	st.global.f32 	[%rd175], %f168;
$L__BB4_91:
	add.s32 	%r276, %r273, %r269;
	setp.ge.u32 	%p326, %r276, %r266;
	@%p326 bra 	$L__BB4_93;
	ld.param.u32 	%r2103, [_Z19RadixDownsweepPairsIfEvPT_PjS1_S2_S2_S2_jj_param_7];
	shl.b32 	%r1750, %r276, 2;
	add.s32 	%r1752, %r1723, %r1750;
	ld.shared.u32 	%r1753, [%r1752];
	shr.u32 	%r2171, %r1753, %r2103;
	cvt.rn.f32.u32 	%f169, %r1753;
	shl.b32 	%r1754, %r2171, 2;
	and.b32  	%r1755, %r1754, 1020;
	mov.u32 	%r1756, _ZZ19RadixDownsweepPairsIfEvPT_PjS1_S2_S2_S2_jjE16s_localHistogram;
	add.s32 	%r1757, %r1756, %r1755;
	ld.shared.u32 	%r1758, [%r1757];
	add.s32 	%r1759, %r1758, %r276;
	mul.wide.u32 	%rd176, %r1759, 4;
	add.s64 	%rd177, %rd2, %rd176;
	st.global.f32 	[%rd177], %f169;
$L__BB4_93:
	add.s32 	%r279, %r276, %r269;
	setp.ge.u32 	%p327, %r279, %r266;
	@%p327 bra 	$L__BB4_95;
	ld.param.u32 	%r2104, [_Z19RadixDownsweepPairsIfEvPT_PjS1_S2_S2_S2_jj_param_7];
	shl.b32 	%r1760, %r279, 2;
	add.s32 	%r1762, %r1723, %r1760;
	ld.shared.u32 	%r1763, [%r1762];
	shr.u32 	%r2172, %r1763, %r2104;
	cvt.rn.f32.u32 	%f170, %r1763;
	shl.b32 	%r1764, %r2172, 2;
	and.b32  	%r1765, %r1764, 1020;
	mov.u32 	%r1766, _ZZ19RadixDownsweepPairsIfEvPT_PjS1_S2_S2_S2_jjE16s_localHistogram;
	add.s32 	%r1767, %r1766, %r1765;
	ld.shared.u32 	%r1768, [%r1767];
	add.s32 	%r1769, %r1768, %r279;
	mul.wide.u32 	%rd178, %r1769, 4;
	add.s64 	%rd179, %rd2, %rd178;
	st.global.f32 	[%rd179], %f170;
$L__BB4_95:
	add.s32 	%r282, %r279, %r269;
	setp.ge.u32 	%p328, %r282, %r266;
	@%p328 bra 	$L__BB4_97;
	ld.param.u32 	%r2105, [_Z19RadixDownsweepPairsIfEvPT_PjS1_S2_S2_S2_jj_param_7];
	shl.b32 	%r1770, %r282, 2;
	add.s32 	%r1772, %r1723, %r1770;
	ld.shared.u32 	%r1773, [%r1772];
	shr.u32 	%r2173, %r1773, %r2105;
	cvt.rn.f32.u32 	%f171, %r1773;
	shl.b32 	%r1774, %r2173, 2;
	and.b32  	%r1775, %r1774, 1020;
	mov.u32 	%r1776, _ZZ19RadixDownsweepPairsIfEvPT_PjS1_S2_S2_S2_jjE16s_localHistogram;
	add.s32 	%r1777, %r1776, %r1775;
	ld.shared.u32 	%r1778, [%r1777];
	add.s32 	%r1779, %r1778, %r282;
	mul.wide.u32 	%rd180, %r1779, 4;
	add.s64 	%rd181, %rd2, %rd180;
	st.global.f32 	[%rd181], %f171;
$L__BB4_97:
	add.s32 	%r285, %r282, %r269;
	setp.ge.u32 	%p329, %r285, %r266;
	@%p329 bra 	$L__BB4_99;
	ld.param.u32 	%r2106, [_Z19RadixDownsweepPairsIfEvPT_PjS1_S2_S2_S2_jj_param_7];
	shl.b32 	%r1780, %r285, 2;
	add.s32 	%r1782, %r1723, %r1780;
	ld.shared.u32 	%r1783, [%r1782];
	shr.u32 	%r2174, %r1783, %r2106;
	cvt.rn.f32.u32 	%f172, %r1783;
	shl.b32 	%r1784, %r2174, 2;
	and.b32  	%r1785, %r1784, 1020;
	mov.u32 	%r1786, _ZZ19RadixDownsweepPairsIfEvPT_PjS1_S2_S2_S2_jjE16s_localHistogram;
	add.s32 	%r1787, %r1786, %r1785;
	ld.shared.u32 	%r1788, [%r1787];
	add.s32 	%r1789, %r1788, %r285;
	mul.wide.u32 	%rd182, %r1789, 4;
	add.s64 	%rd183, %rd2, %rd182;
	st.global.f32 	[%rd183], %f172;
$L__BB4_99:
	add.s32 	%r288, %r285, %r269;
	setp.ge.u32 	%p330, %r288, %r266;
	@%p330 bra 	$L__BB4_101;
	ld.param.u32 	%r2107, [_Z19RadixDownsweepPairsIfEvPT_PjS1_S2_S2_S2_jj_param_7];
	shl.b32 	%r1790, %r288, 2;
	add.s32 	%r1792, %r1723, %r1790;
	ld.shared.u32 	%r1793, [%r1792];
	shr.u32 	%r2175, %r1793, %r2107;
	cvt.rn.f32.u32 	%f173, %r1793;
	shl.b32 	%r1794, %r2175, 2;
	and.b32  	%r1795, %r1794, 1020;
	mov.u32 	%r1796, _ZZ19RadixDownsweepPairsIfEvPT_PjS1_S2_S2_S2_jjE16s_localHistogram;
	add.s32 	%r1797, %r1796, %r1795;
	ld.shared.u32 	%r1798, [%r1797];
	add.s32 	%r1799, %r1798, %r288;
	mul.wide.u32 	%rd184, %r1799, 4;
	add.s64 	%rd185, %rd2, %rd184;
	st.global.f32 	[%rd185], %f173;
$L__BB4_101:
	add.s32 	%r291, %r288, %r269;
	setp.ge.u32 	%p331, %r291, %r266;
	@%p331 bra 	$L__BB4_103;
	ld.param.u32 	%r2108, [_Z19RadixDownsweepPairsIfEvPT_PjS1_S2_S2_S2_jj_param_7];
	shl.b32 	%r1800, %r291, 2;
	add.s32 	%r1802, %r1723, %r1800;
	ld.shared.u32 	%r1803, [%r1802];
	shr.u32 	%r2176, %r1803, %r2108;
	cvt.rn.f32.u32 	%f174, %r1803;
	shl.b32 	%r1804, %r2176, 2;
	and.b32  	%r1805, %r1804, 1020;
	mov.u32 	%r1806, _ZZ19RadixDownsweepPairsIfEvPT_PjS1_S2_S2_S2_jjE16s_localHistogram;
	add.s32 	%r1807, %r1806, %r1805;
	ld.shared.u32 	%r1808, [%r1807];
	add.s32 	%r1809, %r1808, %r291;
	mul.wide.u32 	%rd186, %r1809, 4;
	add.s64 	%rd187, %rd2, %rd186;
	st.global.f32 	[%rd187], %f174;
$L__BB4_103:
	add.s32 	%r294, %r291, %r269;
	setp.ge.u32 	%p332, %r294, %r266;
	@%p332 bra 	$L__BB4_105;
	ld.param.u32 	%r2109, [_Z19RadixDownsweepPairsIfEvPT_PjS1_S2_S2_S2_jj_param_7];
	shl.b32 	%r1810, %r294, 2;
	add.s32 	%r1812, %r1723, %r1810;
	ld.shared.u32 	%r1813, [%r1812];
	shr.u32 	%r2177, %r1813, %r2109;
	cvt.rn.f32.u32 	%f175, %r1813;
	shl.b32 	%r1814, %r2177, 2;
	and.b32  	%r1815, %r1814, 1020;
	mov.u32 	%r1816, _ZZ19RadixDownsweepPairsIfEvPT_PjS1_S2_S2_S2_jjE16s_localHistogram;
	add.s32 	%r1817, %r1816, %r1815;
	ld.shared.u32 	%r1818, [%r1817];
	add.s32 	%r1819, %r1818, %r294;
	mul.wide.u32 	%rd188, %r1819, 4;
	add.s64 	%rd189, %rd2, %rd188;
	st.global.f32 	[%rd189], %f175;
$L__BB4_105:
	add.s32 	%r297, %r294, %r269;
	setp.ge.u32 	%p333, %r297, %r266;
	@%p333 bra 	$L__BB4_107;
	ld.param.u32 	%r2110, [_Z19RadixDownsweepPairsIfEvPT_PjS1_S2_S2_S2_jj_param_7];
	shl.b32 	%r1820, %r297, 2;
	add.s32 	%r1822, %r1723, %r1820;
	ld.shared.u32 	%r1823, [%r1822];
	shr.u32 	%r2178, %r1823, %r2110;
	cvt.rn.f32.u32 	%f176, %r1823;
	shl.b32 	%r1824, %r2178, 2;
	and.b32  	%r1825, %r1824, 1020;
	mov.u32 	%r1826, _ZZ19RadixDownsweepPairsIfEvPT_PjS1_S2_S2_S2_jjE16s_localHistogram;
	add.s32 	%r1827, %r1826, %r1825;
	ld.shared.u32 	%r1828, [%r1827];
	add.s32 	%r1829, %r1828, %r297;
	mul.wide.u32 	%rd190, %r1829, 4;
	add.s64 	%rd191, %rd2, %rd190;
	st.global.f32 	[%rd191], %f176;
$L__BB4_107:
	add.s32 	%r300, %r297, %r269;
	setp.ge.u32 	%p334, %r300, %r266;
	@%p334 bra 	$L__BB4_109;
	ld.param.u32 	%r2111, [_Z19RadixDownsweepPairsIfEvPT_PjS1_S2_S2_S2_jj_param_7];
	shl.b32 	%r1830, %r300, 2;
	add.s32 	%r1832, %r1723, %r1830;
	ld.shared.u32 	%r1833, [%r1832];
	shr.u32 	%r2179, %r1833, %r2111;
	cvt.rn.f32.u32 	%f177, %r1833;
	shl.b32 	%r1834, %r2179, 2;
	and.b32  	%r1835, %r1834, 1020;
	mov.u32 	%r1836, _ZZ19RadixDownsweepPairsIfEvPT_PjS1_S2_S2_S2_jjE16s_localHistogram;
	add.s32 	%r1837, %r1836, %r1835;
	ld.shared.u32 	%r1838, [%r1837];
	add.s32 	%r1839, %r1838, %r300;
	mul.wide.u32 	%rd192, %r1839, 4;
	add.s64 	%rd193, %rd2, %rd192;
	st.global.f32 	[%rd193], %f177;
$L__BB4_109:
	add.s32 	%r303, %r300, %r269;
	setp.ge.u32 	%p335, %r303, %r266;
	@%p335 bra 	$L__BB4_111;
	ld.param.u32 	%r2112, [_Z19RadixDownsweepPairsIfEvPT_PjS1_S2_S2_S2_jj_param_7];
	shl.b32 	%r1840, %r303, 2;
	add.s32 	%r1842, %r1723, %r1840;
	ld.shared.u32 	%r1843, [%r1842];
	shr.u32 	%r2180, %r1843, %r2112;
	cvt.rn.f32.u32 	%f178, %r1843;
	shl.b32 	%r1844, %r2180, 2;
	and.b32  	%r1845, %r1844, 1020;
	mov.u32 	%r1846, _ZZ19RadixDownsweepPairsIfEvPT_PjS1_S2_S2_S2_jjE16s_localHistogram;
	add.s32 	%r1847, %r1846, %r1845;
	ld.shared.u32 	%r1848, [%r1847];
	add.s32 	%r1849, %r1848, %r303;
	mul.wide.u32 	%rd194, %r1849, 4;
	add.s64 	%rd195, %rd2, %rd194;
	st.global.f32 	[%rd195], %f178;
$L__BB4_111:
	add.s32 	%r306, %r303, %r269;
	setp.ge.u32 	%p336, %r306, %r266;
	@%p336 bra 	$L__BB4_113;
	ld.param.u32 	%r2113, [_Z19RadixDownsweepPairsIfEvPT_PjS1_S2_S2_S2_jj_param_7];
	shl.b32 	%r1850, %r306, 2;
	add.s32 	%r1852, %r1723, %r1850;
	ld.shared.u32 	%r1853, [%r1852];
	shr.u32 	%r2181, %r1853, %r2113;
	cvt.rn.f32.u32 	%f179, %r1853;
	shl.b32 	%r1854, %r2181, 2;
	and.b32  	%r1855, %r1854, 1020;
	mov.u32 	%r1856, _ZZ19RadixDownsweepPairsIfEvPT_PjS1_S2_S2_S2_jjE16s_localHistogram;
	add.s32 	%r1857, %r1856, %r1855;
	ld.shared.u32 	%r1858, [%r1857];
	add.s32 	%r1859, %r1858, %r306;
	mul.wide.u32 	%rd196, %r1859, 4;
	add.s64 	%rd197, %rd2, %rd196;
	st.global.f32 	[%rd197], %f179;
$L__BB4_113:
	add.s32 	%r309, %r306, %r269;
	setp.ge.u32 	%p337, %r309, %r266;
	@%p337 bra 	$L__BB4_115;
	ld.param.u32 	%r2114, [_Z19RadixDownsweepPairsIfEvPT_PjS1_S2_S2_S2_jj_param_7];
	shl.b32 	%r1860, %r309, 2;
	add.s32 	%r1862, %r1723, %r1860;
	ld.shared.u32 	%r1863, [%r1862];
	shr.u32 	%r2182, %r1863, %r2114;
	cvt.rn.f32.u32 	%f180, %r1863;
	shl.b32 	%r1864, %r2182, 2;
	and.b32  	%r1865, %r1864, 1020;
	mov.u32 	%r1866, _ZZ19RadixDownsweepPairsIfEvPT_PjS1_S2_S2_S2_jjE16s_localHistogram;
	add.s32 	%r1867, %r1866, %r1865;
	ld.shared.u32 	%r1868, [%r1867];
	add.s32 	%r1869, %r1868, %r309;
	mul.wide.u32 	%rd198, %r1869, 4;
	add.s64 	%rd199, %rd2, %rd198;
	st.global.f32 	[%rd199], %f180;
$L__BB4_115:
	ld.param.u32 	%r2068, [_Z19RadixDownsweepPairsIfEvPT_PjS1_S2_S2_S2_jj_param_6];
	ld.param.u64 	%rd261, [_Z19RadixDownsweepPairsIfEvPT_PjS1_S2_S2_S2_jj_param_1];
	cvta.to.global.u64 	%rd3, %rd261;
	bar.sync 	0;
	// begin inline asm
	mov.u32 %r1870, %laneid;
	// end inline asm
	shr.u32 	%r1871, %r264, 5;
	mul.lo.s32 	%r1872, %r263, 7680;
	mad.lo.s32 	%r1873, %r1871, 480, %r1872;
	add.s32 	%r312, %r1873, %r1870;
	setp.ge.u32 	%p338, %r312, %r2068;
	@%p338 bra 	$L__BB4_117;
	mul.wide.u32 	%rd200, %r312, 4;
	add.s64 	%rd201, %rd3, %rd200;
	ld.global.u32 	%r1874, [%rd201];
	cvt.rn.f32.u32 	%f224, %r1874;
$L__BB4_117:
	ld.param.u32 	%r2069, [_Z19RadixDownsweepPairsIfEvPT_PjS1_S2_S2_S2_jj_param_6];
	add.s32 	%r313, %r312, 32;
	setp.ge.u32 	%p339, %r313, %r2069;
	@%p339 bra 	$L__BB4_119;
	mul.wide.u32 	%rd202, %r313, 4;
	add.s64 	%rd203, %rd3, %rd202;
	ld.global.u32 	%r1875, [%rd203];
	cvt.rn.f32.u32 	%f223, %r1875;
$L__BB4_119:
	ld.param.u32 	%r2070, [_Z19RadixDownsweepPairsIfEvPT_PjS1_S2_S2_S2_jj_param_6];
	add.s32 	%r314, %r312, 64;
	setp.ge.u32 	%p340, %r314, %r2070;
	@%p340 bra 	$L__BB4_121;
	mul.wide.u32 	%rd204, %r314, 4;
	add.s64 	%rd205, %rd3, %rd204;
	ld.global.u32 	%r1876, [%rd205];
	cvt.rn.f32.u32 	%f222, %r1876;
$L__BB4_121:
	ld.param.u32 	%r2071, [_Z19RadixDownsweepPairsIfEvPT_PjS1_S2_S2_S2_jj_param_6];
	add.s32 	%r315, %r312, 96;
	setp.ge.u32 	%p341, %r315, %r2071;
	@%p341 bra 	$L__BB4_123;
	mul.wide.u32 	%rd206, %r315, 4;
	add.s64 	%rd207, %rd3, %rd206;
	ld.global.u32 	%r1877, [%rd207];
	cvt.rn.f32.u32 	%f221, %r1877;
$L__BB4_123:
	ld.param.u32 	%r2072, [_Z19RadixDownsweepPairsIfEvPT_PjS1_S2_S2_S2_jj_param_6];
	add.s32 	%r316, %r312, 128;
	setp.ge.u32 	%p342, %r316, %r2072;
	@%p342 bra 	$L__BB4_125;
	mul.wide.u32 	%rd208, %r316, 4;
	add.s64 	%rd209, %rd3, %rd208;
	ld.global.u32 	%r1878, [%rd209];
	cvt.rn.f32.u32 	%f220, %r1878;
$L__BB4_125:
	ld.param.u32 	%r2073, [_Z19RadixDownsweepPairsIfEvPT_PjS1_S2_S2_S2_jj_param_6];
	add.s32 	%r317, %r312, 160;
	setp.ge.u32 	%p343, %r317, %r2073;
	@%p343 bra 	$L__BB4_127;
	mul.wide.u32 	%rd210, %r317, 4;
	add.s64 	%rd211, %rd3, %rd210;
	ld.global.u32 	%r1879, [%rd211];
	cvt.rn.f32.u32 	%f219, %r1879;
$L__BB4_127:
	ld.param.u32 	%r2074, [_Z19RadixDownsweepPairsIfEvPT_PjS1_S2_S2_S2_jj_param_6];
	add.s32 	%r318, %r312, 192;
	setp.ge.u32 	%p344, %r318, %r2074;
	@%p344 bra 	$L__BB4_129;
	mul.wide.u32 	%rd212, %r318, 4;
	add.s64 	%rd213, %rd3, %rd212;
	ld.global.u32 	%r1880, [%rd213];
	cvt.rn.f32.u32 	%f218, %r1880;
$L__BB4_129:
	ld.param.u32 	%r2075, [_Z19RadixDownsweepPairsIfEvPT_PjS1_S2_S2_S2_jj_param_6];
	add.s32 	%r319, %r312, 224;
	setp.ge.u32 	%p345, %r319, %r2075;
	@%p345 bra 	$L__BB4_131;
	mul.wide.u32 	%rd214, %r319, 4;
	add.s64 	%rd215, %rd3, %rd214;
	ld.global.u32 	%r1881, [%rd215];
	cvt.rn.f32.u32 	%f217, %r1881;
$L__BB4_131:
	ld.param.u32 	%r2076, [_Z19RadixDownsweepPairsIfEvPT_PjS1_S2_S2_S2_jj_param_6];
	add.s32 	%r320, %r312, 256;
	setp.ge.u32 	%p346, %r320, %r2076;
	@%p346 bra 	$L__BB4_133;
	mul.wide.u32 	%rd216, %r320, 4;
	add.s64 	%rd217, %rd3, %rd216;
	ld.global.u32 	%r1882, [%rd217];
	cvt.rn.f32.u32 	%f216, %r1882;
$L__BB4_133:
	ld.param.u32 	%r2077, [_Z19RadixDownsweepPairsIfEvPT_PjS1_S2_S2_S2_jj_param_6];
	add.s32 	%r321, %r312, 288;
	setp.ge.u32 	%p347, %r321, %r2077;
	@%p347 bra 	$L__BB4_135;
	mul.wide.u32 	%rd218, %r321, 4;
	add.s64 	%rd219, %rd3, %rd218;
	ld.global.u32 	%r1883, [%rd219];
	cvt.rn.f32.u32 	%f215, %r1883;
$L__BB4_135:
	ld.param.u32 	%r2078, [_Z19RadixDownsweepPairsIfEvPT_PjS1_S2_S2_S2_jj_param_6];
	add.s32 	%r322, %r312, 320;
	setp.ge.u32 	%p348, %r322, %r2078;
	@%p348 bra 	$L__BB4_137;
	mul.wide.u32 	%rd220, %r322, 4;
	add.s64 	%rd221, %rd3, %rd220;
	ld.global.u32 	%r1884, [%rd221];
	cvt.rn.f32.u32 	%f214, %r1884;
$L__BB4_137:
	ld.param.u32 	%r2079, [_Z19RadixDownsweepPairsIfEvPT_PjS1_S2_S2_S2_jj_param_6];
	add.s32 	%r323, %r312, 352;
	setp.ge.u32 	%p349, %r323, %r2079;
	@%p349 bra 	$L__BB4_139;
	mul.wide.u32 	%rd222, %r323, 4;
	add.s64 	%rd223, %rd3, %rd222;
	ld.global.u32 	%r1885, [%rd223];
	cvt.rn.f32.u32 	%f213, %r1885;
$L__BB4_139:
	ld.param.u32 	%r2080, [_Z19RadixDownsweepPairsIfEvPT_PjS1_S2_S2_S2_jj_param_6];
	add.s32 	%r324, %r312, 384;
	setp.ge.u32 	%p350, %r324, %r2080;
	@%p350 bra 	$L__BB4_141;
	mul.wide.u32 	%rd224, %r324, 4;
	add.s64 	%rd225, %rd3, %rd224;
	ld.global.u32 	%r1886, [%rd225];
	cvt.rn.f32.u32 	%f212, %r1886;
$L__BB4_141:
	ld.param.u32 	%r2081, [_Z19RadixDownsweepPairsIfEvPT_PjS1_S2_S2_S2_jj_param_6];
	add.s32 	%r325, %r312, 416;
	setp.ge.u32 	%p351, %r325, %r2081;
	@%p351 bra 	$L__BB4_143;
	mul.wide.u32 	%rd226, %r325, 4;
	add.s64 	%rd227, %rd3, %rd226;
	ld.global.u32 	%r1887, [%rd227];
	cvt.rn.f32.u32 	%f211, %r1887;
$L__BB4_143:
	ld.param.u32 	%r2082, [_Z19RadixDownsweepPairsIfEvPT_PjS1_S2_S2_S2_jj_param_6];
	add.s32 	%r326, %r312, 448;
	setp.ge.u32 	%p352, %r326, %r2082;
	@%p352 bra 	$L__BB4_145;
	mul.wide.u32 	%rd228, %r326, 4;
	add.s64 	%rd229, %rd3, %rd228;
	ld.global.u32 	%r1888, [%rd229];
	cvt.rn.f32.u32 	%f210, %r1888;
$L__BB4_145:
	ld.param.u64 	%rd265, [_Z19RadixDownsweepPairsIfEvPT_PjS1_S2_S2_S2_jj_param_3];
	cvta.to.global.u64 	%rd4, %rd265;
	setp.ge.u32 	%p353, %r264, %r266;
	cvt.rzi.u32.f32 	%r1891, %f224;
	st.shared.u32 	[%r218], %r1891;
	cvt.rzi.u32.f32 	%r1892, %f223;
	st.shared.u32 	[%r219], %r1892;
	cvt.rzi.u32.f32 	%r1893, %f222;
	st.shared.u32 	[%r220], %r1893;
	cvt.rzi.u32.f32 	%r1894, %f221;
	st.shared.u32 	[%r221], %r1894;
	cvt.rzi.u32.f32 	%r1895, %f220;
	st.shared.u32 	[%r222], %r1895;
	cvt.rzi.u32.f32 	%r1896, %f219;
	st.shared.u32 	[%r223], %r1896;
	cvt.rzi.u32.f32 	%r1897, %f218;
	st.shared.u32 	[%r224], %r1897;
	cvt.rzi.u32.f32 	%r1898, %f217;
	st.shared.u32 	[%r225], %r1898;
	cvt.rzi.u32.f32 	%r1899, %f216;
	st.shared.u32 	[%r226], %r1899;
	cvt.rzi.u32.f32 	%r1900, %f215;
	st.shared.u32 	[%r227], %r1900;
	cvt.rzi.u32.f32 	%r1901, %f214;
	st.shared.u32 	[%r228], %r1901;
	cvt.rzi.u32.f32 	%r1902, %f213;
	st.shared.u32 	[%r229], %r1902;
	cvt.rzi.u32.f32 	%r1903, %f212;
	st.shared.u32 	[%r230], %r1903;
	cvt.rzi.u32.f32 	%r1904, %f211;
	st.shared.u32 	[%r231], %r1904;
	cvt.rzi.u32.f32 	%r1905, %f210;
	st.shared.u32 	[%r232], %r1905;
	bar.sync 	0;
	@%p353 bra 	$L__BB4_147;
	ld.shared.u32 	%r1906, [%r265];
	shl.b32 	%r1907, %r2168, 2;
	and.b32  	%r1908, %r1907, 1020;
	mov.u32 	%r1909, _ZZ19RadixDownsweepPairsIfEvPT_PjS1_S2_S2_S2_jjE16s_localHistogram;
	add.s32 	%r1910, %r1909, %r1908;
	ld.shared.u32 	%r1911, [%r1910];
	add.s32 	%r1912, %r1911, %r264;
	mul.wide.u32 	%rd230, %r1912, 4;
	add.s64 	%rd231, %rd4, %rd230;
	st.global.u32 	[%rd231], %r1906;
$L__BB4_147:
	setp.ge.u32 	%p354, %r270, %r266;
	@%p354 bra 	$L__BB4_149;
	shl.b32 	%r1913, %r269, 2;
	add.s32 	%r1914, %r265, %r1913;
	ld.shared.u32 	%r1915, [%r1914];
	shl.b32 	%r1916, %r2169, 2;
	and.b32  	%r1917, %r1916, 1020;
	mov.u32 	%r1918, _ZZ19RadixDownsweepPairsIfEvPT_PjS1_S2_S2_S2_jjE16s_localHistogram;
	add.s32 	%r1919, %r1918, %r1917;
	ld.shared.u32 	%r1920, [%r1919];
	add.s32 	%r1921, %r1920, %r270;
	mul.wide.u32 	%rd232, %r1921, 4;
	add.s64 	%rd233, %rd4, %rd232;
	st.global.u32 	[%rd233], %r1915;
$L__BB4_149:
	setp.ge.u32 	%p355, %r273, %r266;
	@%p355 bra 	$L__BB4_151;
	shl.b32 	%r1922, %r273, 2;
	add.s32 	%r1924, %r1723, %r1922;
	ld.shared.u32 	%r1925, [%r1924];
	shl.b32 	%r1926, %r2170, 2;
	and.b32  	%r1927, %r1926, 1020;
	mov.u32 	%r1928, _ZZ19RadixDownsweepPairsIfEvPT_PjS1_S2_S2_S2_jjE16s_localHistogram;
	add.s32 	%r1929, %r1928, %r1927;
	ld.shared.u32 	%r1930, [%r1929];
	add.s32 	%r1931, %r1930, %r273;
	mul.wide.u32 	%rd234, %r1931, 4;
	add.s64 	%rd235, %rd4, %rd234;
	st.global.u32 	[%rd235], %r1925;
$L__BB4_151:
	setp.ge.u32 	%p356, %r276, %r266;
	@%p356 bra 	$L__BB4_153;
	shl.b32 	%r1932, %r276, 2;
	add.s32 	%r1934, %r1723, %r1932;
	ld.shared.u32 	%r1935, [%r1934];
	shl.b32 	%r1936, %r2171, 2;
	and.b32  	%r1937, %r1936, 1020;
	mov.u32 	%r1938, _ZZ19RadixDownsweepPairsIfEvPT_PjS1_S2_S2_S2_jjE16s_localHistogram;
	add.s32 	%r1939, %r1938, %r1937;
	ld.shared.u32 	%r1940, [%r1939];
	add.s32 	%r1941, %r1940, %r276;
	mul.wide.u32 	%rd236, %r1941, 4;
	add.s64 	%rd237, %rd4, %rd236;
	st.global.u32 	[%rd237], %r1935;
$L__BB4_153:
	setp.ge.u32 	%p357, %r279, %r266;
	@%p357 bra 	$L__BB4_155;
	shl.b32 	%r1942, %r279, 2;
	add.s32 	%r1944, %r1723, %r1942;
	ld.shared.u32 	%r1945, [%r1944];
	shl.b32 	%r1946, %r2172, 2;
	and.b32  	%r1947, %r1946, 1020;
	mov.u32 	%r1948, _ZZ19RadixDownsweepPairsIfEvPT_PjS1_S2_S2_S2_jjE16s_localHistogram;
	add.s32 	%r1949, %r1948, %r1947;
	ld.shared.u32 	%r1950, [%r1949];
	add.s32 	%r1951, %r1950, %r279;
	mul.wide.u32 	%rd238, %r1951, 4;
	add.s64 	%rd239, %rd4, %rd238;
	st.global.u32 	[%rd239], %r1945;
$L__BB4_155:
	setp.ge.u32 	%p358, %r282, %r266;
	@%p358 bra 	$L__BB4_157;
	shl.b32 	%r1952, %r282, 2;
	add.s32 	%r1954, %r1723, %r1952;
	ld.shared.u32 	%r1955, [%r1954];
	shl.b32 	%r1956, %r2173, 2;
	and.b32  	%r1957, %r1956, 1020;
	mov.u32 	%r1958, _ZZ19RadixDownsweepPairsIfEvPT_PjS1_S2_S2_S2_jjE16s_localHistogram;
	add.s32 	%r1959, %r1958, %r1957;
	ld.shared.u32 	%r1960, [%r1959];
	add.s32 	%r1961, %r1960, %r282;
	mul.wide.u32 	%rd240, %r1961, 4;
	add.s64 	%rd241, %rd4, %rd240;
	st.global.u32 	[%rd241], %r1955;
$L__BB4_157:
	setp.ge.u32 	%p359, %r285, %r266;
	@%p359 bra 	$L__BB4_159;
	shl.b32 	%r1962, %r285, 2;
	add.s32 	%r1964, %r1723, %r1962;
	ld.shared.u32 	%r1965, [%r1964];
	shl.b32 	%r1966, %r2174, 2;
	and.b32  	%r1967, %r1966, 1020;
	mov.u32 	%r1968, _ZZ19RadixDownsweepPairsIfEvPT_PjS1_S2_S2_S2_jjE16s_localHistogram;
	add.s32 	%r1969, %r1968, %r1967;
	ld.shared.u32 	%r1970, [%r1969];
	add.s32 	%r1971, %r1970, %r285;
	mul.wide.u32 	%rd242, %r1971, 4;
	add.s64 	%rd243, %rd4, %rd242;
	st.global.u32 	[%rd243], %r1965;
$L__BB4_159:
	setp.ge.u32 	%p360, %r288, %r266;
	@%p360 bra 	$L__BB4_161;
	shl.b32 	%r1972, %r288, 2;
	add.s32 	%r1974, %r1723, %r1972;
	ld.shared.u32 	%r1975, [%r1974];
	shl.b32 	%r1976, %r2175, 2;
	and.b32  	%r1977, %r1976, 1020;
	mov.u32 	%r1978, _ZZ19RadixDownsweepPairsIfEvPT_PjS1_S2_S2_S2_jjE16s_localHistogram;
	add.s32 	%r1979, %r1978, %r1977;
	ld.shared.u32 	%r1980, [%r1979];
	add.s32 	%r1981, %r1980, %r288;
	mul.wide.u32 	%rd244, %r1981, 4;
	add.s64 	%rd245, %rd4, %rd244;
	st.global.u32 	[%rd245], %r1975;
$L__BB4_161:
	setp.ge.u32 	%p361, %r291, %r266;
	@%p361 bra 	$L__BB4_163;
	shl.b32 	%r1982, %r291, 2;
	add.s32 	%r1984, %r1723, %r1982;
	ld.shared.u32 	%r1985, [%r1984];
	shl.b32 	%r1986, %r2176, 2;
	and.b32  	%r1987, %r1986, 1020;
	mov.u32 	%r1988, _ZZ19RadixDownsweepPairsIfEvPT_PjS1_S2_S2_S2_jjE16s_localHistogram;
	add.s32 	%r1989, %r1988, %r1987;
	ld.shared.u32 	%r1990, [%r1989];
	add.s32 	%r1991, %r1990, %r291;
	mul.wide.u32 	%rd246, %r1991, 4;
	add.s64 	%rd247, %rd4, %rd246;
	st.global.u32 	[%rd247], %r1985;
$L__BB4_163:
	setp.ge.u32 	%p362, %r294, %r266;
	@%p362 bra 	$L__BB4_165;
	shl.b32 	%r1992, %r294, 2;
	add.s32 	%r1994, %r1723, %r1992;
	ld.shared.u32 	%r1995, [%r1994];
	shl.b32 	%r1996, %r2177, 2;
	and.b32  	%r1997, %r1996, 1020;
	mov.u32 	%r1998, _ZZ19RadixDownsweepPairsIfEvPT_PjS1_S2_S2_S2_jjE16s_localHistogram;
	add.s32 	%r1999, %r1998, %r1997;
	ld.shared.u32 	%r2000, [%r1999];
	add.s32 	%r2001, %r2000, %r294;
	mul.wide.u32 	%rd248, %r2001, 4;
	add.s64 	%rd249, %rd4, %rd248;
	st.global.u32 	[%rd249], %r1995;
$L__BB4_165:
	setp.ge.u32 	%p363, %r297, %r266;
	@%p363 bra 	$L__BB4_167;
	shl.b32 	%r2002, %r297, 2;
	add.s32 	%r2004, %r1723, %r2002;
	ld.shared.u32 	%r2005, [%r2004];
	shl.b32 	%r2006, %r2178, 2;
	and.b32  	%r2007, %r2006, 1020;
	mov.u32 	%r2008, _ZZ19RadixDownsweepPairsIfEvPT_PjS1_S2_S2_S2_jjE16s_localHistogram;
	add.s32 	%r2009, %r2008, %r2007;
	ld.shared.u32 	%r2010, [%r2009];
	add.s32 	%r2011, %r2010, %r297;
	mul.wide.u32 	%rd250, %r2011, 4;
	add.s64 	%rd251, %rd4, %rd250;
	st.global.u32 	[%rd251], %r2005;
$L__BB4_167:
	setp.ge.u32 	%p364, %r300, %r266;
	@%p364 bra 	$L__BB4_169;
	shl.b32 	%r2012, %r300, 2;
	add.s32 	%r2014, %r1723, %r2012;
	ld.shared.u32 	%r2015, [%r2014];
	shl.b32 	%r2016, %r2179, 2;
	and.b32  	%r2017, %r2016, 1020;
	mov.u32 	%r2018, _ZZ19RadixDownsweepPairsIfEvPT_PjS1_S2_S2_S2_jjE16s_localHistogram;
	add.s32 	%r2019, %r2018, %r2017;
	ld.shared.u32 	%r2020, [%r2019];
	add.s32 	%r2021, %r2020, %r300;
	mul.wide.u32 	%rd252, %r2021, 4;
	add.s64 	%rd253, %rd4, %rd252;
	st.global.u32 	[%rd253], %r2015;
$L__BB4_169:
	setp.ge.u32 	%p365, %r303, %r266;
	@%p365 bra 	$L__BB4_171;
	shl.b32 	%r2022, %r303, 2;
	add.s32 	%r2024, %r1723, %r2022;
	ld.shared.u32 	%r2025, [%r2024];
	shl.b32 	%r2026, %r2180, 2;
	and.b32  	%r2027, %r2026, 1020;
	mov.u32 	%r2028, _ZZ19RadixDownsweepPairsIfEvPT_PjS1_S2_S2_S2_jjE16s_localHistogram;
	add.s32 	%r2029, %r2028, %r2027;
	ld.shared.u32 	%r2030, [%r2029];
	add.s32 	%r2031, %r2030, %r303;
	mul.wide.u32 	%rd254, %r2031, 4;
	add.s64 	%rd255, %rd4, %rd254;
	st.global.u32 	[%rd255], %r2025;
$L__BB4_171:
	setp.ge.u32 	%p366, %r306, %r266;
	@%p366 bra 	$L__BB4_173;
	shl.b32 	%r2032, %r306, 2;
	add.s32 	%r2034, %r1723, %r2032;
	ld.shared.u32 	%r2035, [%r2034];
	shl.b32 	%r2036, %r2181, 2;
	and.b32  	%r2037, %r2036, 1020;
	mov.u32 	%r2038, _ZZ19RadixDownsweepPairsIfEvPT_PjS1_S2_S2_S2_jjE16s_localHistogram;
	add.s32 	%r2039, %r2038, %r2037;
	ld.shared.u32 	%r2040, [%r2039];
	add.s32 	%r2041, %r2040, %r306;
	mul.wide.u32 	%rd256, %r2041, 4;
	add.s64 	%rd257, %rd4, %rd256;
	st.global.u32 	[%rd257], %r2035;
$L__BB4_173:
	setp.ge.u32 	%p367, %r309, %r266;
	@%p367 bra 	$L__BB4_175;
	shl.b32 	%r2042, %r309, 2;
	add.s32 	%r2044, %r1723, %r2042;
	ld.shared.u32 	%r2045, [%r2044];
	shl.b32 	%r2046, %r2182, 2;
	and.b32  	%r2047, %r2046, 1020;
	mov.u32 	%r2048, _ZZ19RadixDownsweepPairsIfEvPT_PjS1_S2_S2_S2_jjE16s_localHistogram;
	add.s32 	%r2049, %r2048, %r2047;
	ld.shared.u32 	%r2050, [%r2049];
	add.s32 	%r2051, %r2050, %r309;
	mul.wide.u32 	%rd258, %r2051, 4;
	add.s64 	%rd259, %rd4, %rd258;
	st.global.u32 	[%rd259], %r2045;
$L__BB4_175:
	ret;

}


// ===== COMPILED SASS (sm_100) =====

	.target	sm_100

	.elftype	@"ET_EXEC"


//--------------------- .note.nv.tkinfo           --------------------------
	.section	.note.nv.tkinfo,"",@"SHT_NOTE"
	.sectionflags	@"SHF_NOTE_NV_TKINFO"
	.tkinfo
        /*0018*/ 	.word	0x00000002
        /*0030*/ 	.string	""
        /*0030*/ 	.string	"ptxas"
        /*0030*/ 	.string	"Cuda compilation tools, release 13.0, V13.0.88"
        /*0030*/ 	.string	"Build cuda_13.0.r13.0/compiler.36424714_0"
        /*0030*/ 	.string	"-arch sm_100 -m 64 "



//--------------------- .note.nv.cuinfo           --------------------------
	.section	.note.nv.cuinfo,"",@"SHT_NOTE"
	.sectionflags	@"SHF_NOTE_NV_CUINFO"
        /*0018*/ 	.short	0x0002
        /*001a*/ 	.short	0x0064
        /*001c*/ 	.short	0x0082
	.zero		2


//--------------------- .nv.info                  --------------------------
	.section	.nv.info,"",@"SHT_CUDA_INFO"
	.align	4


	//----- nvinfo : EIATTR_REGCOUNT
	.align		4
        /*0000*/ 	.byte	0x04, 0x2f
        /*0002*/ 	.short	(.L_3 - .L_2)
	.align		4
.L_2:
        /*0004*/ 	.word	index@(_Z9RadixScanPjj)
        /*0008*/ 	.word	0x0000001c


	//----- nvinfo : EIATTR_FRAME_SIZE
	.align		4
.L_3:
        /*000c*/ 	.byte	0x04, 0x11
        /*000e*/ 	.short	(.L_5 - .L_4)
	.align		4
.L_4:
        /*0010*/ 	.word	index@(_Z9RadixScanPjj)
        /*0014*/ 	.word	0x00000000


	//----- nvinfo : EIATTR_REGCOUNT
	.align		4
.L_5:
        /*0018*/ 	.byte	0x04, 0x2f
        /*001a*/ 	.short	(.L_7 - .L_6)
	.align		4
.L_6:
        /*001c*/ 	.word	index@(_Z12RadixUpsweepIjEvPT_PjS2_jj)
        /*0020*/ 	.word	0x00000020


	//----- nvinfo : EIATTR_FRAME_SIZE
	.align		4
.L_7:
        /*0024*/ 	.byte	0x04, 0x11
        /*0026*/ 	.short	(.L_9 - .L_8)
	.align		4
.L_8:
        /*0028*/ 	.word	index@(_Z12RadixUpsweepIjEvPT_PjS2_jj)
        /*002c*/ 	.word	0x00000010


	//----- nvinfo : EIATTR_REGCOUNT
	.align		4
.L_9:
        /*0030*/ 	.byte	0x04, 0x2f
        /*0032*/ 	.short	(.L_11 - .L_10)
	.align		4
.L_10:
        /*0034*/ 	.word	index@(_Z19RadixDownsweepPairsIjEvPT_PjS1_S2_S2_S2_jj)
        /*0038*/ 	.word	0x00000060


	//----- nvinfo : EIATTR_FRAME_SIZE
	.align		4
.L_11:
        /*003c*/ 	.byte	0x04, 0x11
        /*003e*/ 	.short	(.L_13 - .L_12)
	.align		4
.L_12:
        /*0040*/ 	.word	index@($__internal_1_$__cuda_sm20_div_u16)
        /*0044*/ 	.word	0x00000000


	//----- nvinfo : EIATTR_FRAME_SIZE
	.align		4
.L_13:
        /*0048*/ 	.byte	0x04, 0x11
        /*004a*/ 	.short	(.L_15 - .L_14)
	.align		4
.L_14:
        /*004c*/ 	.word	index@(_Z19RadixDownsweepPairsIjEvPT_PjS1_S2_S2_S2_jj)
        /*0050*/ 	.word	0x00000000


	//----- nvinfo : EIATTR_REGCOUNT
	.align		4
.L_15:
        /*0054*/ 	.byte	0x04, 0x2f
        /*0056*/ 	.short	(.L_17 - .L_16)
	.align		4
.L_16:
        /*0058*/ 	.word	index@(_Z12RadixUpsweepIfEvPT_PjS2_jj)
        /*005c*/ 	.word	0x00000020


	//----- nvinfo : EIATTR_FRAME_SIZE
	.align		4
.L_17:
        /*0060*/ 	.byte	0x04, 0x11
        /*0062*/ 	.short	(.L_19 - .L_18)
	.align		4
.L_18:
        /*0064*/ 	.word	index@(_Z12RadixUpsweepIfEvPT_PjS2_jj)
        /*0068*/ 	.word	0x00000010


	//----- nvinfo : EIATTR_REGCOUNT
	.align		4
.L_19:
        /*006c*/ 	.byte	0x04, 0x2f
        /*006e*/ 	.short	(.L_21 - .L_20)
	.align		4
.L_20:
        /*0070*/ 	.word	index@(_Z19RadixDownsweepPairsIfEvPT_PjS1_S2_S2_S2_jj)
        /*0074*/ 	.word	0x00000060


	//----- nvinfo : EIATTR_FRAME_SIZE
	.align		4
.L_21:
        /*0078*/ 	.byte	0x04, 0x11
        /*007a*/ 	.short	(.L_23 - .L_22)
	.align		4
.L_22:
        /*007c*/ 	.word	index@($__internal_0_$__cuda_sm20_div_u16)
        /*0080*/ 	.word	0x00000000


	//----- nvinfo : EIATTR_FRAME_SIZE
	.align		4
.L_23:
        /*0084*/ 	.byte	0x04, 0x11
        /*0086*/ 	.short	(.L_25 - .L_24)
	.align		4
.L_24:
        /*0088*/ 	.word	index@(_Z19RadixDownsweepPairsIfEvPT_PjS1_S2_S2_S2_jj)
        /*008c*/ 	.word	0x00000000


	//----- nvinfo : EIATTR_MIN_STACK_SIZE
	.align		4
.L_25:
        /*0090*/ 	.byte	0x04, 0x12
        /*0092*/ 	.short	(.L_27 - .L_26)
	.align		4
.L_26:
        /*0094*/ 	.word	index@(_Z19RadixDownsweepPairsIfEvPT_PjS1_S2_S2_S2_jj)
        /*0098*/ 	.word	0x00000000


	//----- nvinfo : EIATTR_MIN_STACK_SIZE
	.align		4
.L_27:
        /*009c*/ 	.byte	0x04, 0x12
        /*009e*/ 	.short	(.L_29 - .L_28)
	.align		4
.L_28:
        /*00a0*/ 	.word	index@(_Z12RadixUpsweepIfEvPT_PjS2_jj)
        /*00a4*/ 	.word	0x00000010


	//----- nvinfo : EIATTR_MIN_STACK_SIZE
	.align		4
.L_29:
        /*00a8*/ 	.byte	0x04, 0x12
        /*00aa*/ 	.short	(.L_31 - .L_30)
	.align		4
.L_30:
        /*00ac*/ 	.word	index@(_Z19RadixDownsweepPairsIjEvPT_PjS1_S2_S2_S2_jj)
        /*00b0*/ 	.word	0x00000000


	//----- nvinfo : EIATTR_MIN_STACK_SIZE
	.align		4
.L_31:
        /*00b4*/ 	.byte	0x04, 0x12
        /*00b6*/ 	.short	(.L_33 - .L_32)
	.align		4
.L_32:
        /*00b8*/ 	.word	index@(_Z12RadixUpsweepIjEvPT_PjS2_jj)
        /*00bc*/ 	.word	0x00000010


	//----- nvinfo : EIATTR_MIN_STACK_SIZE
	.align		4
.L_33:
        /*00c0*/ 	.byte	0x04, 0x12
        /*00c2*/ 	.short	(.L_35 - .L_34)
	.align		4
.L_34:
        /*00c4*/ 	.word	index@(_Z9RadixScanPjj)
        /*00c8*/ 	.word	0x00000000
.L_35:


//--------------------- .nv.compat                --------------------------
	.section	.nv.compat,"",@"SHT_CUDA_COMPAT_INFO"
	.align	4
        /*0000*/ 	.byte	0x02, 0x09, 0x00, 0x00, 0x02, 0x02, 0x01, 0x00, 0x02, 0x05, 0x05, 0x00, 0x03, 0x07, 0x01, 0x01
        /*0010*/ 	.byte	0x02, 0x03, 0x00, 0x00, 0x02, 0x06, 0x01, 0x00, 0x04, 0x0b, 0x08, 0x00, 0x01, 0x00, 0x00, 0x00
        /*0020*/ 	.byte	0x00, 0x00, 0x00, 0x00


//--------------------- .nv.info._Z19RadixDownsweepPairsIfEvPT_PjS1_S2_S2_S2_jj --------------------------
	.section	.nv.info._Z19RadixDownsweepPairsIfEvPT_PjS1_S2_S2_S2_jj,"",@"SHT_CUDA_INFO"
	.sectionflags	@""
	.align	4


	//----- nvinfo : EIATTR_CUDA_API_VERSION
	.align		4
        /*0000*/ 	.byte	0x04, 0x37
        /*0002*/ 	.short	(.L_37 - .L_36)
.L_36:
        /*0004*/ 	.word	0x00000082


	//----- nvinfo : EIATTR_KPARAM_INFO
	.align		4
.L_37:
        /*0008*/ 	.byte	0x04, 0x17
        /*000a*/ 	.short	(.L_39 - .L_38)
.L_38:
        /*000c*/ 	.word	0x00000000
        /*0010*/ 	.short	0x0007
        /*0012*/ 	.short	0x0034
        /*0014*/ 	.byte	0x00, 0xf0, 0x11, 0x00


	//----- nvinfo : EIATTR_KPARAM_INFO
	.align		4
.L_39:
        /*0018*/ 	.byte	0x04, 0x17
        /*001a*/ 	.short	(.L_41 - .L_40)
.L_40:
        /*001c*/ 	.word	0x00000000
        /*0020*/ 	.short	0x0006
        /*0022*/ 	.short	0x0030
        /*0024*/ 	.byte	0x00, 0xf0, 0x11, 0x00


	//----- nvinfo : EIATTR_KPARAM_INFO
	.align		4
.L_41:
        /*0028*/ 	.byte	0x04, 0x17
        /*002a*/ 	.short	(.L_43 - .L_42)
.L_42:
        /*002c*/ 	.word	0x00000000
        /*0030*/ 	.short	0x0005
        /*0032*/ 	.short	0x0028
        /*0034*/ 	.byte	0x00, 0xf5, 0x21, 0x00


	//----- nvinfo : EIATTR_KPARAM_INFO
	.align		4
.L_43:
        /*0038*/ 	.byte	0x04, 0x17
        /*003a*/ 	.short	(.L_45 - .L_44)
.L_44:
        /*003c*/ 	.word	0x00000000
        /*0040*/ 	.short	0x0004
        /*0042*/ 	.short	0x0020
        /*0044*/ 	.byte	0x00, 0xf5, 0x21, 0x00


	//----- nvinfo : EIATTR_KPARAM_INFO
	.align		4
.L_45:
        /*0048*/ 	.byte	0x04, 0x17
        /*004a*/ 	.short	(.L_47 - .L_46)
.L_46:
        /*004c*/ 	.word	0x00000000
        /*0050*/ 	.short	0x0003
        /*0052*/ 	.short	0x0018
        /*0054*/ 	.byte	0x00, 0xf5, 0x21, 0x00


	//----- nvinfo : EIATTR_KPARAM_INFO
	.align		4
.L_47:
        /*0058*/ 	.byte	0x04, 0x17
        /*005a*/ 	.short	(.L_49 - .L_48)
.L_48:
        /*005c*/ 	.word	0x00000000
        /*0060*/ 	.short	0x0002
        /*0062*/ 	.short	0x0010
        /*0064*/ 	.byte	0x00, 0xf5, 0x21, 0x00


	//----- nvinfo : EIATTR_KPARAM_INFO
	.align		4
.L_49:
        /*0068*/ 	.byte	0x04, 0x17
        /*006a*/ 	.short	(.L_51 - .L_50)
.L_50:
        /*006c*/ 	.word	0x00000000
        /*0070*/ 	.short	0x0001
        /*0072*/ 	.short	0x0008
        /*0074*/ 	.byte	0x00, 0xf5, 0x21, 0x00


	//----- nvinfo : EIATTR_KPARAM_INFO
	.align		4
.L_51:
        /*0078*/ 	.byte	0x04, 0x17
        /*007a*/ 	.short	(.L_53 - .L_52)
.L_52:
        /*007c*/ 	.word	0x00000000
        /*0080*/ 	.short	0x0000
        /*0082*/ 	.short	0x0000
        /*0084*/ 	.byte	0x00, 0xf5, 0x21, 0x00


	//----- nvinfo : EIATTR_SPARSE_MMA_MASK
	.align		4
.L_53:
        /*0088*/ 	.byte	0x03, 0x50
        /*008a*/ 	.short	0x0000


	//----- nvinfo : EIATTR_MAXREG_COUNT
	.align		4
        /*008c*/ 	.byte	0x03, 0x1b
        /*008e*/ 	.short	0x00ff


	//----- nvinfo : EIATTR_NUM_BARRIERS
	.align		4
        /*0090*/ 	.byte	0x02, 0x4c
        /*0092*/ 	.byte	0x01
	.zero		1


	//----- nvinfo : EIATTR_MERCURY_ISA_VERSION
	.align		4
        /*0094*/ 	.byte	0x03, 0x5f
        /*0096*/ 	.short	0x0101


	//----- nvinfo : EIATTR_INT_WARP_WIDE_INSTR_OFFSETS
	.align		4
        /*0098*/ 	.byte	0x04, 0x31
        /*009a*/ 	.short	(.L_55 - .L_54)


	//   ....[0]....
.L_54:
        /*009c*/ 	.word	0x00005630


	//----- nvinfo : EIATTR_COOP_GROUP_MASK_REGIDS
	.align		4
.L_55:
        /*00a0*/ 	.byte	0x04, 0x29
        /*00a2*/ 	.short	(.L_57 - .L_56)


	//   ....[0]....
.L_56:
        /*00a4*/ 	.word	0xffffffff


	//   ....[1]....
        /*00a8*/ 	.word	0xffffffff


	//   ....[2]....
        /*00ac*/ 	.word	0xffffffff


	//   ....[3]....
        /*00b0*/ 	.word	0xffffffff


	//   ....[4]....
        /*00b4*/ 	.word	0xffffffff


	//   ....[5]....
        /*00b8*/ 	.word	0xffffffff


	//   ....[6]....
        /*00bc*/ 	.word	0xffffffff


	//   ....[7]....
        /*00c0*/ 	.word	0xffffffff


	//   ....[8]....
        /*00c4*/ 	.word	0xffffffff


	//   ....[9]....
        /*00c8*/ 	.word	0xffffffff


	//   ....[10]....
        /*00cc*/ 	.word	0xffffffff


	//   ....[11]....
        /*00d0*/ 	.word	0xffffffff


	//   ....[12]....
        /*00d4*/ 	.word	0xffffffff


	//   ....[13]....
        /*00d8*/ 	.word	0xffffffff


	//   ....[14]....
        /*00dc*/ 	.word	0xffffffff


	//   ....[15]....
        /*00e0*/ 	.word	0xffffffff


	//   ....[16]....
        /*00e4*/ 	.word	0xffffffff


	//   ....[17]....
        /*00e8*/ 	.word	0xffffffff


	//   ....[18]....
        /*00ec*/ 	.word	0xffffffff


	//   ....[19]....
        /*00f0*/ 	.word	0xffffffff


	//   ....[20]....
        /*00f4*/ 	.word	0xffffffff


	//   ....[21]....
        /*00f8*/ 	.word	0xffffffff


	//   ....[22]....
        /*00fc*/ 	.word	0xffffffff


	//   ....[23]....
        /*0100*/ 	.word	0xffffffff


	//   ....[24]....
        /*0104*/ 	.word	0xffffffff


	//   ....[25]....
        /*0108*/ 	.word	0xffffffff


	//   ....[26]....
        /*010c*/ 	.word	0xffffffff


	//   ....[27]....
        /*0110*/ 	.word	0xffffffff


	//   ....[28]....
        /*0114*/ 	.word	0xffffffff


	//   ....[29]....
        /*0118*/ 	.word	0xffffffff


	//   ....[30]....
        /*011c*/ 	.word	0xffffffff


	//   ....[31]....
        /*0120*/ 	.word	0xffffffff


	//   ....[32]....
        /*0124*/ 	.word	0xffffffff


	//   ....[33]....
        /*0128*/ 	.word	0xffffffff


	//   ....[34]....
        /*012c*/ 	.word	0xffffffff


	//   ....[35]....
        /*0130*/ 	.word	0xffffffff


	//   ....[36]....
        /*0134*/ 	.word	0xffffffff


	//   ....[37]....
        /*0138*/ 	.word	0xffffffff


	//   ....[38]....
        /*013c*/ 	.word	0xffffffff


	//   ....[39]....
        /*0140*/ 	.word	0xffffffff


	//   ....[40]....
        /*0144*/ 	.word	0xffffffff


	//   ....[41]....
        /*0148*/ 	.word	0xffffffff


	//   ....[42]....
        /*014c*/ 	.word	0xffffffff


	//   ....[43]....
        /*0150*/ 	.word	0xffffffff


	//   ....[44]....
        /*0154*/ 	.word	0xffffffff


	//   ....[45]....
        /*0158*/ 	.word	0xffffffff


	//   ....[46]....
        /*015c*/ 	.word	0xffffffff


	//   ....[47]....
        /*0160*/ 	.word	0xffffffff


	//   ....[48]....
        /*0164*/ 	.word	0xffffffff


	//   ....[49]....
        /*0168*/ 	.word	0xffffffff


	//   ....[50]....
        /*016c*/ 	.word	0xffffffff


	//   ....[51]....
        /*0170*/ 	.word	0xffffffff


	//   ....[52]....
        /*0174*/ 	.word	0xffffffff


	//   ....[53]....
        /*0178*/ 	.word	0xffffffff


	//   ....[54]....
        /*017c*/ 	.word	0xffffffff


	//   ....[55]....
        /*0180*/ 	.word	0xffffffff


	//   ....[56]....
        /*0184*/ 	.word	0xffffffff


	//   ....[57]....
        /*0188*/ 	.word	0xffffffff


	//   ....[58]....
        /*018c*/ 	.word	0xffffffff


	//   ....[59]....
        /*0190*/ 	.word	0xffffffff


	//   ....[60]....
        /*0194*/ 	.word	0xffffffff


	//   ....[61]....
        /*0198*/ 	.word	0xffffffff


	//   ....[62]....
        /*019c*/ 	.word	0xffffffff


	//   ....[63]....
        /*01a0*/ 	.word	0xffffffff


	//   ....[64]....
        /*01a4*/ 	.word	0xffffffff


	//   ....[65]....
        /*01a8*/ 	.word	0xffffffff


	//   ....[66]....
        /*01ac*/ 	.word	0xffffffff


	//   ....[67]....
        /*01b0*/ 	.word	0xffffffff


	//   ....[68]....
        /*01b4*/ 	.word	0xffffffff


	//   ....[69]....
        /*01b8*/ 	.word	0xffffffff


	//   ....[70]....
        /*01bc*/ 	.word	0xffffffff


	//   ....[71]....
        /*01c0*/ 	.word	0xffffffff


	//   ....[72]....
        /*01c4*/ 	.word	0xffffffff


	//   ....[73]....
        /*01c8*/ 	.word	0xffffffff


	//   ....[74]....
        /*01cc*/ 	.word	0xffffffff


	//   ....[75]....
        /*01d0*/ 	.word	0xffffffff


	//   ....[76]....
        /*01d4*/ 	.word	0xffffffff


	//   ....[77]....
        /*01d8*/ 	.word	0xffffffff


	//   ....[78]....
        /*01dc*/ 	.word	0xffffffff


	//   ....[79]....
        /*01e0*/ 	.word	0xffffffff


	//   ....[80]....
        /*01e4*/ 	.word	0xffffffff


	//   ....[81]....
        /*01e8*/ 	.word	0xffffffff


	//   ....[82]....
        /*01ec*/ 	.word	0xffffffff


	//   ....[83]....
        /*01f0*/ 	.word	0xffffffff


	//   ....[84]....
        /*01f4*/ 	.word	0xffffffff


	//   ....[85]....
        /*01f8*/ 	.word	0xffffffff


	//   ....[86]....
        /*01fc*/ 	.word	0xffffffff


	//   ....[87]....
        /*0200*/ 	.word	0xffffffff


	//   ....[88]....
        /*0204*/ 	.word	0xffffffff


	//   ....[89]....
        /*0208*/ 	.word	0xffffffff


	//   ....[90]....
        /*020c*/ 	.word	0xffffffff


	//   ....[91]....
        /*0210*/ 	.word	0xffffffff


	//   ....[92]....
        /*0214*/ 	.word	0xffffffff


	//   ....[93]....
        /*0218*/ 	.word	0xffffffff


	//   ....[94]....
        /*021c*/ 	.word	0xffffffff


	//   ....[95]....
        /*0220*/ 	.word	0xffffffff


	//   ....[96]....
        /*0224*/ 	.word	0xffffffff


	//   ....[97]....
        /*0228*/ 	.word	0xffffffff


	//   ....[98]....
        /*022c*/ 	.word	0xffffffff


	//   ....[99]....
        /*0230*/ 	.word	0xffffffff


	//   ....[100]....
        /*0234*/ 	.word	0xffffffff


	//   ....[101]....
        /*0238*/ 	.word	0xffffffff


	//   ....[102]....
        /*023c*/ 	.word	0xffffffff


	//   ....[103]....
        /*0240*/ 	.word	0xffffffff


	//   ....[104]....
        /*0244*/ 	.word	0xffffffff


	//   ....[105]....
        /*0248*/ 	.word	0xffffffff


	//   ....[106]....
        /*024c*/ 	.word	0xffffffff


	//   ....[107]....
        /*0250*/ 	.word	0xffffffff


	//   ....[108]....
        /*0254*/ 	.word	0xffffffff


	//   ....[109]....
        /*0258*/ 	.word	0xffffffff


	//   ....[110]....
        /*025c*/ 	.word	0xffffffff


	//   ....[111]....
        /*0260*/ 	.word	0xffffffff


	//   ....[112]....
        /*0264*/ 	.word	0xffffffff


	//   ....[113]....
        /*0268*/ 	.word	0xffffffff


	//   ....[114]....
        /*026c*/ 	.word	0xffffffff


	//   ....[115]....
        /*0270*/ 	.word	0xffffffff


	//   ....[116]....
        /*0274*/ 	.word	0xffffffff


	//   ....[117]....
        /*0278*/ 	.word	0xffffffff


	//   ....[118]....
        /*027c*/ 	.word	0xffffffff


	//   ....[119]....
        /*0280*/ 	.word	0xffffffff


	//   ....[120]....
        /*0284*/ 	.word	0xffffffff


	//   ....[121]....
        /*0288*/ 	.word	0xffffffff


	//   ....[122]....
        /*028c*/ 	.word	0xffffffff


	//   ....[123]....
        /*0290*/ 	.word	0xffffffff


	//   ....[124]....
        /*0294*/ 	.word	0xffffffff


	//   ....[125]....
        /*0298*/ 	.word	0xffffffff


	//   ....[126]....
        /*029c*/ 	.word	0xffffffff


	//   ....[127]....
        /*02a0*/ 	.word	0xffffffff


	//   ....[128]....
        /*02a4*/ 	.word	0xffffffff


	//   ....[129]....
        /*02a8*/ 	.word	0xffffffff


	//   ....[130]....
        /*02ac*/ 	.word	0xffffffff


	//   ....[131]....
        /*02b0*/ 	.word	0xffffffff


	//   ....[132]....
        /*02b4*/ 	.word	0xffffffff


	//   ....[133]....
        /*02b8*/ 	.word	0xffffffff


	//   ....[134]....
        /*02bc*/ 	.word	0xffffffff


	//   ....[135]....
        /*02c0*/ 	.word	0xffffffff


	//   ....[136]....
        /*02c4*/ 	.word	0xffffffff


	//   ....[137]....
        /*02c8*/ 	.word	0xffffffff


	//   ....[138]....
        /*02cc*/ 	.word	0xffffffff


	//   ....[139]....
        /*02d0*/ 	.word	0xffffffff


	//   ....[140]....
        /*02d4*/ 	.word	0xffffffff


	//   ....[141]....
        /*02d8*/ 	.word	0x0500003e


	//   ....[142]....
        /*02dc*/ 	.word	0x0500003e


	//   ....[143]....
        /*02e0*/ 	.word	0x0500003e


	//   ....[144]....
        /*02e4*/ 	.word	0x0500003e


	//   ....[145]....
        /*02e8*/ 	.word	0x0500003e


	//   ....[146]....
        /*02ec*/ 	.word	0x0500003e


	//   ....[147]....
        /*02f0*/ 	.word	0x05000041


	//   ....[148]....
        /*02f4*/ 	.word	0x05000043


	//   ....[149]....
        /*02f8*/ 	.word	0x05000043


	//   ....[150]....
        /*02fc*/ 	.word	0x05000043


	//   ....[151]....
        /*0300*/ 	.word	0x05000043


	//   ....[152]....
        /*0304*/ 	.word	0x05000043


	//   ....[153]....
        /*0308*/ 	.word	0x05000043


	//   ....[154]....
        /*030c*/ 	.word	0x05000043


	//   ....[155]....
        /*0310*/ 	.word	0x05000043


	//   ....[156]....
        /*0314*/ 	.word	0x05000043


	//   ....[157]....
        /*0318*/ 	.word	0x05000043


	//   ....[158]....
        /*031c*/ 	.word	0x05000043


	//----- nvinfo : EIATTR_COOP_GROUP_INSTR_OFFSETS
	.align		4
.L_57:
        /*0320*/ 	.byte	0x04, 0x28
        /*0322*/ 	.short	(.L_59 - .L_58)


	//   ....[0]....
.L_58:
        /*0324*/ 	.word	0x00000dc0


	//   ....[1]....
        /*0328*/ 	.word	0x00000df0


	//   ....[2]....
        /*032c*/ 	.word	0x00000e50


	//   ....[3]....
        /*0330*/ 	.word	0x00000ec0


	//   ....[4]....
        /*0334*/ 	.word	0x00000f70


	//   ....[5]....
        /*0338*/ 	.word	0x00000fb0


	//   ....[6]....
        /*033c*/ 	.word	0x00000fc0


	//   ....[7]....
        /*0340*/ 	.word	0x00001000


	//   ....[8]....
        /*0344*/ 	.word	0x000011a0


	//   ....[9]....
        /*0348*/ 	.word	0x000011e0


	//   ....[10]....
        /*034c*/ 	.word	0x00001230


	//   ....[11]....
        /*0350*/ 	.word	0x00001290


	//   ....[12]....
        /*0354*/ 	.word	0x00001310


	//   ....[13]....
        /*0358*/ 	.word	0x00001360


	//   ....[14]....
        /*035c*/ 	.word	0x00001370


	//   ....[15]....
        /*0360*/ 	.word	0x000013d0


	//   ....[16]....
        /*0364*/ 	.word	0x00001420


	//   ....[17]....
        /*0368*/ 	.word	0x00001580


	//   ....[18]....
        /*036c*/ 	.word	0x000015b0


	//   ....[19]....
        /*0370*/ 	.word	0x00001620


	//   ....[20]....
        /*0374*/ 	.word	0x00001670


	//   ....[21]....
        /*0378*/ 	.word	0x00001710


	//   ....[22]....
        /*037c*/ 	.word	0x00001760


	//   ....[23]....
        /*0380*/ 	.word	0x00001790


	//   ....[24]....
        /*0384*/ 	.word	0x000017c0


	//   ....[25]....
        /*0388*/ 	.word	0x00001800


	//   ....[26]....
        /*038c*/ 	.word	0x00001960


	//   ....[27]....
        /*0390*/ 	.word	0x00001990


	//   ....[28]....
        /*0394*/ 	.word	0x00001a00


	//   ....[29]....
        /*0398*/ 	.word	0x00001a50


	//   ....[30]....
        /*039c*/ 	.word	0x00001af0


	//   ....[31]....
        /*03a0*/ 	.word	0x00001b40


	//   ....[32]....
        /*03a4*/ 	.word	0x00001b70


	//   ....[33]....
        /*03a8*/ 	.word	0x00001ba0


	//   ....[34]....
        /*03ac*/ 	.word	0x00001be0


	//   ....[35]....
        /*03b0*/ 	.word	0x00001d40


	//   ....[36]....
        /*03b4*/ 	.word	0x00001d70


	//   ....[37]....
        /*03b8*/ 	.word	0x00001de0


	//   ....[38]....
        /*03bc*/ 	.word	0x00001e30


	//   ....[39]....
        /*03c0*/ 	.word	0x00001ed0


	//   ....[40]....
        /*03c4*/ 	.word	0x00001f20


	//   ....[41]....
        /*03c8*/ 	.word	0x00001f50


	//   ....[42]....
        /*03cc*/ 	.word	0x00001f80


	//   ....[43]....
        /*03d0*/ 	.word	0x00001fc0


	//   ....[44]....
        /*03d4*/ 	.word	0x00002120


	//   ....[45]....
        /*03d8*/ 	.word	0x00002150


	//   ....[46]....
        /*03dc*/ 	.word	0x000021c0


	//   ....[47]....
        /*03e0*/ 	.word	0x00002210


	//   ....[48]....
        /*03e4*/ 	.word	0x000022b0


	//   ....[49]....
        /*03e8*/ 	.word	0x00002300


	//   ....[50]....
        /*03ec*/ 	.word	0x00002330


	//   ....[51]....
        /*03f0*/ 	.word	0x00002360


	//   ....[52]....
        /*03f4*/ 	.word	0x000023a0


	//   ....[53]....
        /*03f8*/ 	.word	0x00002500


	//   ....[54]....
        /*03fc*/ 	.word	0x00002530


	//   ....[55]....
        /*0400*/ 	.word	0x000025a0


	//   ....[56]....
        /*0404*/ 	.word	0x000025f0


	//   ....[57]....
        /*0408*/ 	.word	0x00002690


	//   ....[58]....
        /*040c*/ 	.word	0x000026e0


	//   ....[59]....
        /*0410*/ 	.word	0x00002710


	//   ....[60]....
        /*0414*/ 	.word	0x00002740


	//   ....[61]....
        /*0418*/ 	.word	0x00002780


	//   ....[62]....
        /*041c*/ 	.word	0x000028e0


	//   ....[63]....
        /*0420*/ 	.word	0x00002910


	//   ....[64]....
        /*0424*/ 	.word	0x00002980


	//   ....[65]....
        /*0428*/ 	.word	0x000029d0


	//   ....[66]....
        /*042c*/ 	.word	0x00002a70


	//   ....[67]....
        /*0430*/ 	.word	0x00002ac0


	//   ....[68]....
        /*0434*/ 	.word	0x00002af0


	//   ....[69]....
        /*0438*/ 	.word	0x00002b20


	//   ....[70]....
        /*043c*/ 	.word	0x00002b60


	//   ....[71]....
        /*0440*/ 	.word	0x00002cc0


	//   ....[72]....
        /*0444*/ 	.word	0x00002cf0


	//   ....[73]....
        /*0448*/ 	.word	0x00002d60


	//   ....[74]....
        /*044c*/ 	.word	0x00002db0


	//   ....[75]....
        /*0450*/ 	.word	0x00002e50


	//   ....[76]....
        /*0454*/ 	.word	0x00002ea0


	//   ....[77]....
        /*0458*/ 	.word	0x00002ed0


	//   ....[78]....
        /*045c*/ 	.word	0x00002f00


	//   ....[79]....
        /*0460*/ 	.word	0x00002f40


	//   ....[80]....
        /*0464*/ 	.word	0x000030a0


	//   ....[81]....
        /*0468*/ 	.word	0x000030e0


	//   ....[82]....
        /*046c*/ 	.word	0x00003140


	//   ....[83]....
        /*0470*/ 	.word	0x00003190


	//   ....[84]....
        /*0474*/ 	.word	0x00003210


	//   ....[85]....
        /*0478*/ 	.word	0x00003270


	//   ....[86]....
        /*047c*/ 	.word	0x000032b0


	//   ....[87]....
        /*0480*/ 	.word	0x000032f0


	//   ....[88]....
        /*0484*/ 	.word	0x00003330


	//   ....[89]....
        /*0488*/ 	.word	0x00003480


	//   ....[90]....
        /*048c*/ 	.word	0x000034b0


	//   ....[91]....
        /*0490*/ 	.word	0x00003510


	//   ....[92]....
        /*0494*/ 	.word	0x00003580


	//   ....[93]....
        /*0498*/ 	.word	0x00003620


	//   ....[94]....
        /*049c*/ 	.word	0x00003650


	//   ....[95]....
        /*04a0*/ 	.word	0x00003690


	//   ....[96]....
        /*04a4*/ 	.word	0x000036a0


	//   ....[97]....
        /*04a8*/ 	.word	0x000036e0


	//   ....[98]....
        /*04ac*/ 	.word	0x00003860


	//   ....[99]....
        /*04b0*/ 	.word	0x00003890


	//   ....[100]....
        /*04b4*/ 	.word	0x000038f0


	//   ....[101]....
        /*04b8*/ 	.word	0x00003950


	//   ....[102]....
        /*04bc*/ 	.word	0x000039f0


	//   ....[103]....
        /*04c0*/ 	.word	0x00003a30


	//   ....[104]....
        /*04c4*/ 	.word	0x00003a70


	//   ....[105]....
        /*04c8*/ 	.word	0x00003ab0


	//   ....[106]....
        /*04cc*/ 	.word	0x00003af0


	//   ....[107]....
        /*04d0*/ 	.word	0x00003c40


	//   ....[108]....
        /*04d4*/ 	.word	0x00003c70


	//   ....[109]....
        /*04d8*/ 	.word	0x00003ce0


	//   ....[110]....
        /*04dc*/ 	.word	0x00003d20


	//   ....[111]....
        /*04e0*/ 	.word	0x00003dd0


	//   ....[112]....
        /*04e4*/ 	.word	0x00003e20


	//   ....[113]....
        /*04e8*/ 	.word	0x00003e50


	//   ....[114]....
        /*04ec*/ 	.word	0x00003e80


	//   ....[115]....
        /*04f0*/ 	.word	0x00003ed0


	//   ....[116]....
        /*04f4*/ 	.word	0x00004050


	//   ....[117]....
        /*04f8*/ 	.word	0x00004090


	//   ....[118]....
        /*04fc*/ 	.word	0x000040e0


	//   ....[119]....
        /*0500*/ 	.word	0x00004140


	//   ....[120]....
        /*0504*/ 	.word	0x000041e0


	//   ....[121]....
        /*0508*/ 	.word	0x00004220


	//   ....[122]....
        /*050c*/ 	.word	0x00004230


	//   ....[123]....
        /*0510*/ 	.word	0x000042a0


	//   ....[124]....
        /*0514*/ 	.word	0x000042e0


	//   ....[125]....
        /*0518*/ 	.word	0x00004450


	//   ....[126]....
        /*051c*/ 	.word	0x000044b0


	//   ....[127]....
        /*0520*/ 	.word	0x00004510


	//   ....[128]....
        /*0524*/ 	.word	0x000045b0


	//   ....[129]....
        /*0528*/ 	.word	0x00004640


	//   ....[130]....
        /*052c*/ 	.word	0x00004680


	//   ....[131]....
        /*0530*/ 	.word	0x000046b0


	//   ....[132]....
        /*0534*/ 	.word	0x000046c0


	//   ....[133]....
        /*0538*/ 	.word	0x00004760


	//   ....[134]....
        /*053c*/ 	.word	0x00004800


	//   ....[135]....
        /*0540*/ 	.word	0x00004940


	//   ....[136]....
        /*0544*/ 	.word	0x00004990


	//   ....[137]....
        /*0548*/ 	.word	0x000049d0


	//   ....[138]....
        /*054c*/ 	.word	0x00004a10


	//   ....[139]....
        /*0550*/ 	.word	0x00004a40


	//   ....[140]....
        /*0554*/ 	.word	0x00004ab0


	//   ....[141]....
        /*0558*/ 	.word	0x00004b70


	//   ....[142]....
        /*055c*/ 	.word	0x00004bc0


	//   ....[143]....
        /*0560*/ 	.word	0x00004c00


	//   ....[144]....
        /*0564*/ 	.word	0x00004c40


	//   ....[145]....
        /*0568*/ 	.word	0x00004c80


	//   ....[146]....
        /*056c*/ 	.word	0x00004cb0


	//   ....[147]....
        /*0570*/ 	.word	0x00004d80


	//   ....[148]....
        /*0574*/ 	.word	0x00009ab0


	//   ....[149]....
        /*0578*/ 	.word	0x00009b50


	//   ....[150]....
        /*057c*/ 	.word	0x00009be0


	//   ....[151]....
        /*0580*/ 	.word	0x00009c70


	//   ....[152]....
        /*0584*/ 	.word	0x00009cf0


	//   ....[153]....
        /*0588*/ 	.word	0x00009d90


	//   ....[154]....
        /*058c*/ 	.word	0x00009e20


	//   ....[155]....
        /*0590*/ 	.word	0x00009eb0


	//   ....[156]....
        /*0594*/ 	.word	0x00009f30


	//   ....[157]....
        /*0598*/ 	.word	0x00009fb0


	//   ....[158]....
        /*059c*/ 	.word	0x0000a030


	//----- nvinfo : EIATTR_VRC_CTA_INIT_COUNT
	.align		4
.L_59:
        /*05a0*/ 	.byte	0x02, 0x4a
	.zero		1
	.zero		1


	//----- nvinfo : EIATTR_EXIT_INSTR_OFFSETS
	.align		4
        /*05a4*/ 	.byte	0x04, 0x1c
        /*05a6*/ 	.short	(.L_61 - .L_60)


	//   ....[0]....
.L_60:
        /*05a8*/ 	.word	0x00007280


	//   ....[1]....
        /*05ac*/ 	.word	0x00009980


	//   ....[2]....
        /*05b0*/ 	.word	0x00009a40


	//----- nvinfo : EIATTR_CRS_STACK_SIZE
	.align		4
.L_61:
        /*05b4*/ 	.byte	0x04, 0x1e
        /*05b6*/ 	.short	(.L_63 - .L_62)
.L_62:
        /*05b8*/ 	.word	0x00000000


	//----- nvinfo : EIATTR_CBANK_PARAM_SIZE
	.align		4
.L_63:
        /*05bc*/ 	.byte	0x03, 0x19
        /*05be*/ 	.short	0x0038


	//----- nvinfo : EIATTR_PARAM_CBANK
	.align		4
        /*05c0*/ 	.byte	0x04, 0x0a
        /*05c2*/ 	.short	(.L_65 - .L_64)
	.align		4
.L_64:
        /*05c4*/ 	.word	index@(.nv.constant0._Z19RadixDownsweepPairsIfEvPT_PjS1_S2_S2_S2_jj)
        /*05c8*/ 	.short	0x0380
        /*05ca*/ 	.short	0x0038


	//----- nvinfo : EIATTR_SW_WAR
	.align		4
.L_65:
        /*05cc*/ 	.byte	0x04, 0x36
        /*05ce*/ 	.short	(.L_67 - .L_66)
.L_66:
        /*05d0*/ 	.word	0x00000008
.L_67:


//--------------------- .nv.info._Z12RadixUpsweepIfEvPT_PjS2_jj --------------------------
	.section	.nv.info._Z12RadixUpsweepIfEvPT_PjS2_jj,"",@"SHT_CUDA_INFO"
	.sectionflags	@""
	.align	4


	//----- nvinfo : EIATTR_CUDA_API_VERSION
	.align		4
        /*0000*/ 	.byte	0x04, 0x37
        /*0002*/ 	.short	(.L_69 - .L_68)
.L_68:
        /*0004*/ 	.word	0x00000082


	//----- nvinfo : EIATTR_KPARAM_INFO
	.align		4
.L_69:
        /*0008*/ 	.byte	0x04, 0x17
        /*000a*/ 	.short	(.L_71 - .L_70)
.L_70:
        /*000c*/ 	.word	0x00000000
        /*0010*/ 	.short	0x0004
        /*0012*/ 	.short	0x001c
        /*0014*/ 	.byte	0x00, 0xf0, 0x11, 0x00


	//----- nvinfo : EIATTR_KPARAM_INFO
	.align		4
.L_71:
        /*0018*/ 	.byte	0x04, 0x17
        /*001a*/ 	.short	(.L_73 - .L_72)
.L_72:
        /*001c*/ 	.word	0x00000000
        /*0020*/ 	.short	0x0003
        /*0022*/ 	.short	0x0018
        /*0024*/ 	.byte	0x00, 0xf0, 0x11, 0x00


	//----- nvinfo : EIATTR_KPARAM_INFO
	.align		4
.L_73:
        /*0028*/ 	.byte	0x04, 0x17
        /*002a*/ 	.short	(.L_75 - .L_74)
.L_74:
        /*002c*/ 	.word	0x00000000
        /*0030*/ 	.short	0x0002
        /*0032*/ 	.short	0x0010
        /*0034*/ 	.byte	0x00, 0xf5, 0x21, 0x00


	//----- nvinfo : EIATTR_KPARAM_INFO
	.align		4
.L_75:
        /*0038*/ 	.byte	0x04, 0x17
        /*003a*/ 	.short	(.L_77 - .L_76)
.L_76:
        /*003c*/ 	.word	0x00000000
        /*0040*/ 	.short	0x0001
        /*0042*/ 	.short	0x0008
        /*0044*/ 	.byte	0x00, 0xf5, 0x21, 0x00


	//----- nvinfo : EIATTR_KPARAM_INFO
	.align		4
.L_77:
        /*0048*/ 	.byte	0x04, 0x17
        /*004a*/ 	.short	(.L_79 - .L_78)
.L_78:
        /*004c*/ 	.word	0x00000000
        /*0050*/ 	.short	0x0000
        /*0052*/ 	.short	0x0000
        /*0054*/ 	.byte	0x00, 0xf5, 0x21, 0x00


	//----- nvinfo : EIATTR_SPARSE_MMA_MASK
	.align		4
.L_79:
        /*0058*/ 	.byte	0x03, 0x50
        /*005a*/ 	.short	0x0000


	//----- nvinfo : EIATTR_MAXREG_COUNT
	.align		4
        /*005c*/ 	.byte	0x03, 0x1b
        /*005e*/ 	.short	0x00ff


	//----- nvinfo : EIATTR_NUM_BARRIERS
	.align		4
        /*0060*/ 	.byte	0x02, 0x4c
        /*0062*/ 	.byte	0x01
	.zero		1


	//----- nvinfo : EIATTR_EXTERNS
	.align		4
        /*0064*/ 	.byte	0x04, 0x0f
        /*0066*/ 	.short	(.L_81 - .L_80)


	//   ....[0]....
	.align		4
.L_80:
        /*0068*/ 	.word	index@(vprintf)


	//----- nvinfo : EIATTR_MERCURY_ISA_VERSION
	.align		4
.L_81:
        /*006c*/ 	.byte	0x03, 0x5f
        /*006e*/ 	.short	0x0101


	//----- nvinfo : EIATTR_COOP_GROUP_MASK_REGIDS
	.align		4
        /*0070*/ 	.byte	0x04, 0x29
        /*0072*/ 	.short	(.L_83 - .L_82)


	//   ....[0]....
.L_82:
        /*0074*/ 	.word	0xffffffff


	//   ....[1]....
        /*0078*/ 	.word	0xffffffff


	//   ....[2]....
        /*007c*/ 	.word	0xffffffff


	//   ....[3]....
        /*0080*/ 	.word	0xffffffff


	//   ....[4]....
        /*0084*/ 	.word	0xffffffff


	//   ....[5]....
        /*0088*/ 	.word	0xffffffff


	//   ....[6]....
        /*008c*/ 	.word	0xffffffff


	//   ....[7]....
        /*0090*/ 	.word	0xffffffff


	//   ....[8]....
        /*0094*/ 	.word	0xffffffff


	//   ....[9]....
        /*0098*/ 	.word	0xffffffff


	//   ....[10]....
        /*009c*/ 	.word	0xffffffff


	//   ....[11]....
        /*00a0*/ 	.word	0xffffffff


	//   ....[12]....
        /*00a4*/ 	.word	0xffffffff


	//   ....[13]....
        /*00a8*/ 	.word	0xffffffff


	//   ....[14]....
        /*00ac*/ 	.word	0xffffffff


	//   ....[15]....
        /*00b0*/ 	.word	0xffffffff


	//   ....[16]....
        /*00b4*/ 	.word	0xffffffff


	//   ....[17]....
        /*00b8*/ 	.word	0xffffffff


	//   ....[18]....
        /*00bc*/ 	.word	0xffffffff


	//   ....[19]....
        /*00c0*/ 	.word	0xffffffff


	//   ....[20]....
        /*00c4*/ 	.word	0xffffffff


	//   ....[21]....
        /*00c8*/ 	.word	0xffffffff


	//   ....[22]....
        /*00cc*/ 	.word	0xffffffff


	//   ....[23]....
        /*00d0*/ 	.word	0xffffffff


	//   ....[24]....
        /*00d4*/ 	.word	0xffffffff


	//   ....[25]....
        /*00d8*/ 	.word	0xffffffff


	//   ....[26]....
        /*00dc*/ 	.word	0xffffffff


	//   ....[27]....
        /*00e0*/ 	.word	0xffffffff


	//   ....[28]....
        /*00e4*/ 	.word	0xffffffff


	//   ....[29]....
        /*00e8*/ 	.word	0xffffffff


	//   ....[30]....
        /*00ec*/ 	.word	0x0500000f


	//   ....[31]....
        /*00f0*/ 	.word	0x0500000f


	//   ....[32]....
        /*00f4*/ 	.word	0x0500000f


	//   ....[33]....
        /*00f8*/ 	.word	0x0500000f


	//   ....[34]....
        /*00fc*/ 	.word	0x0500000f


	//   ....[35]....
        /*0100*/ 	.word	0x0500000f


	//   ....[36]....
        /*0104*/ 	.word	0x0500000e


	//   ....[37]....
        /*0108*/ 	.word	0x0500000e


	//   ....[38]....
        /*010c*/ 	.word	0x05000014


	//   ....[39]....
        /*0110*/ 	.word	0x05000016


	//   ....[40]....
        /*0114*/ 	.word	0x0500000e


	//   ....[41]....
        /*0118*/ 	.word	0x0500000f


	//   ....[42]....
        /*011c*/ 	.word	0x0500000f


	//   ....[43]....
        /*0120*/ 	.word	0x0500000f


	//   ....[44]....
        /*0124*/ 	.word	0x0500000f


	//   ....[45]....
        /*0128*/ 	.word	0x0500000f


	//   ....[46]....
        /*012c*/ 	.word	0x0500000f


	//   ....[47]....
        /*0130*/ 	.word	0x0500000f


	//   ....[48]....
        /*0134*/ 	.word	0x0500000f


	//   ....[49]....
        /*0138*/ 	.word	0x0500000f


	//   ....[50]....
        /*013c*/ 	.word	0x0500000f


	//   ....[51]....
        /*0140*/ 	.word	0x0500000f


	//   ....[52]....
        /*0144*/ 	.word	0x0500000f


	//   ....[53]....
        /*0148*/ 	.word	0x0500000f


	//   ....[54]....
        /*014c*/ 	.word	0x0500000f


	//   ....[55]....
        /*0150*/ 	.word	0x0500000f


	//   ....[56]....
        /*0154*/ 	.word	0x0500000f


	//   ....[57]....
        /*0158*/ 	.word	0x0500000f


	//   ....[58]....
        /*015c*/ 	.word	0x0500000f


	//   ....[59]....
        /*0160*/ 	.word	0x0500000f


	//   ....[60]....
        /*0164*/ 	.word	0x0500000f


	//   ....[61]....
        /*0168*/ 	.word	0x0500000f


	//   ....[62]....
        /*016c*/ 	.word	0x0500000f


	//   ....[63]....
        /*0170*/ 	.word	0x0500000f


	//   ....[64]....
        /*0174*/ 	.word	0x0500000f


	//   ....[65]....
        /*0178*/ 	.word	0x0500000f


	//   ....[66]....
        /*017c*/ 	.word	0x0500000f


	//   ....[67]....
        /*0180*/ 	.word	0x0500000f


	//   ....[68]....
        /*0184*/ 	.word	0x0500000f


	//   ....[69]....
        /*0188*/ 	.word	0x0500000f


	//   ....[70]....
        /*018c*/ 	.word	0x0500000f


	//   ....[71]....
        /*0190*/ 	.word	0x0500000f


	//   ....[72]....
        /*0194*/ 	.word	0x0500000f


	//   ....[73]....
        /*0198*/ 	.word	0x0500000f


	//   ....[74]....
        /*019c*/ 	.word	0x0500000f


	//   ....[75]....
        /*01a0*/ 	.word	0x0500000f


	//   ....[76]....
        /*01a4*/ 	.word	0x0500000f


	//   ....[77]....
        /*01a8*/ 	.word	0x0500000f


	//   ....[78]....
        /*01ac*/ 	.word	0x0500000f


	//   ....[79]....
        /*01b0*/ 	.word	0x0500000f


	//   ....[80]....
        /*01b4*/ 	.word	0x0500000f


	//   ....[81]....
        /*01b8*/ 	.word	0x0500000f


	//----- nvinfo : EIATTR_COOP_GROUP_INSTR_OFFSETS
	.align		4
.L_83:
        /*01bc*/ 	.byte	0x04, 0x28
        /*01be*/ 	.short	(.L_85 - .L_84)


	//   ....[0]....
.L_84:
        /*01c0*/ 	.word	0x00000f00


	//   ....[1]....
        /*01c4*/ 	.word	0x00000f30


	//   ....[2]....
        /*01c8*/ 	.word	0x00000f60


	//   ....[3]....
        /*01cc*/ 	.word	0x00000f90


	//   ....[4]....
        /*01d0*/ 	.word	0x00000fc0


	//   ....[5]....
        /*01d4*/ 	.word	0x00000ff0


	//   ....[6]....
        /*01d8*/ 	.word	0x00001230


	//   ....[7]....
        /*01dc*/ 	.word	0x00001280


	//   ....[8]....
        /*01e0*/ 	.word	0x000012b0


	//   ....[9]....
        /*01e4*/ 	.word	0x000012e0


	//   ....[10]....
        /*01e8*/ 	.word	0x00001310


	//   ....[11]....
        /*01ec*/ 	.word	0x00001340


	//   ....[12]....
        /*01f0*/ 	.word	0x000013a0


	//   ....[13]....
        /*01f4*/ 	.word	0x000013d0


	//   ....[14]....
        /*01f8*/ 	.word	0x00001400


	//   ....[15]....
        /*01fc*/ 	.word	0x00001430


	//   ....[16]....
        /*0200*/ 	.word	0x00001460


	//   ....[17]....
        /*0204*/ 	.word	0x00001490


	//   ....[18]....
        /*0208*/ 	.word	0x000014e0


	//   ....[19]....
        /*020c*/ 	.word	0x00001510


	//   ....[20]....
        /*0210*/ 	.word	0x00001550


	//   ....[21]....
        /*0214*/ 	.word	0x00001580


	//   ....[22]....
        /*0218*/ 	.word	0x000015b0


	//   ....[23]....
        /*021c*/ 	.word	0x000015e0


	//   ....[24]....
        /*0220*/ 	.word	0x00001630


	//   ....[25]....
        /*0224*/ 	.word	0x00001670


	//   ....[26]....
        /*0228*/ 	.word	0x000016a0


	//   ....[27]....
        /*022c*/ 	.word	0x000016d0


	//   ....[28]....
        /*0230*/ 	.word	0x00001710


	//   ....[29]....
        /*0234*/ 	.word	0x00001780


	//   ....[30]....
        /*0238*/ 	.word	0x000018f0


	//   ....[31]....
        /*023c*/ 	.word	0x00001940


	//   ....[32]....
        /*0240*/ 	.word	0x00001980


	//   ....[33]....
        /*0244*/ 	.word	0x000019c0


	//   ....[34]....
        /*0248*/ 	.word	0x00001a00


	//   ....[35]....
        /*024c*/ 	.word	0x00001a30


	//   ....[36]....
        /*0250*/ 	.word	0x000022d0


	//   ....[37]....
        /*0254*/ 	.word	0x00002500


	//   ....[38]....
        /*0258*/ 	.word	0x00002510


	//   ....[39]....
        /*025c*/ 	.word	0x00002540


	//   ....[40]....
        /*0260*/ 	.word	0x00002600


	//   ....[41]....
        /*0264*/ 	.word	0x00002710


	//   ....[42]....
        /*0268*/ 	.word	0x000027a0


	//   ....[43]....
        /*026c*/ 	.word	0x00002810


	//   ....[44]....
        /*0270*/ 	.word	0x00002880


	//   ....[45]....
        /*0274*/ 	.word	0x000028f0


	//   ....[46]....
        /*0278*/ 	.word	0x00002970


	//   ....[47]....
        /*027c*/ 	.word	0x000029f0


	//   ....[48]....
        /*0280*/ 	.word	0x00002aa0


	//   ....[49]....
        /*0284*/ 	.word	0x00002b20


	//   ....[50]....
        /*0288*/ 	.word	0x00002b90


	//   ....[51]....
        /*028c*/ 	.word	0x00002c00


	//   ....[52]....
        /*0290*/ 	.word	0x00002c80


	//   ....[53]....
        /*0294*/ 	.word	0x00002d30


	//   ....[54]....
        /*0298*/ 	.word	0x00002da0


	//   ....[55]....
        /*029c*/ 	.word	0x00002e10


	//   ....[56]....
        /*02a0*/ 	.word	0x00002e80


	//   ....[57]....
        /*02a4*/ 	.word	0x00002ef0


	//   ....[58]....
        /*02a8*/ 	.word	0x00002f70


	//   ....[59]....
        /*02ac*/ 	.word	0x00003020


	//   ....[60]....
        /*02b0*/ 	.word	0x00003090


	//   ....[61]....
        /*02b4*/ 	.word	0x00003110


	//   ....[62]....
        /*02b8*/ 	.word	0x00003180


	//   ....[63]....
        /*02bc*/ 	.word	0x000031f0


	//   ....[64]....
        /*02c0*/ 	.word	0x00003270


	//   ....[65]....
        /*02c4*/ 	.word	0x00003320


	//   ....[66]....
        /*02c8*/ 	.word	0x000033c0


	//   ....[67]....
        /*02cc*/ 	.word	0x00003440


	//   ....[68]....
        /*02d0*/ 	.word	0x000034b0


	//   ....[69]....
        /*02d4*/ 	.word	0x00003540


	//   ....[70]....
        /*02d8*/ 	.word	0x000035e0


	//   ....[71]....
        /*02dc*/ 	.word	0x00003660


	//   ....[72]....
        /*02e0*/ 	.word	0x000036f0


	//   ....[73]....
        /*02e4*/ 	.word	0x00003770


	//   ....[74]....
        /*02e8*/ 	.word	0x000037f0


	//   ....[75]....
        /*02ec*/ 	.word	0x00003870


	//   ....[76]....
        /*02f0*/ 	.word	0x000038e0


	//   ....[77]....
        /*02f4*/ 	.word	0x00003960


	//   ....[78]....
        /*02f8*/ 	.word	0x00003a10


	//   ....[79]....
        /*02fc*/ 	.word	0x00003ad0


	//   ....[80]....
        /*0300*/ 	.word	0x00003ba0


	//   ....[81]....
        /*0304*/ 	.word	0x00003c20


	//----- nvinfo : EIATTR_VRC_CTA_INIT_COUNT
	.align		4
.L_85:
        /*0308*/ 	.byte	0x02, 0x4a
	.zero		1
	.zero		1


	//----- nvinfo : EIATTR_SYSCALL_OFFSETS
	.align		4
        /*030c*/ 	.byte	0x04, 0x46
        /*030e*/ 	.short	(.L_87 - .L_86)


	//   ....[0]....
.L_86:
        /*0310*/ 	.word	0x00000760


	//   ....[1]....
        /*0314*/ 	.word	0x00000aa0


	//----- nvinfo : EIATTR_EXIT_INSTR_OFFSETS
	.align		4
.L_87:
        /*0318*/ 	.byte	0x04, 0x1c
        /*031a*/ 	.short	(.L_89 - .L_88)


	//   ....[0]....
.L_88:
        /*031c*/ 	.word	0x00001a90


	//   ....[1]....
        /*0320*/ 	.word	0x00001dd0


	//   ....[2]....
        /*0324*/ 	.word	0x00001ff0


	//   ....[3]....
        /*0328*/ 	.word	0x00002370


	//   ....[4]....
        /*032c*/ 	.word	0x000026b0


	//----- nvinfo : EIATTR_CRS_STACK_SIZE
	.align		4
.L_89:
        /*0330*/ 	.byte	0x04, 0x1e
        /*0332*/ 	.short	(.L_91 - .L_90)
.L_90:
        /*0334*/ 	.word	0x00000000


	//----- nvinfo : EIATTR_CBANK_PARAM_SIZE
	.align		4
.L_91:
        /*0338*/ 	.byte	0x03, 0x19
        /*033a*/ 	.short	0x0020


	//----- nvinfo : EIATTR_PARAM_CBANK
	.align		4
        /*033c*/ 	.byte	0x04, 0x0a
        /*033e*/ 	.short	(.L_93 - .L_92)
	.align		4
.L_92:
        /*0340*/ 	.word	index@(.nv.constant0._Z12RadixUpsweepIfEvPT_PjS2_jj)
        /*0344*/ 	.short	0x0380
        /*0346*/ 	.short	0x0020


	//----- nvinfo : EIATTR_SW_WAR
	.align		4
.L_93:
        /*0348*/ 	.byte	0x04, 0x36
        /*034a*/ 	.short	(.L_95 - .L_94)
.L_94:
        /*034c*/ 	.word	0x00000008
.L_95:


//--------------------- .nv.info._Z19RadixDownsweepPairsIjEvPT_PjS1_S2_S2_S2_jj --------------------------
	.section	.nv.info._Z19RadixDownsweepPairsIjEvPT_PjS1_S2_S2_S2_jj,"",@"SHT_CUDA_INFO"
	.sectionflags	@""
	.align	4


	//----- nvinfo : EIATTR_CUDA_API_VERSION
	.align		4
        /*0000*/ 	.byte	0x04, 0x37
        /*0002*/ 	.short	(.L_97 - .L_96)
.L_96:
        /*0004*/ 	.word	0x00000082


	//----- nvinfo : EIATTR_KPARAM_INFO
	.align		4
.L_97:
        /*0008*/ 	.byte	0x04, 0x17
        /*000a*/ 	.short	(.L_99 - .L_98)
.L_98:
        /*000c*/ 	.word	0x00000000
        /*0010*/ 	.short	0x0007
        /*0012*/ 	.short	0x0034
        /*0014*/ 	.byte	0x00, 0xf0, 0x11, 0x00


	//----- nvinfo : EIATTR_KPARAM_INFO
	.align		4
.L_99:
        /*0018*/ 	.byte	0x04, 0x17
        /*001a*/ 	.short	(.L_101 - .L_100)
.L_100:
        /*001c*/ 	.word	0x00000000
        /*0020*/ 	.short	0x0006
        /*0022*/ 	.short	0x0030
        /*0024*/ 	.byte	0x00, 0xf0, 0x11, 0x00


	//----- nvinfo : EIATTR_KPARAM_INFO
	.align		4
.L_101:
        /*0028*/ 	.byte	0x04, 0x17
        /*002a*/ 	.short	(.L_103 - .L_102)
.L_102:
        /*002c*/ 	.word	0x00000000
        /*0030*/ 	.short	0x0005
        /*0032*/ 	.short	0x0028
        /*0034*/ 	.byte	0x00, 0xf5, 0x21, 0x00


	//----- nvinfo : EIATTR_KPARAM_INFO
	.align		4
.L_103:
        /*0038*/ 	.byte	0x04, 0x17
        /*003a*/ 	.short	(.L_105 - .L_104)
.L_104:
        /*003c*/ 	.word	0x00000000
        /*0040*/ 	.short	0x0004
        /*0042*/ 	.short	0x0020
        /*0044*/ 	.byte	0x00, 0xf5, 0x21, 0x00


	//----- nvinfo : EIATTR_KPARAM_INFO
	.align		4
.L_105:
        /*0048*/ 	.byte	0x04, 0x17
        /*004a*/ 	.short	(.L_107 - .L_106)
.L_106:
        /*004c*/ 	.word	0x00000000
        /*0050*/ 	.short	0x0003
        /*0052*/ 	.short	0x0018
        /*0054*/ 	.byte	0x00, 0xf5, 0x21, 0x00


	//----- nvinfo : EIATTR_KPARAM_INFO
	.align		4
.L_107:
        /*0058*/ 	.byte	0x04, 0x17
        /*005a*/ 	.short	(.L_109 - .L_108)
.L_108:
        /*005c*/ 	.word	0x00000000
        /*0060*/ 	.short	0x0002
        /*0062*/ 	.short	0x0010
        /*0064*/ 	.byte	0x00, 0xf5, 0x21, 0x00


	//----- nvinfo : EIATTR_KPARAM_INFO
	.align		4
.L_109:
        /*0068*/ 	.byte	0x04, 0x17
        /*006a*/ 	.short	(.L_111 - .L_110)
.L_110:
        /*006c*/ 	.word	0x00000000
        /*0070*/ 	.short	0x0001
        /*0072*/ 	.short	0x0008
        /*0074*/ 	.byte	0x00, 0xf5, 0x21, 0x00


	//----- nvinfo : EIATTR_KPARAM_INFO
	.align		4
.L_111:
        /*0078*/ 	.byte	0x04, 0x17
        /*007a*/ 	.short	(.L_113 - .L_112)
.L_112:
        /*007c*/ 	.word	0x00000000
        /*0080*/ 	.short	0x0000
        /*0082*/ 	.short	0x0000
        /*0084*/ 	.byte	0x00, 0xf5, 0x21, 0x00


	//----- nvinfo : EIATTR_SPARSE_MMA_MASK
	.align		4
.L_113:
        /*0088*/ 	.byte	0x03, 0x50
        /*008a*/ 	.short	0x0000


	//----- nvinfo : EIATTR_MAXREG_COUNT
	.align		4
        /*008c*/ 	.byte	0x03, 0x1b
        /*008e*/ 	.short	0x00ff


	//----- nvinfo : EIATTR_NUM_BARRIERS
	.align		4
        /*0090*/ 	.byte	0x02, 0x4c
        /*0092*/ 	.byte	0x01
	.zero		1


	//----- nvinfo : EIATTR_MERCURY_ISA_VERSION
	.align		4
        /*0094*/ 	.byte	0x03, 0x5f
        /*0096*/ 	.short	0x0101


	//----- nvinfo : EIATTR_INT_WARP_WIDE_INSTR_OFFSETS
	.align		4
        /*0098*/ 	.byte	0x04, 0x31
        /*009a*/ 	.short	(.L_115 - .L_114)


	//   ....[0]....
.L_114:
        /*009c*/ 	.word	0x00005430


	//----- nvinfo : EIATTR_COOP_GROUP_MASK_REGIDS
	.align		4
.L_115:
        /*00a0*/ 	.byte	0x04, 0x29
        /*00a2*/ 	.short	(.L_117 - .L_116)


	//   ....[0]....
.L_116:
        /*00a4*/ 	.word	0xffffffff


	//   ....[1]....
        /*00a8*/ 	.word	0xffffffff


	//   ....[2]....
        /*00ac*/ 	.word	0xffffffff


	//   ....[3]....
        /*00b0*/ 	.word	0xffffffff


	//   ....[4]....
        /*00b4*/ 	.word	0xffffffff


	//   ....[5]....
        /*00b8*/ 	.word	0xffffffff


	//   ....[6]....
        /*00bc*/ 	.word	0xffffffff


	//   ....[7]....
        /*00c0*/ 	.word	0xffffffff


	//   ....[8]....
        /*00c4*/ 	.word	0xffffffff


	//   ....[9]....
        /*00c8*/ 	.word	0xffffffff


	//   ....[10]....
        /*00cc*/ 	.word	0xffffffff


	//   ....[11]....
        /*00d0*/ 	.word	0xffffffff


	//   ....[12]....
        /*00d4*/ 	.word	0xffffffff


	//   ....[13]....
        /*00d8*/ 	.word	0xffffffff


	//   ....[14]....
        /*00dc*/ 	.word	0xffffffff


	//   ....[15]....
        /*00e0*/ 	.word	0xffffffff


	//   ....[16]....
        /*00e4*/ 	.word	0xffffffff


	//   ....[17]....
        /*00e8*/ 	.word	0xffffffff


	//   ....[18]....
        /*00ec*/ 	.word	0xffffffff


	//   ....[19]....
        /*00f0*/ 	.word	0xffffffff


	//   ....[20]....
        /*00f4*/ 	.word	0xffffffff


	//   ....[21]....
        /*00f8*/ 	.word	0xffffffff


	//   ....[22]....
        /*00fc*/ 	.word	0xffffffff


	//   ....[23]....
        /*0100*/ 	.word	0xffffffff


	//   ....[24]....
        /*0104*/ 	.word	0xffffffff


	//   ....[25]....
        /*0108*/ 	.word	0xffffffff


	//   ....[26]....
        /*010c*/ 	.word	0xffffffff


	//   ....[27]....
        /*0110*/ 	.word	0xffffffff


	//   ....[28]....
        /*0114*/ 	.word	0xffffffff


	//   ....[29]....
        /*0118*/ 	.word	0xffffffff


	//   ....[30]....
        /*011c*/ 	.word	0xffffffff


	//   ....[31]....
        /*0120*/ 	.word	0xffffffff


	//   ....[32]....
        /*0124*/ 	.word	0xffffffff


	//   ....[33]....
        /*0128*/ 	.word	0xffffffff


	//   ....[34]....
        /*012c*/ 	.word	0xffffffff


	//   ....[35]....
        /*0130*/ 	.word	0xffffffff


	//   ....[36]....
        /*0134*/ 	.word	0xffffffff


	//   ....[37]....
        /*0138*/ 	.word	0xffffffff


	//   ....[38]....
        /*013c*/ 	.word	0xffffffff


	//   ....[39]....
        /*0140*/ 	.word	0xffffffff


	//   ....[40]....
        /*0144*/ 	.word	0xffffffff


	//   ....[41]....
        /*0148*/ 	.word	0xffffffff


	//   ....[42]....
        /*014c*/ 	.word	0xffffffff


	//   ....[43]....
        /*0150*/ 	.word	0xffffffff


	//   ....[44]....
        /*0154*/ 	.word	0xffffffff


	//   ....[45]....
        /*0158*/ 	.word	0xffffffff


	//   ....[46]....
        /*015c*/ 	.word	0xffffffff


	//   ....[47]....
        /*0160*/ 	.word	0xffffffff


	//   ....[48]....
        /*0164*/ 	.word	0xffffffff


	//   ....[49]....
        /*0168*/ 	.word	0xffffffff


	//   ....[50]....
        /*016c*/ 	.word	0xffffffff


	//   ....[51]....
        /*0170*/ 	.word	0xffffffff


	//   ....[52]....
        /*0174*/ 	.word	0xffffffff


	//   ....[53]....
        /*0178*/ 	.word	0xffffffff


	//   ....[54]....
        /*017c*/ 	.word	0xffffffff


	//   ....[55]....
        /*0180*/ 	.word	0xffffffff


	//   ....[56]....
        /*0184*/ 	.word	0xffffffff


	//   ....[57]....
        /*0188*/ 	.word	0xffffffff


	//   ....[58]....
        /*018c*/ 	.word	0xffffffff


	//   ....[59]....
        /*0190*/ 	.word	0xffffffff


	//   ....[60]....
        /*0194*/ 	.word	0xffffffff


	//   ....[61]....
        /*0198*/ 	.word	0xffffffff


	//   ....[62]....
        /*019c*/ 	.word	0xffffffff


	//   ....[63]....
        /*01a0*/ 	.word	0xffffffff


	//   ....[64]....
        /*01a4*/ 	.word	0xffffffff


	//   ....[65]....
        /*01a8*/ 	.word	0xffffffff


	//   ....[66]....
        /*01ac*/ 	.word	0xffffffff


	//   ....[67]....
        /*01b0*/ 	.word	0xffffffff


	//   ....[68]....
        /*01b4*/ 	.word	0xffffffff


	//   ....[69]....
        /*01b8*/ 	.word	0xffffffff


	//   ....[70]....
        /*01bc*/ 	.word	0xffffffff


	//   ....[71]....
        /*01c0*/ 	.word	0xffffffff


	//   ....[72]....
        /*01c4*/ 	.word	0xffffffff


	//   ....[73]....
        /*01c8*/ 	.word	0xffffffff


	//   ....[74]....
        /*01cc*/ 	.word	0xffffffff


	//   ....[75]....
        /*01d0*/ 	.word	0xffffffff


	//   ....[76]....
        /*01d4*/ 	.word	0xffffffff


	//   ....[77]....
        /*01d8*/ 	.word	0xffffffff


	//   ....[78]....
        /*01dc*/ 	.word	0xffffffff


	//   ....[79]....
        /*01e0*/ 	.word	0xffffffff


	//   ....[80]....
        /*01e4*/ 	.word	0xffffffff


	//   ....[81]....
        /*01e8*/ 	.word	0xffffffff


	//   ....[82]....
        /*01ec*/ 	.word	0xffffffff


	//   ....[83]....
        /*01f0*/ 	.word	0xffffffff


	//   ....[84]....
        /*01f4*/ 	.word	0xffffffff


	//   ....[85]....
        /*01f8*/ 	.word	0xffffffff


	//   ....[86]....
        /*01fc*/ 	.word	0xffffffff


	//   ....[87]....
        /*0200*/ 	.word	0xffffffff


	//   ....[88]....
        /*0204*/ 	.word	0xffffffff


	//   ....[89]....
        /*0208*/ 	.word	0xffffffff


	//   ....[90]....
        /*020c*/ 	.word	0xffffffff


	//   ....[91]....
        /*0210*/ 	.word	0xffffffff


	//   ....[92]....
        /*0214*/ 	.word	0xffffffff


	//   ....[93]....
        /*0218*/ 	.word	0xffffffff


	//   ....[94]....
        /*021c*/ 	.word	0xffffffff


	//   ....[95]....
        /*0220*/ 	.word	0xffffffff


	//   ....[96]....
        /*0224*/ 	.word	0xffffffff


	//   ....[97]....
        /*0228*/ 	.word	0xffffffff


	//   ....[98]....
        /*022c*/ 	.word	0xffffffff


	//   ....[99]....
        /*0230*/ 	.word	0xffffffff


	//   ....[100]....
        /*0234*/ 	.word	0xffffffff


	//   ....[101]....
        /*0238*/ 	.word	0xffffffff


	//   ....[102]....
        /*023c*/ 	.word	0xffffffff


	//   ....[103]....
        /*0240*/ 	.word	0xffffffff


	//   ....[104]....
        /*0244*/ 	.word	0xffffffff


	//   ....[105]....
        /*0248*/ 	.word	0xffffffff


	//   ....[106]....
        /*024c*/ 	.word	0xffffffff


	//   ....[107]....
        /*0250*/ 	.word	0xffffffff


	//   ....[108]....
        /*0254*/ 	.word	0xffffffff


	//   ....[109]....
        /*0258*/ 	.word	0xffffffff


	//   ....[110]....
        /*025c*/ 	.word	0xffffffff


	//   ....[111]....
        /*0260*/ 	.word	0xffffffff


	//   ....[112]....
        /*0264*/ 	.word	0xffffffff


	//   ....[113]....
        /*0268*/ 	.word	0xffffffff


	//   ....[114]....
        /*026c*/ 	.word	0xffffffff


	//   ....[115]....
        /*0270*/ 	.word	0xffffffff


	//   ....[116]....
        /*0274*/ 	.word	0xffffffff


	//   ....[117]....
        /*0278*/ 	.word	0xffffffff


	//   ....[118]....
        /*027c*/ 	.word	0xffffffff


	//   ....[119]....
        /*0280*/ 	.word	0xffffffff


	//   ....[120]....
        /*0284*/ 	.word	0xffffffff


	//   ....[121]....
        /*0288*/ 	.word	0xffffffff


	//   ....[122]....
        /*028c*/ 	.word	0xffffffff


	//   ....[123]....
        /*0290*/ 	.word	0xffffffff


	//   ....[124]....
        /*0294*/ 	.word	0xffffffff


	//   ....[125]....
        /*0298*/ 	.word	0xffffffff


	//   ....[126]....
        /*029c*/ 	.word	0xffffffff


	//   ....[127]....
        /*02a0*/ 	.word	0xffffffff


	//   ....[128]....
        /*02a4*/ 	.word	0xffffffff


	//   ....[129]....
        /*02a8*/ 	.word	0xffffffff


	//   ....[130]....
        /*02ac*/ 	.word	0xffffffff


	//   ....[131]....
        /*02b0*/ 	.word	0xffffffff


	//   ....[132]....
        /*02b4*/ 	.word	0xffffffff


	//   ....[133]....
        /*02b8*/ 	.word	0xffffffff


	//   ....[134]....
        /*02bc*/ 	.word	0xffffffff


	//   ....[135]....
        /*02c0*/ 	.word	0xffffffff


	//   ....[136]....
        /*02c4*/ 	.word	0xffffffff


	//   ....[137]....
        /*02c8*/ 	.word	0xffffffff


	//   ....[138]....
        /*02cc*/ 	.word	0xffffffff


	//   ....[139]....
        /*02d0*/ 	.word	0xffffffff


	//   ....[140]....
        /*02d4*/ 	.word	0xffffffff


	//   ....[141]....
        /*02d8*/ 	.word	0x05000012


	//   ....[142]....
        /*02dc*/ 	.word	0x05000012


	//   ....[143]....
        /*02e0*/ 	.word	0x05000012


	//   ....[144]....
        /*02e4*/ 	.word	0x05000012


	//   ....[145]....
        /*02e8*/ 	.word	0x05000012


	//   ....[146]....
        /*02ec*/ 	.word	0x05000012


	//   ....[147]....
        /*02f0*/ 	.word	0x05000043


	//   ....[148]....
        /*02f4*/ 	.word	0x05000040


	//   ....[149]....
        /*02f8*/ 	.word	0x05000040


	//   ....[150]....
        /*02fc*/ 	.word	0x05000040


	//   ....[151]....
        /*0300*/ 	.word	0x05000040


	//   ....[152]....
        /*0304*/ 	.word	0x05000040


	//   ....[153]....
        /*0308*/ 	.word	0x05000040


	//   ....[154]....
        /*030c*/ 	.word	0x05000040


	//   ....[155]....
        /*0310*/ 	.word	0x05000040


	//   ....[156]....
        /*0314*/ 	.word	0x05000040


	//   ....[157]....
        /*0318*/ 	.word	0x05000040


	//   ....[158]....
        /*031c*/ 	.word	0x05000040


	//----- nvinfo : EIATTR_COOP_GROUP_INSTR_OFFSETS
	.align		4
.L_117:
        /*0320*/ 	.byte	0x04, 0x28
        /*0322*/ 	.short	(.L_119 - .L_118)


	//   ....[0]....
.L_118:
        /*0324*/ 	.word	0x00000db0


	//   ....[1]....
        /*0328*/ 	.word	0x00000df0


	//   ....[2]....
        /*032c*/ 	.word	0x00000e60


	//   ....[3]....
        /*0330*/ 	.word	0x00000ed0


	//   ....[4]....
        /*0334*/ 	.word	0x00000f50


	//   ....[5]....
        /*0338*/ 	.word	0x00000f90


	//   ....[6]....
        /*033c*/ 	.word	0x00000fd0


	//   ....[7]....
        /*0340*/ 	.word	0x00000ff0


	//   ....[8]....
        /*0344*/ 	.word	0x00001160


	//   ....[9]....
        /*0348*/ 	.word	0x00001190


	//   ....[10]....
        /*034c*/ 	.word	0x000011f0


	//   ....[11]....
        /*0350*/ 	.word	0x00001250


	//   ....[12]....
        /*0354*/ 	.word	0x000012f0


	//   ....[13]....
        /*0358*/ 	.word	0x00001330


	//   ....[14]....
        /*035c*/ 	.word	0x00001360


	//   ....[15]....
        /*0360*/ 	.word	0x000013a0


	//   ....[16]....
        /*0364*/ 	.word	0x000013f0


	//   ....[17]....
        /*0368*/ 	.word	0x00001520


	//   ....[18]....
        /*036c*/ 	.word	0x00001550


	//   ....[19]....
        /*0370*/ 	.word	0x000015b0


	//   ....[20]....
        /*0374*/ 	.word	0x00001620


	//   ....[21]....
        /*0378*/ 	.word	0x000016c0


	//   ....[22]....
        /*037c*/ 	.word	0x000016f0


	//   ....[23]....
        /*0380*/ 	.word	0x00001730


	//   ....[24]....
        /*0384*/ 	.word	0x00001760


	//   ....[25]....
        /*0388*/ 	.word	0x000017a0


	//   ....[26]....
        /*038c*/ 	.word	0x000018e0


	//   ....[27]....
        /*0390*/ 	.word	0x00001910


	//   ....[28]....
        /*0394*/ 	.word	0x00001980


	//   ....[29]....
        /*0398*/ 	.word	0x000019d0


	//   ....[30]....
        /*039c*/ 	.word	0x00001a70


	//   ....[31]....
        /*03a0*/ 	.word	0x00001ab0


	//   ....[32]....
        /*03a4*/ 	.word	0x00001af0


	//   ....[33]....
        /*03a8*/ 	.word	0x00001b20


	//   ....[34]....
        /*03ac*/ 	.word	0x00001b60


	//   ....[35]....
        /*03b0*/ 	.word	0x00001ca0


	//   ....[36]....
        /*03b4*/ 	.word	0x00001cd0


	//   ....[37]....
        /*03b8*/ 	.word	0x00001d30


	//   ....[38]....
        /*03bc*/ 	.word	0x00001da0


	//   ....[39]....
        /*03c0*/ 	.word	0x00001e40


	//   ....[40]....
        /*03c4*/ 	.word	0x00001e70


	//   ....[41]....
        /*03c8*/ 	.word	0x00001eb0


	//   ....[42]....
        /*03cc*/ 	.word	0x00001ee0


	//   ....[43]....
        /*03d0*/ 	.word	0x00001f20


	//   ....[44]....
        /*03d4*/ 	.word	0x00002060


	//   ....[45]....
        /*03d8*/ 	.word	0x00002090


	//   ....[46]....
        /*03dc*/ 	.word	0x00002100


	//   ....[47]....
        /*03e0*/ 	.word	0x00002150


	//   ....[48]....
        /*03e4*/ 	.word	0x000021f0


	//   ....[49]....
        /*03e8*/ 	.word	0x00002230


	//   ....[50]....
        /*03ec*/ 	.word	0x00002270


	//   ....[51]....
        /*03f0*/ 	.word	0x000022a0


	//   ....[52]....
        /*03f4*/ 	.word	0x000022e0


	//   ....[53]....
        /*03f8*/ 	.word	0x00002420


	//   ....[54]....
        /*03fc*/ 	.word	0x00002450


	//   ....[55]....
        /*0400*/ 	.word	0x000024b0


	//   ....[56]....
        /*0404*/ 	.word	0x00002520


	//   ....[57]....
        /*0408*/ 	.word	0x000025c0


	//   ....[58]....
        /*040c*/ 	.word	0x000025f0


	//   ....[59]....
        /*0410*/ 	.word	0x00002630


	//   ....[60]....
        /*0414*/ 	.word	0x00002660


	//   ....[61]....
        /*0418*/ 	.word	0x000026a0


	//   ....[62]....
        /*041c*/ 	.word	0x000027e0


	//   ....[63]....
        /*0420*/ 	.word	0x00002810


	//   ....[64]....
        /*0424*/ 	.word	0x00002880


	//   ....[65]....
        /*0428*/ 	.word	0x000028d0


	//   ....[66]....
        /*042c*/ 	.word	0x00002970


	//   ....[67]....
        /*0430*/ 	.word	0x000029b0


	//   ....[68]....
        /*0434*/ 	.word	0x000029f0


	//   ....[69]....
        /*0438*/ 	.word	0x00002a30


	//   ....[70]....
        /*043c*/ 	.word	0x00002a70


	//   ....[71]....
        /*0440*/ 	.word	0x00002ba0


	//   ....[72]....
        /*0444*/ 	.word	0x00002bd0


	//   ....[73]....
        /*0448*/ 	.word	0x00002c40


	//   ....[74]....
        /*044c*/ 	.word	0x00002c90


	//   ....[75]....
        /*0450*/ 	.word	0x00002d10


	//   ....[76]....
        /*0454*/ 	.word	0x00002d70


	//   ....[77]....
        /*0458*/ 	.word	0x00002db0


	//   ....[78]....
        /*045c*/ 	.word	0x00002de0


	//   ....[79]....
        /*0460*/ 	.word	0x00002e20


	//   ....[80]....
        /*0464*/ 	.word	0x00002f60


	//   ....[81]....
        /*0468*/ 	.word	0x00002fa0


	//   ....[82]....
        /*046c*/ 	.word	0x00002ff0


	//   ....[83]....
        /*0470*/ 	.word	0x00003060


	//   ....[84]....
        /*0474*/ 	.word	0x000030f0


	//   ....[85]....
        /*0478*/ 	.word	0x00003140


	//   ....[86]....
        /*047c*/ 	.word	0x00003170


	//   ....[87]....
        /*0480*/ 	.word	0x000031a0


	//   ....[88]....
        /*0484*/ 	.word	0x000031f0


	//   ....[89]....
        /*0488*/ 	.word	0x00003320


	//   ....[90]....
        /*048c*/ 	.word	0x00003350


	//   ....[91]....
        /*0490*/ 	.word	0x000033b0


	//   ....[92]....
        /*0494*/ 	.word	0x00003420


	//   ....[93]....
        /*0498*/ 	.word	0x00003490


	//   ....[94]....
        /*049c*/ 	.word	0x000034e0


	//   ....[95]....
        /*04a0*/ 	.word	0x00003520


	//   ....[96]....
        /*04a4*/ 	.word	0x00003560


	//   ....[97]....
        /*04a8*/ 	.word	0x00003590


	//   ....[98]....
        /*04ac*/ 	.word	0x000036e0


	//   ....[99]....
        /*04b0*/ 	.word	0x00003720


	//   ....[100]....
        /*04b4*/ 	.word	0x00003780


	//   ....[101]....
        /*04b8*/ 	.word	0x000037e0


	//   ....[102]....
        /*04bc*/ 	.word	0x00003880


	//   ....[103]....
        /*04c0*/ 	.word	0x000038c0


	//   ....[104]....
        /*04c4*/ 	.word	0x00003900


	//   ....[105]....
        /*04c8*/ 	.word	0x00003920


	//   ....[106]....
        /*04cc*/ 	.word	0x00003960


	//   ....[107]....
        /*04d0*/ 	.word	0x00003ab0


	//   ....[108]....
        /*04d4*/ 	.word	0x00003ae0


	//   ....[109]....
        /*04d8*/ 	.word	0x00003b40


	//   ....[110]....
        /*04dc*/ 	.word	0x00003ba0


	//   ....[111]....
        /*04e0*/ 	.word	0x00003c10


	//   ....[112]....
        /*04e4*/ 	.word	0x00003c60


	//   ....[113]....
        /*04e8*/ 	.word	0x00003ca0


	//   ....[114]....
        /*04ec*/ 	.word	0x00003ce0


	//   ....[115]....
        /*04f0*/ 	.word	0x00003d30


	//   ....[116]....
        /*04f4*/ 	.word	0x00003e90


	//   ....[117]....
        /*04f8*/ 	.word	0x00003ed0


	//   ....[118]....
        /*04fc*/ 	.word	0x00003f40


	//   ....[119]....
        /*0500*/ 	.word	0x00003fa0


	//   ....[120]....
        /*0504*/ 	.word	0x00004030


	//   ....[121]....
        /*0508*/ 	.word	0x00004090


	//   ....[122]....
        /*050c*/ 	.word	0x000040b0


	//   ....[123]....
        /*0510*/ 	.word	0x000040d0


	//   ....[124]....
        /*0514*/ 	.word	0x000040e0


	//   ....[125]....
        /*0518*/ 	.word	0x00004290


	//   ....[126]....
        /*051c*/ 	.word	0x000042d0


	//   ....[127]....
        /*0520*/ 	.word	0x00004350


	//   ....[128]....
        /*0524*/ 	.word	0x000043a0


	//   ....[129]....
        /*0528*/ 	.word	0x00004430


	//   ....[130]....
        /*052c*/ 	.word	0x00004460


	//   ....[131]....
        /*0530*/ 	.word	0x000044a0


	//   ....[132]....
        /*0534*/ 	.word	0x000044f0


	//   ....[133]....
        /*0538*/ 	.word	0x00004530


	//   ....[134]....
        /*053c*/ 	.word	0x00004620


	//   ....[135]....
        /*0540*/ 	.word	0x00004760


	//   ....[136]....
        /*0544*/ 	.word	0x000047b0


	//   ....[137]....
        /*0548*/ 	.word	0x000047f0


	//   ....[138]....
        /*054c*/ 	.word	0x00004830


	//   ....[139]....
        /*0550*/ 	.word	0x00004860


	//   ....[140]....
        /*0554*/ 	.word	0x000048d0


	//   ....[141]....
        /*0558*/ 	.word	0x00004990


	//   ....[142]....
        /*055c*/ 	.word	0x000049e0


	//   ....[143]....
        /*0560*/ 	.word	0x00004a20


	//   ....[144]....
        /*0564*/ 	.word	0x00004a60


	//   ....[145]....
        /*0568*/ 	.word	0x00004aa0


	//   ....[146]....
        /*056c*/ 	.word	0x00004ad0


	//   ....[147]....
        /*0570*/ 	.word	0x00004ba0


	//   ....[148]....
        /*0574*/ 	.word	0x00009230


	//   ....[149]....
        /*0578*/ 	.word	0x000092d0


	//   ....[150]....
        /*057c*/ 	.word	0x00009360


	//   ....[151]....
        /*0580*/ 	.word	0x000093f0


	//   ....[152]....
        /*0584*/ 	.word	0x00009470


	//   ....[153]....
        /*0588*/ 	.word	0x00009510


	//   ....[154]....
        /*058c*/ 	.word	0x000095a0


	//   ....[155]....
        /*0590*/ 	.word	0x00009630


	//   ....[156]....
        /*0594*/ 	.word	0x000096c0


	//   ....[157]....
        /*0598*/ 	.word	0x00009750


	//   ....[158]....
        /*059c*/ 	.word	0x000097e0


	//----- nvinfo : EIATTR_VRC_CTA_INIT_COUNT
	.align		4
.L_119:
        /*05a0*/ 	.byte	0x02, 0x4a
	.zero		1
	.zero		1


	//----- nvinfo : EIATTR_EXIT_INSTR_OFFSETS
	.align		4
        /*05a4*/ 	.byte	0x04, 0x1c
        /*05a6*/ 	.short	(.L_121 - .L_120)


	//   ....[0]....
.L_120:
        /*05a8*/ 	.word	0x00006cd0


	//   ....[1]....
        /*05ac*/ 	.word	0x00009100


	//   ....[2]....
        /*05b0*/ 	.word	0x000091c0


	//----- nvinfo : EIATTR_CRS_STACK_SIZE
	.align		4
.L_121:
        /*05b4*/ 	.byte	0x04, 0x1e
        /*05b6*/ 	.short	(.L_123 - .L_122)
.L_122:
        /*05b8*/ 	.word	0x00000000


	//----- nvinfo : EIATTR_CBANK_PARAM_SIZE
	.align		4
.L_123:
        /*05bc*/ 	.byte	0x03, 0x19
        /*05be*/ 	.short	0x0038


	//----- nvinfo : EIATTR_PARAM_CBANK
	.align		4
        /*05c0*/ 	.byte	0x04, 0x0a
        /*05c2*/ 	.short	(.L_125 - .L_124)
	.align		4
.L_124:
        /*05c4*/ 	.word	index@(.nv.constant0._Z19RadixDownsweepPairsIjEvPT_PjS1_S2_S2_S2_jj)
        /*05c8*/ 	.short	0x0380
        /*05ca*/ 	.short	0x0038


	//----- nvinfo : EIATTR_SW_WAR
	.align		4
.L_125:
        /*05cc*/ 	.byte	0x04, 0x36
        /*05ce*/ 	.short	(.L_127 - .L_126)
.L_126:
        /*05d0*/ 	.word	0x00000008
.L_127:


//--------------------- .nv.info._Z12RadixUpsweepIjEvPT_PjS2_jj --------------------------
	.section	.nv.info._Z12RadixUpsweepIjEvPT_PjS2_jj,"",@"SHT_CUDA_INFO"
	.sectionflags	@""
	.align	4


	//----- nvinfo : EIATTR_CUDA_API_VERSION
	.align		4
        /*0000*/ 	.byte	0x04, 0x37
        /*0002*/ 	.short	(.L_129 - .L_128)
.L_128:
        /*0004*/ 	.word	0x00000082


	//----- nvinfo : EIATTR_KPARAM_INFO
	.align		4
.L_129:
        /*0008*/ 	.byte	0x04, 0x17
        /*000a*/ 	.short	(.L_131 - .L_130)
.L_130:
        /*000c*/ 	.word	0x00000000
        /*0010*/ 	.short	0x0004
        /*0012*/ 	.short	0x001c
        /*0014*/ 	.byte	0x00, 0xf0, 0x11, 0x00


	//----- nvinfo : EIATTR_KPARAM_INFO
	.align		4
.L_131:
        /*0018*/ 	.byte	0x04, 0x17
        /*001a*/ 	.short	(.L_133 - .L_132)
.L_132:
        /*001c*/ 	.word	0x00000000
        /*0020*/ 	.short	0x0003
        /*0022*/ 	.short	0x0018
        /*0024*/ 	.byte	0x00, 0xf0, 0x11, 0x00


	//----- nvinfo : EIATTR_KPARAM_INFO
	.align		4
.L_133:
        /*0028*/ 	.byte	0x04, 0x17
        /*002a*/ 	.short	(.L_135 - .L_134)
.L_134:
        /*002c*/ 	.word	0x00000000
        /*0030*/ 	.short	0x0002
        /*0032*/ 	.short	0x0010
        /*0034*/ 	.byte	0x00, 0xf5, 0x21, 0x00


	//----- nvinfo : EIATTR_KPARAM_INFO
	.align		4
.L_135:
        /*0038*/ 	.byte	0x04, 0x17
        /*003a*/ 	.short	(.L_137 - .L_136)
.L_136:
        /*003c*/ 	.word	0x00000000
        /*0040*/ 	.short	0x0001
        /*0042*/ 	.short	0x0008
        /*0044*/ 	.byte	0x00, 0xf5, 0x21, 0x00


	//----- nvinfo : EIATTR_KPARAM_INFO
	.align		4
.L_137:
        /*0048*/ 	.byte	0x04, 0x17
        /*004a*/ 	.short	(.L_139 - .L_138)
.L_138:
        /*004c*/ 	.word	0x00000000
        /*0050*/ 	.short	0x0000
        /*0052*/ 	.short	0x0000
        /*0054*/ 	.byte	0x00, 0xf5, 0x21, 0x00


	//----- nvinfo : EIATTR_SPARSE_MMA_MASK
	.align		4
.L_139:
        /*0058*/ 	.byte	0x03, 0x50
        /*005a*/ 	.short	0x0000


	//----- nvinfo : EIATTR_MAXREG_COUNT
	.align		4
        /*005c*/ 	.byte	0x03, 0x1b
        /*005e*/ 	.short	0x00ff


	//----- nvinfo : EIATTR_NUM_BARRIERS
	.align		4
        /*0060*/ 	.byte	0x02, 0x4c
        /*0062*/ 	.byte	0x01
	.zero		1


	//----- nvinfo : EIATTR_EXTERNS
	.align		4
        /*0064*/ 	.byte	0x04, 0x0f
        /*0066*/ 	.short	(.L_141 - .L_140)


	//   ....[0]....
	.align		4
.L_140:
        /*0068*/ 	.word	index@(vprintf)


	//----- nvinfo : EIATTR_MERCURY_ISA_VERSION
	.align		4
.L_141:
        /*006c*/ 	.byte	0x03, 0x5f
        /*006e*/ 	.short	0x0101


	//----- nvinfo : EIATTR_COOP_GROUP_MASK_REGIDS
	.align		4
        /*0070*/ 	.byte	0x04, 0x29
        /*0072*/ 	.short	(.L_143 - .L_142)


	//   ....[0]....
.L_142:
        /*0074*/ 	.word	0xffffffff


	//   ....[1]....
        /*0078*/ 	.word	0xffffffff


	//   ....[2]....
        /*007c*/ 	.word	0xffffffff


	//   ....[3]....
        /*0080*/ 	.word	0xffffffff


	//   ....[4]....
        /*0084*/ 	.word	0xffffffff


	//   ....[5]....
        /*0088*/ 	.word	0xffffffff


	//   ....[6]....
        /*008c*/ 	.word	0xffffffff


	//   ....[7]....
        /*0090*/ 	.word	0xffffffff


	//   ....[8]....
        /*0094*/ 	.word	0xffffffff


	//   ....[9]....
        /*0098*/ 	.word	0xffffffff


	//   ....[10]....
        /*009c*/ 	.word	0xffffffff


	//   ....[11]....
        /*00a0*/ 	.word	0xffffffff


	//   ....[12]....
        /*00a4*/ 	.word	0xffffffff


	//   ....[13]....
        /*00a8*/ 	.word	0xffffffff


	//   ....[14]....
        /*00ac*/ 	.word	0xffffffff


	//   ....[15]....
        /*00b0*/ 	.word	0xffffffff


	//   ....[16]....
        /*00b4*/ 	.word	0xffffffff


	//   ....[17]....
        /*00b8*/ 	.word	0xffffffff


	//   ....[18]....
        /*00bc*/ 	.word	0xffffffff


	//   ....[19]....
        /*00c0*/ 	.word	0xffffffff


	//   ....[20]....
        /*00c4*/ 	.word	0xffffffff


	//   ....[21]....
        /*00c8*/ 	.word	0xffffffff


	//   ....[22]....
        /*00cc*/ 	.word	0xffffffff


	//   ....[23]....
        /*00d0*/ 	.word	0xffffffff


	//   ....[24]....
        /*00d4*/ 	.word	0xffffffff


	//   ....[25]....
        /*00d8*/ 	.word	0xffffffff


	//   ....[26]....
        /*00dc*/ 	.word	0xffffffff


	//   ....[27]....
        /*00e0*/ 	.word	0xffffffff


	//   ....[28]....
        /*00e4*/ 	.word	0xffffffff


	//   ....[29]....
        /*00e8*/ 	.word	0xffffffff


	//   ....[30]....
        /*00ec*/ 	.word	0x0500000f


	//   ....[31]....
        /*00f0*/ 	.word	0x0500000f


	//   ....[32]....
        /*00f4*/ 	.word	0x0500000f


	//   ....[33]....
        /*00f8*/ 	.word	0x0500000f


	//   ....[34]....
        /*00fc*/ 	.word	0x0500000f


	//   ....[35]....
        /*0100*/ 	.word	0x0500000f


	//   ....[36]....
        /*0104*/ 	.word	0x0500000e


	//   ....[37]....
        /*0108*/ 	.word	0x0500000e


	//   ....[38]....
        /*010c*/ 	.word	0x05000014


	//   ....[39]....
        /*0110*/ 	.word	0x05000016


	//   ....[40]....
        /*0114*/ 	.word	0x0500000e


	//   ....[41]....
        /*0118*/ 	.word	0x0500000f


	//   ....[42]....
        /*011c*/ 	.word	0x0500000f


	//   ....[43]....
        /*0120*/ 	.word	0x0500000f


	//   ....[44]....
        /*0124*/ 	.word	0x0500000f


	//   ....[45]....
        /*0128*/ 	.word	0x0500000f


	//   ....[46]....
        /*012c*/ 	.word	0x0500000f


	//   ....[47]....
        /*0130*/ 	.word	0x0500000f


	//   ....[48]....
        /*0134*/ 	.word	0x0500000f


	//   ....[49]....
        /*0138*/ 	.word	0x0500000f


	//   ....[50]....
        /*013c*/ 	.word	0x0500000f


	//   ....[51]....
        /*0140*/ 	.word	0x0500000f


	//   ....[52]....
        /*0144*/ 	.word	0x0500000f


	//   ....[53]....
        /*0148*/ 	.word	0x0500000f


	//   ....[54]....
        /*014c*/ 	.word	0x0500000f


	//   ....[55]....
        /*0150*/ 	.word	0x0500000f


	//   ....[56]....
        /*0154*/ 	.word	0x0500000f


	//   ....[57]....
        /*0158*/ 	.word	0x0500000f


	//   ....[58]....
        /*015c*/ 	.word	0x0500000f


	//   ....[59]....
        /*0160*/ 	.word	0x0500000f


	//   ....[60]....
        /*0164*/ 	.word	0x0500000f


	//   ....[61]....
        /*0168*/ 	.word	0x0500000f


	//   ....[62]....
        /*016c*/ 	.word	0x0500000f


	//   ....[63]....
        /*0170*/ 	.word	0x0500000f


	//   ....[64]....
        /*0174*/ 	.word	0x0500000f


	//   ....[65]....
        /*0178*/ 	.word	0x0500000f


	//   ....[66]....
        /*017c*/ 	.word	0x0500000f


	//   ....[67]....
        /*0180*/ 	.word	0x0500000f


	//   ....[68]....
        /*0184*/ 	.word	0x0500000f


	//   ....[69]....
        /*0188*/ 	.word	0x0500000f


	//   ....[70]....
        /*018c*/ 	.word	0x0500000f


	//   ....[71]....
        /*0190*/ 	.word	0x0500000f


	//   ....[72]....
        /*0194*/ 	.word	0x0500000f


	//   ....[73]....
        /*0198*/ 	.word	0x0500000f


	//   ....[74]....
        /*019c*/ 	.word	0x0500000f


	//   ....[75]....
        /*01a0*/ 	.word	0x0500000f


	//   ....[76]....
        /*01a4*/ 	.word	0x0500000f


	//   ....[77]....
        /*01a8*/ 	.word	0x0500000f


	//   ....[78]....
        /*01ac*/ 	.word	0x0500000f


	//   ....[79]....
        /*01b0*/ 	.word	0x0500000f


	//   ....[80]....
        /*01b4*/ 	.word	0x0500000f


	//   ....[81]....
        /*01b8*/ 	.word	0x0500000f


	//----- nvinfo : EIATTR_COOP_GROUP_INSTR_OFFSETS
	.align		4
.L_143:
        /*01bc*/ 	.byte	0x04, 0x28
        /*01be*/ 	.short	(.L_145 - .L_144)


	//   ....[0]....
.L_144:
        /*01c0*/ 	.word	0x00000e60


	//   ....[1]....
        /*01c4*/ 	.word	0x00000e90


	//   ....[2]....
        /*01c8*/ 	.word	0x00000ec0


	//   ....[3]....
        /*01cc*/ 	.word	0x00000ef0


	//   ....[4]....
        /*01d0*/ 	.word	0x00000f20


	//   ....[5]....
        /*01d4*/ 	.word	0x00000f50


	//   ....[6]....
        /*01d8*/ 	.word	0x00001190


	//   ....[7]....
        /*01dc*/ 	.word	0x000011e0


	//   ....[8]....
        /*01e0*/ 	.word	0x00001210


	//   ....[9]....
        /*01e4*/ 	.word	0x00001240


	//   ....[10]....
        /*01e8*/ 	.word	0x00001270


	//   ....[11]....
        /*01ec*/ 	.word	0x000012a0


	//   ....[12]....
        /*01f0*/ 	.word	0x00001300


	//   ....[13]....
        /*01f4*/ 	.word	0x00001330


	//   ....[14]....
        /*01f8*/ 	.word	0x00001360


	//   ....[15]....
        /*01fc*/ 	.word	0x00001390


	//   ....[16]....
        /*0200*/ 	.word	0x000013c0


	//   ....[17]....
        /*0204*/ 	.word	0x000013f0


	//   ....[18]....
        /*0208*/ 	.word	0x00001440


	//   ....[19]....
        /*020c*/ 	.word	0x00001470


	//   ....[20]....
        /*0210*/ 	.word	0x000014b0


	//   ....[21]....
        /*0214*/ 	.word	0x000014e0


	//   ....[22]....
        /*0218*/ 	.word	0x00001510


	//   ....[23]....
        /*021c*/ 	.word	0x00001540


	//   ....[24]....
        /*0220*/ 	.word	0x00001590


	//   ....[25]....
        /*0224*/ 	.word	0x000015d0


	//   ....[26]....
        /*0228*/ 	.word	0x00001600


	//   ....[27]....
        /*022c*/ 	.word	0x00001630


	//   ....[28]....
        /*0230*/ 	.word	0x00001670


	//   ....[29]....
        /*0234*/ 	.word	0x000016e0


	//   ....[30]....
        /*0238*/ 	.word	0x00001850


	//   ....[31]....
        /*023c*/ 	.word	0x000018a0


	//   ....[32]....
        /*0240*/ 	.word	0x000018e0


	//   ....[33]....
        /*0244*/ 	.word	0x00001920


	//   ....[34]....
        /*0248*/ 	.word	0x00001960


	//   ....[35]....
        /*024c*/ 	.word	0x00001990


	//   ....[36]....
        /*0250*/ 	.word	0x00002230


	//   ....[37]....
        /*0254*/ 	.word	0x00002460


	//   ....[38]....
        /*0258*/ 	.word	0x00002470


	//   ....[39]....
        /*025c*/ 	.word	0x000024a0


	//   ....[40]....
        /*0260*/ 	.word	0x00002560


	//   ....[41]....
        /*0264*/ 	.word	0x00002670


	//   ....[42]....
        /*0268*/ 	.word	0x00002700


	//   ....[43]....
        /*026c*/ 	.word	0x00002770


	//   ....[44]....
        /*0270*/ 	.word	0x000027e0


	//   ....[45]....
        /*0274*/ 	.word	0x00002850


	//   ....[46]....
        /*0278*/ 	.word	0x000028d0


	//   ....[47]....
        /*027c*/ 	.word	0x00002950


	//   ....[48]....
        /*0280*/ 	.word	0x00002a00


	//   ....[49]....
        /*0284*/ 	.word	0x00002a80


	//   ....[50]....
        /*0288*/ 	.word	0x00002af0


	//   ....[51]....
        /*028c*/ 	.word	0x00002b60


	//   ....[52]....
        /*0290*/ 	.word	0x00002be0


	//   ....[53]....
        /*0294*/ 	.word	0x00002c90


	//   ....[54]....
        /*0298*/ 	.word	0x00002d00


	//   ....[55]....
        /*029c*/ 	.word	0x00002d70


	//   ....[56]....
        /*02a0*/ 	.word	0x00002de0


	//   ....[57]....
        /*02a4*/ 	.word	0x00002e50


	//   ....[58]....
        /*02a8*/ 	.word	0x00002ed0


	//   ....[59]....
        /*02ac*/ 	.word	0x00002f80


	//   ....[60]....
        /*02b0*/ 	.word	0x00002ff0


	//   ....[61]....
        /*02b4*/ 	.word	0x00003070


	//   ....[62]....
        /*02b8*/ 	.word	0x000030e0


	//   ....[63]....
        /*02bc*/ 	.word	0x00003150


	//   ....[64]....
        /*02c0*/ 	.word	0x000031d0


	//   ....[65]....
        /*02c4*/ 	.word	0x00003280


	//   ....[66]....
        /*02c8*/ 	.word	0x00003320


	//   ....[67]....
        /*02cc*/ 	.word	0x000033a0


	//   ....[68]....
        /*02d0*/ 	.word	0x00003410


	//   ....[69]....
        /*02d4*/ 	.word	0x000034a0


	//   ....[70]....
        /*02d8*/ 	.word	0x00003540


	//   ....[71]....
        /*02dc*/ 	.word	0x000035c0


	//   ....[72]....
        /*02e0*/ 	.word	0x00003650


	//   ....[73]....
        /*02e4*/ 	.word	0x000036d0


	//   ....[74]....
        /*02e8*/ 	.word	0x00003750


	//   ....[75]....
        /*02ec*/ 	.word	0x000037d0


	//   ....[76]....
        /*02f0*/ 	.word	0x00003840


	//   ....[77]....
        /*02f4*/ 	.word	0x000038c0


	//   ....[78]....
        /*02f8*/ 	.word	0x00003970


	//   ....[79]....
        /*02fc*/ 	.word	0x00003a30


	//   ....[80]....
        /*0300*/ 	.word	0x00003b00


	//   ....[81]....
        /*0304*/ 	.word	0x00003b80


	//----- nvinfo : EIATTR_VRC_CTA_INIT_COUNT
	.align		4
.L_145:
        /*0308*/ 	.byte	0x02, 0x4a
	.zero		1
	.zero		1


	//----- nvinfo : EIATTR_SYSCALL_OFFSETS
	.align		4
        /*030c*/ 	.byte	0x04, 0x46
        /*030e*/ 	.short	(.L_147 - .L_146)


	//   ....[0]....
.L_146:
        /*0310*/ 	.word	0x000006e0


	//   ....[1]....
        /*0314*/ 	.word	0x00000a00


	//----- nvinfo : EIATTR_EXIT_INSTR_OFFSETS
	.align		4
.L_147:
        /*0318*/ 	.byte	0x04, 0x1c
        /*031a*/ 	.short	(.L_149 - .L_148)


	//   ....[0]....
.L_148:
        /*031c*/ 	.word	0x000019f0


	//   ....[1]....
        /*0320*/ 	.word	0x00001d30


	//   ....[2]....
        /*0324*/ 	.word	0x00001f50


	//   ....[3]....
        /*0328*/ 	.word	0x000022d0


	//   ....[4]....
        /*032c*/ 	.word	0x00002610


	//----- nvinfo : EIATTR_CRS_STACK_SIZE
	.align		4
.L_149:
        /*0330*/ 	.byte	0x04, 0x1e
        /*0332*/ 	.short	(.L_151 - .L_150)
.L_150:
        /*0334*/ 	.word	0x00000000


	//----- nvinfo : EIATTR_CBANK_PARAM_SIZE
	.align		4
.L_151:
        /*0338*/ 	.byte	0x03, 0x19
        /*033a*/ 	.short	0x0020


	//----- nvinfo : EIATTR_PARAM_CBANK
	.align		4
        /*033c*/ 	.byte	0x04, 0x0a
        /*033e*/ 	.short	(.L_153 - .L_152)
	.align		4
.L_152:
        /*0340*/ 	.word	index@(.nv.constant0._Z12RadixUpsweepIjEvPT_PjS2_jj)
        /*0344*/ 	.short	0x0380
        /*0346*/ 	.short	0x0020


	//----- nvinfo : EIATTR_SW_WAR
	.align		4
.L_153:
        /*0348*/ 	.byte	0x04, 0x36
        /*034a*/ 	.short	(.L_155 - .L_154)
.L_154:
        /*034c*/ 	.word	0x00000008
.L_155:


//--------------------- .nv.info._Z9RadixScanPjj  --------------------------
	.section	.nv.info._Z9RadixScanPjj,"",@"SHT_CUDA_INFO"
	.sectionflags	@""
	.align	4


	//----- nvinfo : EIATTR_CUDA_API_VERSION
	.align		4
        /*0000*/ 	.byte	0x04, 0x37
        /*0002*/ 	.short	(.L_157 - .L_156)
.L_156:
        /*0004*/ 	.word	0x00000082


	//----- nvinfo : EIATTR_KPARAM_INFO
	.align		4
.L_157:
        /*0008*/ 	.byte	0x04, 0x17
        /*000a*/ 	.short	(.L_159 - .L_158)
.L_158:
        /*000c*/ 	.word	0x00000000
        /*0010*/ 	.short	0x0001
        /*0012*/ 	.short	0x0008
        /*0014*/ 	.byte	0x00, 0xf0, 0x11, 0x00


	//----- nvinfo : EIATTR_KPARAM_INFO
	.align		4
.L_159:
        /*0018*/ 	.byte	0x04, 0x17
        /*001a*/ 	.short	(.L_161 - .L_160)
.L_160:
        /*001c*/ 	.word	0x00000000
        /*0020*/ 	.short	0x0000
        /*0022*/ 	.short	0x0000
        /*0024*/ 	.byte	0x00, 0xf5, 0x21, 0x00


	//----- nvinfo : EIATTR_SPARSE_MMA_MASK
	.align		4
.L_161:
        /*0028*/ 	.byte	0x03, 0x50
        /*002a*/ 	.short	0x0000


	//----- nvinfo : EIATTR_MAXREG_COUNT
	.align		4
        /*002c*/ 	.byte	0x03, 0x1b
        /*002e*/ 	.short	0x00ff


	//----- nvinfo : EIATTR_NUM_BARRIERS
	.align		4
        /*0030*/ 	.byte	0x02, 0x4c
        /*0032*/ 	.byte	0x01
	.zero		1


	//----- nvinfo : EIATTR_MERCURY_ISA_VERSION
	.align		4
        /*0034*/ 	.byte	0x03, 0x5f
        /*0036*/ 	.short	0x0101


	//----- nvinfo : EIATTR_COOP_GROUP_MASK_REGIDS
	.align		4
        /*0038*/ 	.byte	0x04, 0x29
        /*003a*/ 	.short	(.L_163 - .L_162)


	//   ....[0]....
.L_162:
        /*003c*/ 	.word	0xffffffff


	//   ....[1]....
        /*0040*/ 	.word	0xffffffff


	//   ....[2]....
        /*0044*/ 	.word	0xffffffff


	//   ....[3]....
        /*0048*/ 	.word	0xffffffff


	//   ....[4]....
        /*004c*/ 	.word	0xffffffff


	//   ....[5]....
        /*0050*/ 	.word	0x0500000e


	//   ....[6]....
        /*0054*/ 	.word	0x0500000e


	//   ....[7]....
        /*0058*/ 	.word	0x0500000e


	//   ....[8]....
        /*005c*/ 	.word	0x0500000e


	//   ....[9]....
        /*0060*/ 	.word	0x0500000e


	//   ....[10]....
        /*0064*/ 	.word	0xffffffff


	//   ....[11]....
        /*0068*/ 	.word	0xffffffff


	//   ....[12]....
        /*006c*/ 	.word	0xffffffff


	//   ....[13]....
        /*0070*/ 	.word	0xffffffff


	//   ....[14]....
        /*0074*/ 	.word	0xffffffff


	//   ....[15]....
        /*0078*/ 	.word	0xffffffff


	//   ....[16]....
        /*007c*/ 	.word	0x0500000e


	//   ....[17]....
        /*0080*/ 	.word	0x0500000e


	//   ....[18]....
        /*0084*/ 	.word	0x0500000e


	//   ....[19]....
        /*0088*/ 	.word	0x0500000e


	//   ....[20]....
        /*008c*/ 	.word	0x0500000e


	//   ....[21]....
        /*0090*/ 	.word	0x0500000e


	//   ....[22]....
        /*0094*/ 	.word	0x0500000e


	//   ....[23]....
        /*0098*/ 	.word	0x0500000e


	//   ....[24]....
        /*009c*/ 	.word	0x0500000e


	//   ....[25]....
        /*00a0*/ 	.word	0x0500000e


	//   ....[26]....
        /*00a4*/ 	.word	0x0500000e


	//   ....[27]....
        /*00a8*/ 	.word	0x0500000e


	//   ....[28]....
        /*00ac*/ 	.word	0x0500000e


	//   ....[29]....
        /*00b0*/ 	.word	0x0500000e


	//   ....[30]....
        /*00b4*/ 	.word	0x0500000e


	//   ....[31]....
        /*00b8*/ 	.word	0x0500000e


	//   ....[32]....
        /*00bc*/ 	.word	0x0500000e


	//   ....[33]....
        /*00c0*/ 	.word	0x0500000e


	//   ....[34]....
        /*00c4*/ 	.word	0x0500000e


	//   ....[35]....
        /*00c8*/ 	.word	0x0500000e


	//   ....[36]....
        /*00cc*/ 	.word	0x0500000e


	//   ....[37]....
        /*00d0*/ 	.word	0x0500000e


	//   ....[38]....
        /*00d4*/ 	.word	0x0500000e


	//   ....[39]....
        /*00d8*/ 	.word	0x0500000e


	//   ....[40]....
        /*00dc*/ 	.word	0x0500000e


	//----- nvinfo : EIATTR_COOP_GROUP_INSTR_OFFSETS
	.align		4
.L_163:
        /*00e0*/ 	.byte	0x04, 0x28
        /*00e2*/ 	.short	(.L_165 - .L_164)


	//   ....[0]....
.L_164:
        /*00e4*/ 	.word	0x00000390


	//   ....[1]....
        /*00e8*/ 	.word	0x000003c0


	//   ....[2]....
        /*00ec*/ 	.word	0x000003f0


	//   ....[3]....
        /*00f0*/ 	.word	0x00000420


	//   ....[4]....
        /*00f4*/ 	.word	0x00000450


	//   ....[5]....
        /*00f8*/ 	.word	0x00000550


	//   ....[6]....
        /*00fc*/ 	.word	0x00000580


	//   ....[7]....
        /*0100*/ 	.word	0x000005b0


	//   ....[8]....
        /*0104*/ 	.word	0x000005e0


	//   ....[9]....
        /*0108*/ 	.word	0x00000610


	//   ....[10]....
        /*010c*/ 	.word	0x000006e0


	//   ....[11]....
        /*0110*/ 	.word	0x00000830


	//   ....[12]....
        /*0114*/ 	.word	0x000008a0


	//   ....[13]....
        /*0118*/ 	.word	0x000008d0


	//   ....[14]....
        /*011c*/ 	.word	0x00000900


	//   ....[15]....
        /*0120*/ 	.word	0x00000930


	//   ....[16]....
        /*0124*/ 	.word	0x00000a10


	//   ....[17]....
        /*0128*/ 	.word	0x00000a40


	//   ....[18]....
        /*012c*/ 	.word	0x00000a70


	//   ....[19]....
        /*0130*/ 	.word	0x00000aa0


	//   ....[20]....
        /*0134*/ 	.word	0x00000ad0


	//   ....[21]....
        /*0138*/ 	.word	0x00000c70


	//   ....[22]....
        /*013c*/ 	.word	0x00000ce0


	//   ....[23]....
        /*0140*/ 	.word	0x00000d50


	//   ....[24]....
        /*0144*/ 	.word	0x00000dc0


	//   ....[25]....
        /*0148*/ 	.word	0x00000e20


	//   ....[26]....
        /*014c*/ 	.word	0x00000e80


	//   ....[27]....
        /*0150*/ 	.word	0x00000ef0


	//   ....[28]....
        /*0154*/ 	.word	0x00000f60


	//   ....[29]....
        /*0158*/ 	.word	0x00000fd0


	//   ....[30]....
        /*015c*/ 	.word	0x00001030


	//   ....[31]....
        /*0160*/ 	.word	0x000010f0


	//   ....[32]....
        /*0164*/ 	.word	0x00001160


	//   ....[33]....
        /*0168*/ 	.word	0x000011d0


	//   ....[34]....
        /*016c*/ 	.word	0x00001240


	//   ....[35]....
        /*0170*/ 	.word	0x000012b0


	//   ....[36]....
        /*0174*/ 	.word	0x00001320


	//   ....[37]....
        /*0178*/ 	.word	0x00001390


	//   ....[38]....
        /*017c*/ 	.word	0x00001400


	//   ....[39]....
        /*0180*/ 	.word	0x00001470


	//   ....[40]....
        /*0184*/ 	.word	0x000014e0


	//----- nvinfo : EIATTR_VRC_CTA_INIT_COUNT
	.align		4
.L_165:
        /*0188*/ 	.byte	0x02, 0x4a
	.zero		1
	.zero		1


	//----- nvinfo : EIATTR_EXIT_INSTR_OFFSETS
	.align		4
        /*018c*/ 	.byte	0x04, 0x1c
        /*018e*/ 	.short	(.L_167 - .L_166)


	//   ....[0]....
.L_166:
        /*0190*/ 	.word	0x00000b50


	//   ....[1]....
        /*0194*/ 	.word	0x00000c20


	//----- nvinfo : EIATTR_CRS_STACK_SIZE
	.align		4
.L_167:
        /*0198*/ 	.byte	0x04, 0x1e
        /*019a*/ 	.short	(.L_169 - .L_168)
.L_168:
        /*019c*/ 	.word	0x00000000


	//----- nvinfo : EIATTR_CBANK_PARAM_SIZE
	.align		4
.L_169:
        /*01a0*/ 	.byte	0x03, 0x19
        /*01a2*/ 	.short	0x000c


	//----- nvinfo : EIATTR_PARAM_CBANK
	.align		4
        /*01a4*/ 	.byte	0x04, 0x0a
        /*01a6*/ 	.short	(.L_171 - .L_170)
	.align		4
.L_170:
        /*01a8*/ 	.word	index@(.nv.constant0._Z9RadixScanPjj)
        /*01ac*/ 	.short	0x0380
        /*01ae*/ 	.short	0x000c


	//----- nvinfo : EIATTR_SW_WAR
	.align		4
.L_171:
        /*01b0*/ 	.byte	0x04, 0x36
        /*01b2*/ 	.short	(.L_173 - .L_172)
.L_172:
        /*01b4*/ 	.word	0x00000008
.L_173:


//--------------------- .nv.callgraph             --------------------------
	.section	.nv.callgraph,"",@"SHT_CUDA_CALLGRAPH"
	.align	4
	.sectionentsize	8
	.align		4
        /*0000*/ 	.word	0x00000000
	.align		4
        /*0004*/ 	.word	0xffffffff
	.align		4
        /*0008*/ 	.word	index@(_Z12RadixUpsweepIfEvPT_PjS2_jj)
	.align		4
        /*000c*/ 	.word	index@(vprintf)
	.align		4
        /*0010*/ 	.word	index@(_Z12RadixUpsweepIjEvPT_PjS2_jj)
	.align		4
        /*0014*/ 	.word	index@(vprintf)
	.align		4
        /*0018*/ 	.word	0x00000000
	.align		4
        /*001c*/ 	.word	0xfffffffe
	.align		4
        /*0020*/ 	.word	0x00000000
	.align		4
        /*0024*/ 	.word	0xfffffffd
	.align		4
        /*0028*/ 	.word	0x00000000
	.align		4
        /*002c*/ 	.word	0xfffffffc


//--------------------- .nv.constant4             --------------------------
	.section	.nv.constant4,"a",@progbits
	.align	8
	.align		8
.nv.constant4:
        /*0000*/ 	.dword	$str
	.align		8
        /*0008*/ 	.dword	$str$1
	.align		8
        /*0010*/ 	.dword	vprintf


//--------------------- .text._Z19RadixDownsweepPairsIfEvPT_PjS1_S2_S2_S2_jj --------------------------
	.section	.text._Z19RadixDownsweepPairsIfEvPT_PjS1_S2_S2_S2_jj,"ax",@progbits
	.align	128
        .global         _Z19RadixDownsweepPairsIfEvPT_PjS1_S2_S2_S2_jj
        .type           _Z19RadixDownsweepPairsIfEvPT_PjS1_S2_S2_S2_jj,@function
        .size           _Z19RadixDownsweepPairsIfEvPT_PjS1_S2_S2_S2_jj,(.L_x_444 - _Z19RadixDownsweepPairsIfEvPT_PjS1_S2_S2_S2_jj)
        .other          _Z19RadixDownsweepPairsIfEvPT_PjS1_S2_S2_S2_jj,@"STO_CUDA_ENTRY STV_DEFAULT"
_Z19RadixDownsweepPairsIfEvPT_PjS1_S2_S2_S2_jj:
.text._Z19RadixDownsweepPairsIfEvPT_PjS1_S2_S2_S2_jj:
[----:B------:R-:W-:Y:S01]  /*0000*/  LDC R1, c[0x0][0x37c] ;  /* 0x0000df00ff017b82 */ /* 0x000fe20000000800 */
[----:B------:R-:W0:Y:S07]  /*0010*/  S2R R3, SR_TID.X ;  /* 0x0000000000037919 */ /* 0x000e2e0000002100 */
[----:B------:R-:W1:Y:S01]  /*0020*/  LDC R7, c[0x0][0x360] ;  /* 0x0000d800ff077b82 */ /* 0x000e620000000800 */
[----:B------:R-:W-:Y:S02]  /*0030*/  MOV R8, 0xb0 ;  /* 0x000000b000087802 */ /* 0x000fe40000000f00 */
[----:B-1----:R-:W-:Y:S01]  /*0040*/  LOP3.LUT R2, R7, 0xffff, RZ, 0xc0, !PT ;  /* 0x0000ffff07027812 */ /* 0x002fe200078ec0ff */
[----:B0-----:R-:W-:-:S02]  /*0050*/  IMAD.IADD R0, R3, 0x1, R7 ;  /* 0x0000000103007824 */ /* 0x001fc400078e0207 */
[----:B------:R-:W-:-:S03]  /*0060*/  IMAD.SHL.U32 R12, R3, 0x8, RZ ;  /* 0x00000008030c7824 */ /* 0x000fc600078e00ff */
[----:B------:R-:W-:Y:S02]  /*0070*/  LOP3.LUT R0, R0, 0xfff, RZ, 0x3c, !PT ;  /* 0x00000fff00007812 */ /* 0x000fe400078e3cff */
[----:B------:R-:W-:Y:S02]  /*0080*/  LOP3.LUT R12, R12, 0x1f00, RZ, 0xc0, !PT ;  /* 0x00001f000c0c7812 */ /* 0x000fe400078ec0ff */
[----:B------:R-:W-:-:S07]  /*0090*/  LOP3.LUT R0, R0, 0xffff, RZ, 0xc0, !PT ;  /* 0x0000ffff00007812 */ /* 0x000fce00078ec0ff */
[----:B------:R-:W-:Y:S05]  /*00a0*/  CALL.REL.NOINC `($__internal_0_$__cuda_sm20_div_u16) ;  /* 0x0000009c00f07944 */ /* 0x000fea0003c00000 */
[----:B------:R-:W0:Y:S01]  /*00b0*/  S2UR UR10, SR_CgaCtaId ;  /* 0x00000000000a79c3 */ /* 0x000e220000008800 */
[----:B------:R-:W-:Y:S01]  /*00c0*/  LOP3.LUT R9, R2, 0x3, RZ, 0xc0, !PT ;  /* 0x0000000302097812 */ /* 0x000fe200078ec0ff */
[----:B------:R-:W-:Y:S01]  /*00d0*/  UMOV UR9, 0x400 ;  /* 0x0000040000097882 */ /* 0x000fe20000000000 */
[----:B------:R-:W-:Y:S01]  /*00e0*/  BSSY.RECONVERGENT B0, `(.L_x_0) ;  /* 0x0000011000007945 */ /* 0x000fe20003800200 */
[----:B------:R-:W-:Y:S01]  /*00f0*/  IMAD.MOV.U32 R0, RZ, RZ, R3 ;  /* 0x000000ffff007224 */ /* 0x000fe200078e0003 */
[----:B------:R-:W-:Y:S01]  /*0100*/  ISETP.NE.AND P0, PT, R9, 0x2, PT ;  /* 0x000000020900780c */ /* 0x000fe20003f05270 */
[----:B0-----:R-:W-:-:S12]  /*0110*/  ULEA UR8, UR10, UR9, 0x18 ;  /* 0x000000090a087291 */ /* 0x001fd8000f8ec0ff */
[----:B------:R-:W-:Y:S05]  /*0120*/  @!P0 BRA `(.L_x_1) ;  /* 0x0000000000308947 */ /* 0x000fea0003800000 */
[----:B------:R-:W0:Y:S01]  /*0130*/  S2R R5, SR_CgaCtaId ;  /* 0x0000000000057919 */ /* 0x000e220000008800 */
[----:B------:R-:W-:Y:S01]  /*0140*/  MOV R2, 0x400 ;  /* 0x0000040000027802 */ /* 0x000fe20000000f00 */
[----:B------:R-:W-:Y:S02]  /*0150*/  IMAD.MOV.U32 R4, RZ, RZ, RZ ;  /* 0x000000ffff047224 */ /* 0x000fe400078e00ff */
[----:B------:R-:W-:Y:S01]  /*0160*/  IMAD.MOV.U32 R0, RZ, RZ, R3 ;  /* 0x000000ffff007224 */ /* 0x000fe200078e0003 */
[----:B0-----:R-:W-:-:S07]  /*0170*/  LEA R5, R5, R2, 0x18 ;  /* 0x0000000205057211 */ /* 0x001fce00078ec0ff */
.L_x_2:
[----:B------:R-:W-:Y:S02]  /*0180*/  IMAD R2, R0, 0x4, R5 ;  /* 0x0000000400027824 */ /* 0x000fe400078e0205 */
[----:B------:R-:W-:Y:S02]  /*0190*/  VIADD R4, R4, 0x1 ;  /* 0x0000000104047836 */ /* 0x000fe40000000000 */
[----:B------:R-:W-:Y:S01]  /*01a0*/  IMAD.IADD R0, R7, 0x1, R0 ;  /* 0x0000000107007824 */ /* 0x000fe200078e0200 */
[----:B------:R0:W-:Y:S02]  /*01b0*/  STS [R2], RZ ;  /* 0x000000ff02007388 */ /* 0x0001e40000000800 */
[----:B------:R-:W-:-:S04]  /*01c0*/  LOP3.LUT R6, R4, R9, RZ, 0x3c, !PT ;  /* 0x0000000904067212 */ /* 0x000fc800078e3cff */
[----:B------:R-:W-:-:S13]  /*01d0*/  ISETP.NE.AND P0, PT, R6, 0x2, PT ;  /* 0x000000020600780c */ /* 0x000fda0003f05270 */
[----:B0-----:R-:W-:Y:S05]  /*01e0*/  @P0 BRA `(.L_x_2) ;  /* 0xfffffffc00e40947 */ /* 0x001fea000383ffff */
.L_x_1:
[----:B------:R-:W-:Y:S05]  /*01f0*/  BSYNC.RECONVERGENT B0 ;  /* 0x0000000000007941 */ /* 0x000fea0003800200 */
.L_x_0:
[----:B------:R-:W-:Y:S01]  /*0200*/  BSSY.RECONVERGENT B0, `(.L_x_3) ;  /* 0x000000d000007945 */ /* 0x000fe20003800200 */
[----:B------:R-:W-:-:S07]  /*0210*/  LEA R2, R0, UR8, 0x2 ;  /* 0x0000000800027c11 */ /* 0x000fce000f8e10ff */
.L_x_4:
[C-C-:B------:R-:W-:Y:S01]  /*0220*/  IMAD R4, R7.reuse, 0x4, R2.reuse ;  /* 0x0000000407047824 */ /* 0x140fe200078e0202 */
[----:B------:R0:W-:Y:S01]  /*0230*/  STS [R2], RZ ;  /* 0x000000ff02007388 */ /* 0x0001e20000000800 */
[C-C-:B------:R-:W-:Y:S02]  /*0240*/  IMAD R5, R7.reuse, 0x8, R2.reuse ;  /* 0x0000000807057824 */ /* 0x140fe400078e0202 */
[C---:B------:R-:W-:Y:S01]  /*0250*/  IMAD R6, R7.reuse, 0xc, R2 ;  /* 0x0000000c07067824 */ /* 0x040fe200078e0202 */
[----:B------:R1:W-:Y:S01]  /*0260*/  STS [R4], RZ ;  /* 0x000000ff04007388 */ /* 0x0003e20000000800 */
[----:B------:R-:W-:-:S03]  /*0270*/  IMAD R0, R7, 0x4, R0 ;  /* 0x0000000407007824 */ /* 0x000fc600078e0200 */
[----:B------:R1:W-:Y:S01]  /*0280*/  STS [R5], RZ ;  /* 0x000000ff05007388 */ /* 0x0003e20000000800 */
[----:B0-----:R-:W-:Y:S01]  /*0290*/  IMAD R2, R7, 0x10, R2 ;  /* 0x0000001007027824 */ /* 0x001fe200078e0202 */
[----:B------:R-:W-:Y:S02]  /*02a0*/  ISETP.GE.U32.AND P0, PT, R0, 0x1000, PT ;  /* 0x000010000000780c */ /* 0x000fe40003f06070 */
[----:B------:R1:W-:Y:S11]  /*02b0*/  STS [R6], RZ ;  /* 0x000000ff06007388 */ /* 0x0003f60000000800 */
[----:B-1----:R-:W-:Y:S05]  /*02c0*/  @!P0 BRA `(.L_x_4) ;  /* 0xfffffffc00d48947 */ /* 0x002fea000383ffff */
[----:B------:R-:W-:Y:S05]  /*02d0*/  BSYNC.RECONVERGENT B0 ;  /* 0x0000000000007941 */ /* 0x000fea0003800200 */
.L_x_3:
[----:B------:R-:W0:Y:S01]  /*02e0*/  S2R R0, SR_CTAID.X ;  /* 0x0000000000007919 */ /* 0x000e220000002500 */
[----:B------:R-:W1:Y:S01]  /*02f0*/  LDCU UR5, c[0x0][0x370] ;  /* 0x00006e00ff0577ac */ /* 0x000e620008000800 */
[----:B------:R-:W2:Y:S01]  /*0300*/  LDC R2, c[0x0][0x3b4] ;  /* 0x0000ed00ff027b82 */ /* 0x000ea20000000800 */
[----:B------:R-:W3:Y:S01]  /*0310*/  LDCU.64 UR6, c[0x0][0x358] ;  /* 0x00006b00ff0677ac */ /* 0x000ee20008000a00 */
[----:B-1----:R-:W-:-:S06]  /*0320*/  UIADD3 UR4, UPT, UPT, UR5, -0x1, URZ ;  /* 0xffffffff05047890 */ /* 0x002fcc000fffe0ff */
[----:B0-----:R-:W-:-:S13]  /*0330*/  ISETP.GE.U32.AND P0, PT, R0, UR4, PT ;  /* 0x0000000400007c0c */ /* 0x001fda000bf06070 */
[----:B---3--:R-:W-:Y:S05]  /*0340*/  @P0 BRA `(.L_x_5) ;  /* 0x0000000000c40947 */ /* 0x008fea0003800000 */
[----:B------:R-:W0:Y:S01]  /*0350*/  S2R R7, SR_LANEID ;  /* 0x0000000000077919 */ /* 0x000e220000000000 */
[----:B------:R-:W1:Y:S01]  /*0360*/  LDC.64 R38, c[0x0][0x380] ;  /* 0x0000e000ff267b82 */ /* 0x000e620000000a00 */
[----:B------:R-:W-:-:S05]  /*0370*/  SHF.R.U32.HI R5, RZ, 0x5, R3 ;  /* 0x00000005ff057819 */ /* 0x000fca0000011603 */
[----:B------:R-:W-:-:S04]  /*0380*/  IMAD R4, R0, 0x10, R5 ;  /* 0x0000001000047824 */ /* 0x000fc800078e0205 */
[----:B0-----:R-:W-:-:S04]  /*0390*/  IMAD R7, R4, 0x1e0, R7 ;  /* 0x000001e004077824 */ /* 0x001fc800078e0207 */
[----:B-1----:R-:W-:-:S04]  /*03a0*/  IMAD.WIDE.U32 R4, R7, 0x4, R38 ;  /* 0x0000000407047825 */ /* 0x002fc800078e0026 */
[C---:B------:R-:W-:Y:S01]  /*03b0*/  VIADD R9, R7.reuse, 0x20 ;  /* 0x0000002007097836 */ /* 0x040fe20000000000 */
[----:B------:R0:W5:Y:S01]  /*03c0*/  LDG.E R15, desc[UR6][R4.64] ;  /* 0x00000006040f7981 */ /* 0x000162000c1e1900 */
[C---:B------:R-:W-:Y:S02]  /*03d0*/  VIADD R17, R7.reuse, 0x40 ;  /* 0x0000004007117836 */ /* 0x040fe40000000000 */
[C---:B------:R-:W-:Y:S02]  /*03e0*/  VIADD R19, R7.reuse, 0x60 ;  /* 0x0000006007137836 */ /* 0x040fe40000000000 */
[C---:B------:R-:W-:Y:S02]  /*03f0*/  VIADD R21, R7.reuse, 0x80 ;  /* 0x0000008007157836 */ /* 0x040fe40000000000 */
[C---:B------:R-:W-:Y:S02]  /*0400*/  VIADD R23, R7.reuse, 0xa0 ;  /* 0x000000a007177836 */ /* 0x040fe40000000000 */
[----:B------:R-:W-:-:S02]  /*0410*/  VIADD R25, R7, 0xc0 ;  /* 0x000000c007197836 */ /* 0x000fc40000000000 */
[C---:B------:R-:W-:Y:S02]  /*0420*/  VIADD R27, R7.reuse, 0xe0 ;  /* 0x000000e0071b7836 */ /* 0x040fe40000000000 */
[C---:B------:R-:W-:Y:S02]  /*0430*/  VIADD R29, R7.reuse, 0x100 ;  /* 0x00000100071d7836 */ /* 0x040fe40000000000 */
[C---:B------:R-:W-:Y:S02]  /*0440*/  VIADD R31, R7.reuse, 0x120 ;  /* 0x00000120071f7836 */ /* 0x040fe40000000000 */
[C---:B------:R-:W-:Y:S02]  /*0450*/  VIADD R93, R7.reuse, 0x140 ;  /* 0x00000140075d7836 */ /* 0x040fe40000000000 */
[C---:B------:R-:W-:Y:S02]  /*0460*/  VIADD R33, R7.reuse, 0x160 ;  /* 0x0000016007217836 */ /* 0x040fe40000000000 */
[----:B------:R-:W-:-:S02]  /*0470*/  VIADD R35, R7, 0x180 ;  /* 0x0000018007237836 */ /* 0x000fc40000000000 */
[C---:B------:R-:W-:Y:S02]  /*0480*/  VIADD R37, R7.reuse, 0x1a0 ;  /* 0x000001a007257836 */ /* 0x040fe40000000000 */
[----:B------:R-:W-:Y:S02]  /*0490*/  VIADD R7, R7, 0x1c0 ;  /* 0x000001c007077836 */ /* 0x000fe40000000000 */
[----:B0-----:R-:W-:-:S04]  /*04a0*/  IMAD.WIDE.U32 R4, R9, 0x4, R38 ;  /* 0x0000000409047825 */ /* 0x001fc800078e0026 */
[--C-:B------:R-:W-:Y:S01]  /*04b0*/  IMAD.WIDE.U32 R16, R17, 0x4, R38.reuse ;  /* 0x0000000411107825 */ /* 0x100fe200078e0026 */
[----:B------:R0:W5:Y:S03]  /*04c0*/  LDG.E R14, desc[UR6][R4.64] ;  /* 0x00000006040e7981 */ /* 0x000166000c1e1900 */
[--C-:B------:R-:W-:Y:S01]  /*04d0*/  IMAD.WIDE.U32 R18, R19, 0x4, R38.reuse ;  /* 0x0000000413127825 */ /* 0x100fe200078e0026 */
[----:B------:R0:W5:Y:S03]  /*04e0*/  LDG.E R47, desc[UR6][R16.64] ;  /* 0x00000006102f7981 */ /* 0x000166000c1e1900 */
[--C-:B------:R-:W-:Y:S01]  /*04f0*/  IMAD.WIDE.U32 R20, R21, 0x4, R38.reuse ;  /* 0x0000000415147825 */ /* 0x100fe200078e0026 */
[----:B------:R0:W5:Y:S03]  /*0500*/  LDG.E R6, desc[UR6][R18.64] ;  /* 0x0000000612067981 */ /* 0x000166000c1e1900 */
[----:B------:R-:W-:-:S04]  /*0510*/  IMAD.WIDE.U32 R22, R23, 0x4, R38 ;  /* 0x0000000417167825 */ /* 0x000fc800078e0026 */
[--C-:B------:R-:W-:Y:S01]  /*0520*/  IMAD.WIDE.U32 R24, R25, 0x4, R38.reuse ;  /* 0x0000000419187825 */ /* 0x100fe200078e0026 */
[----:B------:R0:W5:Y:S03]  /*0530*/  LDG.E R8, desc[UR6][R22.64] ;  /* 0x0000000616087981 */ /* 0x000166000c1e1900 */
        /* <DEDUP_REMOVED lines=8> */
[----:B------:R-:W-:-:S02]  /*05c0*/  IMAD.WIDE.U32 R32, R33, 0x4, R38 ;  /* 0x0000000421207825 */ /* 0x000fc400078e0026 */
[----:B------:R0:W5:Y:S02]  /*05d0*/  LDG.E R92, desc[UR6][R92.64] ;  /* 0x000000065c5c7981 */ /* 0x000164000c1e1900 */
[--C-:B------:R-:W-:Y:S02]  /*05e0*/  IMAD.WIDE.U32 R34, R35, 0x4, R38.reuse ;  /* 0x0000000423227825 */ /* 0x100fe400078e0026 */
[----:B------:R0:W5:Y:S02]  /*05f0*/  LDG.E R90, desc[UR6][R32.64] ;  /* 0x00000006205a7981 */ /* 0x000164000c1e1900 */
[--C-:B------:R-:W-:Y:S02]  /*0600*/  IMAD.WIDE.U32 R36, R37, 0x4, R38.reuse ;  /* 0x0000000425247825 */ /* 0x100fe400078e0026 */
[----:B------:R0:W5:Y:S02]  /*0610*/  LDG.E R91, desc[UR6][R34.64] ;  /* 0x00000006225b7981 */ /* 0x000164000c1e1900 */
[----:B------:R-:W-:-:S02]  /*0620*/  IMAD.WIDE.U32 R38, R7, 0x4, R38 ;  /* 0x0000000407267825 */ /* 0x000fc400078e0026 */
[----:B------:R0:W5:Y:S04]  /*0630*/  LDG.E R7, desc[UR6][R20.64] ;  /* 0x0000000614077981 */ /* 0x000168000c1e1900 */
[----:B------:R0:W5:Y:S04]  /*0640*/  LDG.E R48, desc[UR6][R36.64] ;  /* 0x0000000624307981 */ /* 0x000168000c1e1900 */
[----:B------:R0:W5:Y:S02]  /*0650*/  LDG.E R46, desc[UR6][R38.64] ;  /* 0x00000006262e7981 */ /* 0x000164000c1e1900 */
.L_x_5:
[----:B------:R-:W-:-:S13]  /*0660*/  ISETP.NE.AND P1, PT, R0, UR4, PT ;  /* 0x0000000400007c0c */ /* 0x000fda000bf25270 */
[----:B------:R-:W-:Y:S05]  /*0670*/  @P1 BRA `(.L_x_6) ;  /* 0x0000000400781947 */ /* 0x000fea0003800000 */
[----:B0-----:R-:W0:Y:S01]  /*0680*/  S2R R4, SR_LANEID ;  /* 0x0000000000047919 */ /* 0x001e220000000000 */
[----:B------:R-:W1:Y:S01]  /*0690*/  LDCU UR4, c[0x0][0x3b0] ;  /* 0x00007600ff0477ac */ /* 0x000e620008000800 */
[----:B------:R-:W-:Y:S01]  /*06a0*/  SHF.R.U32.HI R5, RZ, 0x5, R3 ;  /* 0x00000005ff057819 */ /* 0x000fe20000011603 */
[----:B-----5:R-:W-:Y:S02]  /*06b0*/  IMAD.MOV.U32 R14, RZ, RZ, 0x7f800000 ;  /* 0x7f800000ff0e7424 */ /* 0x020fe400078e00ff */
[----:B------:R-:W-:Y:S02]  /*06c0*/  IMAD.MOV.U32 R47, RZ, RZ, 0x7f800000 ;  /* 0x7f800000ff2f7424 */ /* 0x000fe400078e00ff */
[----:B------:R-:W-:-:S04]  /*06d0*/  IMAD R5, R0, 0x10, R5 ;  /* 0x0000001000057824 */ /* 0x000fc800078e0205 */
[----:B0-----:R-:W-:-:S04]  /*06e0*/  IMAD R13, R5, 0x1e0, R4 ;  /* 0x000001e0050d7824 */ /* 0x001fc800078e0204 */
[C---:B------:R-:W-:Y:S02]  /*06f0*/  VIADD R9, R13.reuse, 0x20 ;  /* 0x000000200d097836 */ /* 0x040fe40000000000 */
[C---:B------:R-:W-:Y:S02]  /*0700*/  VIADD R15, R13.reuse, 0x40 ;  /* 0x000000400d0f7836 */ /* 0x040fe40000000000 */
[----:B------:R-:W-:Y:S01]  /*0710*/  VIADD R17, R13, 0x60 ;  /* 0x000000600d117836 */ /* 0x000fe20000000000 */
[----:B-1----:R-:W-:Y:S02]  /*0720*/  ISETP.GE.U32.AND P3, PT, R9, UR4, PT ;  /* 0x0000000409007c0c */ /* 0x002fe4000bf66070 */
[----:B------:R-:W-:Y:S02]  /*0730*/  ISETP.GE.U32.AND P4, PT, R15, UR4, PT ;  /* 0x000000040f007c0c */ /* 0x000fe4000bf86070 */
[----:B------:R-:W-:-:S09]  /*0740*/  ISETP.GE.U32.AND P5, PT, R17, UR4, PT ;  /* 0x0000000411007c0c */ /* 0x000fd2000bfa6070 */
[----:B------:R-:W0:Y:S08]  /*0750*/  @!P3 LDC.64 R4, c[0x0][0x380] ;  /* 0x0000e000ff04bb82 */ /* 0x000e300000000a00 */
[----:B------:R-:W1:Y:S08]  /*0760*/  @!P4 LDC.64 R6, c[0x0][0x380] ;  /* 0x0000e000ff06cb82 */ /* 0x000e700000000a00 */
[----:B------:R-:W3:Y:S01]  /*0770*/  @!P5 LDC.64 R10, c[0x0][0x380] ;  /* 0x0000e000ff0adb82 */ /* 0x000ee20000000a00 */
[----:B------:R-:W-:-:S02]  /*0780*/  VIADD R19, R13, 0xc0 ;  /* 0x000000c00d137836 */ /* 0x000fc40000000000 */
[----:B0-----:R-:W-:-:S04]  /*0790*/  @!P3 IMAD.WIDE.U32 R4, R9, 0x4, R4 ;  /* 0x000000040904b825 */ /* 0x001fc800078e0004 */
[----:B------:R-:W-:Y:S01]  /*07a0*/  VIADD R27, R13, 0x100 ;  /* 0x000001000d1b7836 */ /* 0x000fe20000000000 */
[----:B------:R0:W5:Y:S01]  /*07b0*/  @!P3 LDG.E R14, desc[UR6][R4.64] ;  /* 0x00000006040eb981 */ /* 0x000162000c1e1900 */
[----:B-1----:R-:W-:-:S04]  /*07c0*/  @!P4 IMAD.WIDE.U32 R8, R15, 0x4, R6 ;  /* 0x000000040f08c825 */ /* 0x002fc800078e0006 */
[----:B------:R-:W-:Y:S01]  /*07d0*/  VIADD R7, R13, 0x80 ;  /* 0x000000800d077836 */ /* 0x000fe20000000000 */
[----:B------:R1:W5:Y:S01]  /*07e0*/  @!P4 LDG.E R47, desc[UR6][R8.64] ;  /* 0x00000006082fc981 */ /* 0x000362000c1e1900 */
[----:B------:R-:W-:Y:S02]  /*07f0*/  IMAD.MOV.U32 R6, RZ, RZ, 0x7f800000 ;  /* 0x7f800000ff067424 */ /* 0x000fe400078e00ff */
[----:B---3--:R-:W-:Y:S01]  /*0800*/  @!P5 IMAD.WIDE.U32 R10, R17, 0x4, R10 ;  /* 0x00000004110ad825 */ /* 0x008fe200078e000a */
[----:B------:R-:W-:-:S03]  /*0810*/  ISETP.GE.U32.AND P1, PT, R7, UR4, PT ;  /* 0x0000000407007c0c */ /* 0x000fc6000bf26070 */
[C---:B------:R-:W-:Y:S01]  /*0820*/  VIADD R17, R13.reuse, 0xa0 ;  /* 0x000000a00d117836 */ /* 0x040fe20000000000 */
[----:B------:R3:W5:Y:S01]  /*0830*/  @!P5 LDG.E R6, desc[UR6][R10.64] ;  /* 0x000000060a06d981 */ /* 0x000762000c1e1900 */
[C---:B------:R-:W-:Y:S02]  /*0840*/  VIADD R15, R13.reuse, 0xe0 ;  /* 0x000000e00d0f7836 */ /* 0x040fe40000000000 */
[----:B------:R-:W-:Y:S01]  /*0850*/  VIADD R29, R13, 0x120 ;  /* 0x000001200d1d7836 */ /* 0x000fe20000000000 */
[----:B------:R-:W-:Y:S02]  /*0860*/  ISETP.GE.U32.AND P2, PT, R17, UR4, PT ;  /* 0x0000000411007c0c */ /* 0x000fe4000bf46070 */
[----:B------:R-:W-:Y:S02]  /*0870*/  ISETP.GE.U32.AND P5, PT, R19, UR4, PT ;  /* 0x0000000413007c0c */ /* 0x000fe4000bfa6070 */
[----:B------:R-:W-:Y:S01]  /*0880*/  ISETP.GE.U32.AND P6, PT, R15, UR4, PT ;  /* 0x000000040f007c0c */ /* 0x000fe2000bfc6070 */
[----:B0-----:R-:W0:Y:S01]  /*0890*/  @!P1 LDC.64 R4, c[0x0][0x380] ;  /* 0x0000e000ff049b82 */ /* 0x001e220000000a00 */
[----:B------:R-:W-:-:S02]  /*08a0*/  ISETP.GE.U32.AND P3, PT, R27, UR4, PT ;  /* 0x000000041b007c0c */ /* 0x000fc4000bf66070 */
[----:B------:R-:W-:-:S05]  /*08b0*/  ISETP.GE.U32.AND P4, PT, R29, UR4, PT ;  /* 0x000000041d007c0c */ /* 0x000fca000bf86070 */
[----:B-1----:R-:W1:Y:S08]  /*08c0*/  @!P2 LDC.64 R8, c[0x0][0x380] ;  /* 0x0000e000ff08ab82 */ /* 0x002e700000000a00 */
[----:B---3--:R-:W3:Y:S08]  /*08d0*/  @!P5 LDC.64 R10, c[0x0][0x380] ;  /* 0x0000e000ff0adb82 */ /* 0x008ef00000000a00 */
[----:B------:R-:W4:Y:S08]  /*08e0*/  @!P6 LDC.64 R20, c[0x0][0x380] ;  /* 0x0000e000ff14eb82 */ /* 0x000f300000000a00 */
[----:B------:R-:W2:Y:S08]  /*08f0*/  @!P3 LDC.64 R22, c[0x0][0x380] ;  /* 0x0000e000ff16bb82 */ /* 0x000eb00000000a00 */
[----:B------:R-:W2:Y:S01]  /*0900*/  @!P4 LDC.64 R24, c[0x0][0x380] ;  /* 0x0000e000ff18cb82 */ /* 0x000ea20000000a00 */
[----:B0-----:R-:W-:-:S04]  /*0910*/  @!P1 IMAD.WIDE.U32 R4, R7, 0x4, R4 ;  /* 0x0000000407049825 */ /* 0x001fc800078e0004 */
[----:B------:R-:W-:Y:S02]  /*0920*/  IMAD.MOV.U32 R7, RZ, RZ, 0x7f800000 ;  /* 0x7f800000ff077424 */ /* 0x000fe400078e00ff */
[----:B-1----:R-:W-:-:S04]  /*0930*/  @!P2 IMAD.WIDE.U32 R16, R17, 0x4, R8 ;  /* 0x000000041110a825 */ /* 0x002fc800078e0008 */
[----:B---3--:R-:W-:Y:S01]  /*0940*/  @!P5 IMAD.WIDE.U32 R18, R19, 0x4, R10 ;  /* 0x000000041312d825 */ /* 0x008fe200078e000a */
[----:B------:R-:W5:Y:S03]  /*0950*/  @!P1 LDG.E R7, desc[UR6][R4.64] ;  /* 0x0000000604079981 */ /* 0x000f66000c1e1900 */
[----:B----4-:R-:W-:-:S04]  /*0960*/  @!P6 IMAD.WIDE.U32 R20, R15, 0x4, R20 ;  /* 0x000000040f14e825 */ /* 0x010fc800078e0014 */
[----:B------:R-:W-:Y:S02]  /*0970*/  IMAD.MOV.U32 R8, RZ, RZ, 0x7f800000 ;  /* 0x7f800000ff087424 */ /* 0x000fe400078e00ff */
[----:B------:R-:W-:Y:S02]  /*0980*/  IMAD.MOV.U32 R9, RZ, RZ, 0x7f800000 ;  /* 0x7f800000ff097424 */ /* 0x000fe400078e00ff */
[----:B------:R-:W-:Y:S02]  /*0990*/  IMAD.MOV.U32 R10, RZ, RZ, 0x7f800000 ;  /* 0x7f800000ff0a7424 */ /* 0x000fe400078e00ff */
[----:B------:R-:W-:Y:S01]  /*09a0*/  IMAD.MOV.U32 R11, RZ, RZ, 0x7f800000 ;  /* 0x7f800000ff0b7424 */ /* 0x000fe200078e00ff */
[----:B------:R0:W5:Y:S01]  /*09b0*/  @!P2 LDG.E R8, desc[UR6][R16.64] ;  /* 0x000000061008a981 */ /* 0x000162000c1e1900 */
[----:B------:R-:W-:Y:S02]  /*09c0*/  VIADD R15, R13, 0x140 ;  /* 0x000001400d0f7836 */ /* 0x000fe40000000000 */
[----:B------:R-:W-:Y:S01]  /*09d0*/  IMAD.MOV.U32 R49, RZ, RZ, 0x7f800000 ;  /* 0x7f800000ff317424 */ /* 0x000fe200078e00ff */
[----:B------:R1:W5:Y:S01]  /*09e0*/  @!P5 LDG.E R9, desc[UR6][R18.64] ;  /* 0x000000061209d981 */ /* 0x000362000c1e1900 */
[----:B--2---:R-:W-:-:S04]  /*09f0*/  @!P3 IMAD.WIDE.U32 R22, R27, 0x4, R22 ;  /* 0x000000041b16b825 */ /* 0x004fc800078e0016 */
[----:B------:R-:W-:Y:S01]  /*0a00*/  @!P4 IMAD.WIDE.U32 R24, R29, 0x4, R24 ;  /* 0x000000041d18c825 */ /* 0x000fe200078e0018 */
[----:B------:R-:W-:Y:S01]  /*0a10*/  ISETP.GE.U32.AND P1, PT, R15, UR4, PT ;  /* 0x000000040f007c0c */ /* 0x000fe2000bf26070 */
[----:B------:R2:W5:Y:S02]  /*0a20*/  @!P6 LDG.E R10, desc[UR6][R20.64] ;  /* 0x00000006140ae981 */ /* 0x000564000c1e1900 */
[C---:B------:R-:W-:Y:S02]  /*0a30*/  VIADD R27, R13.reuse, 0x160 ;  /* 0x000001600d1b7836 */ /* 0x040fe40000000000 */
[C---:B------:R-:W-:Y:S01]  /*0a40*/  VIADD R29, R13.reuse, 0x180 ;  /* 0x000001800d1d7836 */ /* 0x040fe20000000000 */
[----:B------:R3:W5:Y:S01]  /*0a50*/  @!P3 LDG.E R11, desc[UR6][R22.64] ;  /* 0x00000006160bb981 */ /* 0x000762000c1e1900 */
[C---:B------:R-:W-:Y:S02]  /*0a60*/  VIADD R31, R13.reuse, 0x1a0 ;  /* 0x000001a00d1f7836 */ /* 0x040fe40000000000 */
[----:B------:R-:W-:Y:S01]  /*0a70*/  VIADD R33, R13, 0x1c0 ;  /* 0x000001c00d217836 */ /* 0x000fe20000000000 */
[----:B------:R4:W5:Y:S01]  /*0a80*/  @!P4 LDG.E R49, desc[UR6][R24.64] ;  /* 0x000000061831c981 */ /* 0x000962000c1e1900 */
[----:B------:R-:W-:-:S02]  /*0a90*/  ISETP.GE.U32.AND P3, PT, R27, UR4, PT ;  /* 0x000000041b007c0c */ /* 0x000fc4000bf66070 */
[----:B------:R-:W-:Y:S01]  /*0aa0*/  ISETP.GE.U32.AND P4, PT, R29, UR4, PT ;  /* 0x000000041d007c0c */ /* 0x000fe2000bf86070 */
[----:B0-----:R-:W0:Y:S01]  /*0ab0*/  @!P1 LDC.64 R16, c[0x0][0x380] ;  /* 0x0000e000ff109b82 */ /* 0x001e220000000a00 */
[----:B------:R-:W-:Y:S02]  /*0ac0*/  ISETP.GE.U32.AND P5, PT, R31, UR4, PT ;  /* 0x000000041f007c0c */ /* 0x000fe4000bfa6070 */
[----:B------:R-:W-:Y:S02]  /*0ad0*/  ISETP.GE.U32.AND P2, PT, R13, UR4, PT ;  /* 0x000000040d007c0c */ /* 0x000fe4000bf46070 */
[----:B------:R-:W-:-:S05]  /*0ae0*/  ISETP.GE.U32.AND P6, PT, R33, UR4, PT ;  /* 0x0000000421007c0c */ /* 0x000fca000bfc6070 */
[----:B-1----:R-:W1:Y:S08]  /*0af0*/  @!P3 LDC.64 R18, c[0x0][0x380] ;  /* 0x0000e000ff12bb82 */ /* 0x002e700000000a00 */
[----:B--2---:R-:W2:Y:S08]  /*0b00*/  @!P4 LDC.64 R20, c[0x0][0x380] ;  /* 0x0000e000ff14cb82 */ /* 0x004eb00000000a00 */
[----:B---3--:R-:W3:Y:S08]  /*0b10*/  @!P5 LDC.64 R22, c[0x0][0x380] ;  /* 0x0000e000ff16db82 */ /* 0x008ef00000000a00 */
[----:B------:R-:W3:Y:S08]  /*0b20*/  @!P2 LDC.64 R4, c[0x0][0x380] ;  /* 0x0000e000ff04ab82 */ /* 0x000ef00000000a00 */
[----:B----4-:R-:W4:Y:S01]  /*0b30*/  @!P6 LDC.64 R24, c[0x0][0x380] ;  /* 0x0000e000ff18eb82 */ /* 0x010f220000000a00 */
[----:B0-----:R-:W-:-:S04]  /*0b40*/  @!P1 IMAD.WIDE.U32 R16, R15, 0x4, R16 ;  /* 0x000000040f109825 */ /* 0x001fc800078e0010 */
[----:B------:R-:W-:Y:S02]  /*0b50*/  IMAD.MOV.U32 R92, RZ, RZ, 0x7f800000 ;  /* 0x7f800000ff5c7424 */ /* 0x000fe400078e00ff */
[----:B------:R-:W-:Y:S02]  /*0b60*/  IMAD.MOV.U32 R90, RZ, RZ, 0x7f800000 ;  /* 0x7f800000ff5a7424 */ /* 0x000fe400078e00ff */
[----:B------:R-:W-:Y:S02]  /*0b70*/  IMAD.MOV.U32 R91, RZ, RZ, 0x7f800000 ;  /* 0x7f800000ff5b7424 */ /* 0x000fe400078e00ff */
[----:B------:R-:W-:Y:S01]  /*0b80*/  IMAD.MOV.U32 R48, RZ, RZ, 0x7f800000 ;  /* 0x7f800000ff307424 */ /* 0x000fe200078e00ff */
[----:B------:R0:W5:Y:S01]  /*0b90*/  @!P1 LDG.E R92, desc[UR6][R16.64] ;  /* 0x00000006105c9981 */ /* 0x000162000c1e1900 */
[----:B------:R-:W-:Y:S02]  /*0ba0*/  IMAD.MOV.U32 R15, RZ, RZ, 0x7f800000 ;  /* 0x7f800000ff0f7424 */ /* 0x000fe400078e00ff */
[----:B------:R-:W-:-:S02]  /*0bb0*/  IMAD.MOV.U32 R46, RZ, RZ, 0x7f800000 ;  /* 0x7f800000ff2e7424 */ /* 0x000fc400078e00ff */
[----:B-1----:R-:W-:-:S04]  /*0bc0*/  @!P3 IMAD.WIDE.U32 R18, R27, 0x4, R18 ;  /* 0x000000041b12b825 */ /* 0x002fc800078e0012 */
[----:B--2---:R-:W-:Y:S01]  /*0bd0*/  @!P4 IMAD.WIDE.U32 R20, R29, 0x4, R20 ;  /* 0x000000041d14c825 */ /* 0x004fe200078e0014 */
[----:B------:R0:W5:Y:S03]  /*0be0*/  @!P3 LDG.E R90, desc[UR6][R18.64] ;  /* 0x00000006125ab981 */ /* 0x000166000c1e1900 */
[----:B---3--:R-:W-:Y:S01]  /*0bf0*/  @!P5 IMAD.WIDE.U32 R22, R31, 0x4, R22 ;  /* 0x000000041f16d825 */ /* 0x008fe200078e0016 */
[----:B------:R0:W5:Y:S03]  /*0c00*/  @!P4 LDG.E R91, desc[UR6][R20.64] ;  /* 0x00000006145bc981 */ /* 0x000166000c1e1900 */
[----:B------:R-:W-:Y:S01]  /*0c10*/  @!P2 IMAD.WIDE.U32 R4, R13, 0x4, R4 ;  /* 0x000000040d04a825 */ /* 0x000fe200078e0004 */
[----:B------:R0:W5:Y:S03]  /*0c20*/  @!P5 LDG.E R48, desc[UR6][R22.64] ;  /* 0x000000061630d981 */ /* 0x000166000c1e1900 */
[----:B----4-:R-:W-:Y:S01]  /*0c30*/  @!P6 IMAD.WIDE.U32 R24, R33, 0x4, R24 ;  /* 0x000000042118e825 */ /* 0x010fe200078e0018 */
[----:B------:R0:W5:Y:S04]  /*0c40*/  @!P2 LDG.E R15, desc[UR6][R4.64] ;  /* 0x00000006040fa981 */ /* 0x000168000c1e1900 */
[----:B------:R0:W5:Y:S02]  /*0c50*/  @!P6 LDG.E R46, desc[UR6][R24.64] ;  /* 0x00000006182ee981 */ /* 0x000164000c1e1900 */
.L_x_6:
[----:B0----5:R-:W-:Y:S01]  /*0c60*/  SHF.R.S32.HI R4, RZ, 0x1f, R15 ;  /* 0x0000001fff047819 */ /* 0x021fe2000001140f */
[C---:B--2---:R-:W-:Y:S01]  /*0c70*/  VIADD R35, R2.reuse, 0x1 ;  /* 0x0000000102237836 */ /* 0x044fe20000000000 */
[----:B------:R-:W-:Y:S01]  /*0c80*/  BAR.SYNC.DEFER_BLOCKING 0x0 ;  /* 0x0000000000007b1d */ /* 0x000fe20000010000 */
[C---:B------:R-:W-:Y:S01]  /*0c90*/  VIADD R37, R2.reuse, 0x2 ;  /* 0x0000000202257836 */ /* 0x040fe20000000000 */
[----:B------:R-:W-:Y:S01]  /*0ca0*/  LOP3.LUT R5, R15, 0x80000000, R4, 0x1e, !PT ;  /* 0x800000000f057812 */ /* 0x000fe200078e1e04 */
[C---:B------:R-:W-:Y:S02]  /*0cb0*/  VIADD R38, R2.reuse, 0x3 ;  /* 0x0000000302267836 */ /* 0x040fe40000000000 */
[C---:B------:R-:W-:Y:S01]  /*0cc0*/  VIADD R39, R2.reuse, 0x4 ;  /* 0x0000000402277836 */ /* 0x040fe20000000000 */
[--C-:B------:R-:W-:Y:S01]  /*0cd0*/  SHF.R.U32.HI R4, RZ, R35, R5.reuse ;  /* 0x00000023ff047219 */ /* 0x100fe20000011605 */
[----:B------:R-:W-:Y:S01]  /*0ce0*/  VIADD R40, R2, 0x5 ;  /* 0x0000000502287836 */ /* 0x000fe20000000000 */
[----:B------:R-:W-:Y:S01]  /*0cf0*/  SHF.R.U32.HI R13, RZ, R2, R5 ;  /* 0x00000002ff0d7219 */ /* 0x000fe20000011605 */
[----:B------:R-:W-:Y:S01]  /*0d00*/  BSSY.RECONVERGENT B0, `(.L_x_7) ;  /* 0x0000039000007945 */ /* 0x000fe20003800200 */
[----:B------:R-:W-:-:S02]  /*0d10*/  LOP3.LUT R16, R4, 0x1, RZ, 0xc0, !PT ;  /* 0x0000000104107812 */ /* 0x000fc400078ec0ff */
[----:B------:R-:W-:Y:S02]  /*0d20*/  LOP3.LUT R4, R13, 0x1, RZ, 0xc0, !PT ;  /* 0x000000010d047812 */ /* 0x000fe400078ec0ff */
[C---:B------:R-:W-:Y:S01]  /*0d30*/  ISETP.NE.U32.AND P2, PT, R16.reuse, 0x1, PT ;  /* 0x000000011000780c */ /* 0x040fe20003f45070 */
[----:B------:R-:W-:Y:S01]  /*0d40*/  VIADD R16, R16, 0xffffffff ;  /* 0xffffffff10107836 */ /* 0x000fe20000000000 */
[--C-:B------:R-:W-:Y:S02]  /*0d50*/  SHF.R.U32.HI R17, RZ, R37, R5.reuse ;  /* 0x00000025ff117219 */ /* 0x100fe40000011605 */
[C---:B------:R-:W-:Y:S01]  /*0d60*/  ISETP.NE.U32.AND P1, PT, R4.reuse, 0x1, PT ;  /* 0x000000010400780c */ /* 0x040fe20003f25070 */
[----:B------:R-:W-:Y:S01]  /*0d70*/  VIADD R4, R4, 0xffffffff ;  /* 0xffffffff04047836 */ /* 0x000fe20000000000 */
[----:B------:R-:W-:Y:S02]  /*0d80*/  LOP3.LUT R18, R17, 0x1, RZ, 0xc0, !PT ;  /* 0x0000000111127812 */ /* 0x000fe400078ec0ff */
[----:B------:R-:W-:-:S02]  /*0d90*/  SHF.R.U32.HI R19, RZ, R38, R5 ;  /* 0x00000026ff137219 */ /* 0x000fc40000011605 */
[----:B------:R-:W-:Y:S02]  /*0da0*/  SHF.R.U32.HI R20, RZ, R39, R5 ;  /* 0x00000027ff147219 */ /* 0x000fe40000011605 */
[----:B------:R-:W-:Y:S02]  /*0db0*/  LOP3.LUT R19, R19, 0x1, RZ, 0xc0, !PT ;  /* 0x0000000113137812 */ /* 0x000fe400078ec0ff */
[----:B------:R-:W-:Y:S02]  /*0dc0*/  VOTE.ANY R17, PT, !P2 ;  /* 0x0000000000117806 */ /* 0x000fe400050e0100 */
[----:B------:R-:W-:Y:S02]  /*0dd0*/  ISETP.NE.U32.AND P2, PT, R18, 0x1, PT ;  /* 0x000000011200780c */ /* 0x000fe40003f45070 */
[----:B------:R-:W-:Y:S02]  /*0de0*/  LOP3.LUT R16, R17, R16, RZ, 0x3c, !PT ;  /* 0x0000001011107212 */ /* 0x000fe400078e3cff */
[----:B------:R-:W-:-:S02]  /*0df0*/  VOTE.ANY R17, PT, !P1 ;  /* 0x0000000000117806 */ /* 0x000fc400048e0100 */
[C---:B------:R-:W-:Y:S01]  /*0e00*/  ISETP.NE.U32.AND P1, PT, R19.reuse, 0x1, PT ;  /* 0x000000011300780c */ /* 0x040fe20003f25070 */
[----:B------:R-:W-:Y:S01]  /*0e10*/  VIADD R19, R19, 0xffffffff ;  /* 0xffffffff13137836 */ /* 0x000fe20000000000 */
[----:B------:R-:W-:Y:S01]  /*0e20*/  LOP3.LUT R4, R16, R17, R4, 0x60, !PT ;  /* 0x0000001110047212 */ /* 0x000fe200078e6004 */
[----:B------:R-:W-:Y:S01]  /*0e30*/  VIADD R17, R18, 0xffffffff ;  /* 0xffffffff12117836 */ /* 0x000fe20000000000 */
[----:B------:R-:W-:-:S03]  /*0e40*/  LOP3.LUT R21, R20, 0x1, RZ, 0xc0, !PT ;  /* 0x0000000114157812 */ /* 0x000fc600078ec0ff */
[----:B------:R-:W-:Y:S02]  /*0e50*/  VOTE.ANY R16, PT, !P2 ;  /* 0x0000000000107806 */ /* 0x000fe400050e0100 */
[C---:B------:R-:W-:Y:S01]  /*0e60*/  ISETP.NE.U32.AND P2, PT, R21.reuse, 0x1, PT ;  /* 0x000000011500780c */ /* 0x040fe20003f45070 */
[----:B------:R-:W-:Y:S01]  /*0e70*/  VIADD R21, R21, 0xffffffff ;  /* 0xffffffff15157836 */ /* 0x000fe20000000000 */
[----:B------:R-:W-:Y:S01]  /*0e80*/  LOP3.LUT R18, R4, R16, R17, 0x60, !PT ;  /* 0x0000001004127212 */ /* 0x000fe200078e6011 */
[----:B------:R-:W-:Y:S01]  /*0e90*/  VIADD R17, R2, 0x6 ;  /* 0x0000000602117836 */ /* 0x000fe20000000000 */
[--C-:B------:R-:W-:Y:S01]  /*0ea0*/  SHF.R.U32.HI R16, RZ, R40, R5.reuse ;  /* 0x00000028ff107219 */ /* 0x100fe20000011605 */
[----:B------:R-:W0:Y:S01]  /*0eb0*/  S2R R4, SR_LTMASK ;  /* 0x0000000000047919 */ /* 0x000e220000003900 */
[----:B------:R-:W-:Y:S02]  /*0ec0*/  VOTE.ANY R20, PT, !P1 ;  /* 0x0000000000147806 */ /* 0x000fe400048e0100 */
[----:B------:R-:W-:Y:S01]  /*0ed0*/  LOP3.LUT R22, R16, 0x1, RZ, 0xc0, !PT ;  /* 0x0000000110167812 */ /* 0x000fe200078ec0ff */
[----:B------:R-:W-:Y:S01]  /*0ee0*/  VIADD R16, R2, 0x7 ;  /* 0x0000000702107836 */ /* 0x000fe20000000000 */
[----:B------:R-:W-:-:S02]  /*0ef0*/  SHF.R.U32.HI R23, RZ, R17, R5 ;  /* 0x00000011ff177219 */ /* 0x000fc40000011605 */
[C---:B------:R-:W-:Y:S01]  /*0f00*/  ISETP.NE.U32.AND P1, PT, R22.reuse, 0x1, PT ;  /* 0x000000011600780c */ /* 0x040fe20003f25070 */
[----:B------:R-:W-:Y:S01]  /*0f10*/  VIADD R22, R22, 0xffffffff ;  /* 0xffffffff16167836 */ /* 0x000fe20000000000 */
[----:B------:R-:W-:Y:S02]  /*0f20*/  LOP3.LUT R23, R23, 0x1, RZ, 0xc0, !PT ;  /* 0x0000000117177812 */ /* 0x000fe400078ec0ff */
[----:B------:R-:W-:Y:S02]  /*0f30*/  LOP3.LUT R18, R18, R20, R19, 0x60, !PT ;  /* 0x0000001412127212 */ /* 0x000fe400078e6013 */
[----:B------:R-:W-:Y:S02]  /*0f40*/  SHF.R.U32.HI R19, RZ, R16, R5 ;  /* 0x00000010ff137219 */ /* 0x000fe40000011605 */
[----:B------:R-:W-:Y:S02]  /*0f50*/  ISETP.NE.U32.AND P3, PT, R23, 0x1, PT ;  /* 0x000000011700780c */ /* 0x000fe40003f65070 */
[----:B------:R-:W-:-:S02]  /*0f60*/  LOP3.LUT R20, R19, 0x1, RZ, 0xc0, !PT ;  /* 0x0000000113147812 */ /* 0x000fc400078ec0ff */
[----:B------:R-:W-:Y:S02]  /*0f70*/  VOTE.ANY R5, PT, !P2 ;  /* 0x0000000000057806 */ /* 0x000fe400050e0100 */
[C---:B------:R-:W-:Y:S01]  /*0f80*/  ISETP.NE.U32.AND P2, PT, R20.reuse, 0x1, PT ;  /* 0x000000011400780c */ /* 0x040fe20003f45070 */
[----:B------:R-:W-:Y:S01]  /*0f90*/  VIADD R20, R20, 0xffffffff ;  /* 0xffffffff14147836 */ /* 0x000fe20000000000 */
[----:B------:R-:W-:Y:S02]  /*0fa0*/  LOP3.LUT R5, R18, R5, R21, 0x60, !PT ;  /* 0x0000000512057212 */ /* 0x000fe400078e6015 */
[----:B------:R-:W-:-:S03]  /*0fb0*/  VOTE.ANY R18, PT, !P1 ;  /* 0x0000000000127806 */ /* 0x000fc600048e0100 */
[----:B------:R-:W-:Y:S02]  /*0fc0*/  VOTE.ANY R19, PT, !P3 ;  /* 0x0000000000137806 */ /* 0x000fe400058e0100 */
[----:B------:R-:W-:Y:S01]  /*0fd0*/  LOP3.LUT R5, R5, R18, R22, 0x60, !PT ;  /* 0x0000001205057212 */ /* 0x000fe200078e6016 */
[----:B------:R-:W-:-:S05]  /*0fe0*/  VIADD R18, R23, 0xffffffff ;  /* 0xffffffff17127836 */ /* 0x000fca0000000000 */
[----:B------:R-:W-:Y:S02]  /*0ff0*/  LOP3.LUT R5, R5, R19, R18, 0x60, !PT ;  /* 0x0000001305057212 */ /* 0x000fe400078e6012 */
[----:B------:R-:W-:-:S04]  /*1000*/  VOTE.ANY R18, PT, !P2 ;  /* 0x0000000000127806 */ /* 0x000fc800050e0100 */
[----:B------:R-:W-:Y:S02]  /*1010*/  LOP3.LUT R27, R5, R18, R20, 0x60, !PT ;  /* 0x00000012051b7212 */ /* 0x000fe400078e6014 */
[----:B------:R-:W-:Y:S02]  /*1020*/  LOP3.LUT R5, R13, 0xff, RZ, 0xc0, !PT ;  /* 0x000000ff0d057812 */ /* 0x000fe400078ec0ff */
[----:B0-----:R-:W-:-:S03]  /*1030*/  LOP3.LUT P1, R31, R4, RZ, R27, 0xa0, !PT ;  /* 0x000000ff041f7212 */ /* 0x001fc6000782a01b */
[----:B------:R-:W-:-:S05]  /*1040*/  IMAD.IADD R13, R12, 0x1, R5 ;  /* 0x000000010c0d7824 */ /* 0x000fca00078e0205 */
[----:B------:R-:W-:-:S05]  /*1050*/  LEA R13, R13, UR8, 0x2 ;  /* 0x000000080d0d7c11 */ /* 0x000fca000f8e10ff */
[----:B------:R-:W-:Y:S05]  /*1060*/  @P1 BRA `(.L_x_8) ;  /* 0x0000000000081947 */ /* 0x000fea0003800000 */
[----:B------:R-:W0:Y:S02]  /*1070*/  POPC R44, R27 ;  /* 0x0000001b002c7309 */ /* 0x000e240000000000 */
[----:B0-----:R0:W1:Y:S02]  /*1080*/  ATOMS.ADD R44, [R13], R44 ;  /* 0x0000002c0d2c738c */ /* 0x0010640000000000 */
.L_x_8:
[----:B------:R-:W-:Y:S05]  /*1090*/  BSYNC.RECONVERGENT B0 ;  /* 0x0000000000007941 */ /* 0x000fea0003800200 */
.L_x_7:
[----:B0-----:R-:W-:Y:S01]  /*10a0*/  SHF.R.S32.HI R13, RZ, 0x1f, R14 ;  /* 0x0000001fff0d7819 */ /* 0x001fe2000001140e */
[----:B------:R-:W-:Y:S03]  /*10b0*/  BSSY.RECONVERGENT B0, `(.L_x_9) ;  /* 0x000003c000007945 */ /* 0x000fe60003800200 */
[----:B------:R-:W-:-:S04]  /*10c0*/  LOP3.LUT R13, R14, 0x80000000, R13, 0x1e, !PT ;  /* 0x800000000e0d7812 */ /* 0x000fc800078e1e0d */
[--C-:B------:R-:W-:Y:S02]  /*10d0*/  SHF.R.U32.HI R18, RZ, R35, R13.reuse ;  /* 0x00000023ff127219 */ /* 0x100fe4000001160d */
[--C-:B------:R-:W-:Y:S02]  /*10e0*/  SHF.R.U32.HI R21, RZ, R37, R13.reuse ;  /* 0x00000025ff157219 */ /* 0x100fe4000001160d */
[----:B------:R-:W-:Y:S02]  /*10f0*/  LOP3.LUT R20, R18, 0x1, RZ, 0xc0, !PT ;  /* 0x0000000112147812 */ /* 0x000fe400078ec0ff */
[----:B------:R-:W-:Y:S02]  /*1100*/  SHF.R.U32.HI R18, RZ, R2, R13 ;  /* 0x00000002ff127219 */ /* 0x000fe4000001160d */
[C---:B------:R-:W-:Y:S01]  /*1110*/  ISETP.NE.U32.AND P2, PT, R20.reuse, 0x1, PT ;  /* 0x000000011400780c */ /* 0x040fe20003f45070 */
[----:B------:R-:W-:Y:S01]  /*1120*/  VIADD R20, R20, 0xffffffff ;  /* 0xffffffff14147836 */ /* 0x000fe20000000000 */
[----:B------:R-:W-:-:S02]  /*1130*/  LOP3.LUT R19, R18, 0x1, RZ, 0xc0, !PT ;  /* 0x0000000112137812 */ /* 0x000fc400078ec0ff */
[----:B------:R-:W-:Y:S02]  /*1140*/  LOP3.LUT R22, R21, 0x1, RZ, 0xc0, !PT ;  /* 0x0000000115167812 */ /* 0x000fe400078ec0ff */
[C---:B------:R-:W-:Y:S01]  /*1150*/  ISETP.NE.U32.AND P1, PT, R19.reuse, 0x1, PT ;  /* 0x000000011300780c */ /* 0x040fe20003f25070 */
[----:B------:R-:W-:Y:S01]  /*1160*/  VIADD R19, R19, 0xffffffff ;  /* 0xffffffff13137836 */ /* 0x000fe20000000000 */
[--C-:B------:R-:W-:Y:S02]  /*1170*/  SHF.R.U32.HI R23, RZ, R38, R13.reuse ;  /* 0x00000026ff177219 */ /* 0x100fe4000001160d */
[----:B------:R-:W-:Y:S02]  /*1180*/  SHF.R.U32.HI R24, RZ, R39, R13 ;  /* 0x00000027ff187219 */ /* 0x000fe4000001160d */
[----:B------:R-:W-:Y:S02]  /*1190*/  LOP3.LUT R23, R23, 0x1, RZ, 0xc0, !PT ;  /* 0x0000000117177812 */ /* 0x000fe400078ec0ff */
[----:B------:R-:W-:-:S02]  /*11a0*/  VOTE.ANY R21, PT, !P2 ;  /* 0x0000000000157806 */ /* 0x000fc400050e0100 */
[C---:B------:R-:W-:Y:S01]  /*11b0*/  ISETP.NE.U32.AND P2, PT, R22.reuse, 0x1, PT ;  /* 0x000000011600780c */ /* 0x040fe20003f45070 */
[----:B------:R-:W-:Y:S01]  /*11c0*/  VIADD R22, R22, 0xffffffff ;  /* 0xffffffff16167836 */ /* 0x000fe20000000000 */
[----:B------:R-:W-:Y:S02]  /*11d0*/  LOP3.LUT R21, R21, R20, RZ, 0x3c, !PT ;  /* 0x0000001415157212 */ /* 0x000fe400078e3cff */
[----:B------:R-:W-:Y:S02]  /*11e0*/  VOTE.ANY R20, PT, !P1 ;  /* 0x0000000000147806 */ /* 0x000fe400048e0100 */
[----:B------:R-:W-:Y:S02]  /*11f0*/  ISETP.NE.U32.AND P1, PT, R23, 0x1, PT ;  /* 0x000000011700780c */ /* 0x000fe40003f25070 */
[----:B------:R-:W-:Y:S02]  /*1200*/  LOP3.LUT R19, R21, R20, R19, 0x60, !PT ;  /* 0x0000001415137212 */ /* 0x000fe400078e6013 */
[----:B------:R-:W-:-:S02]  /*1210*/  LOP3.LUT R24, R24, 0x1, RZ, 0xc0, !PT ;  /* 0x0000000118187812 */ /* 0x000fc400078ec0ff */
[--C-:B------:R-:W-:Y:S02]  /*1220*/  SHF.R.U32.HI R21, RZ, R40, R13.reuse ;  /* 0x00000028ff157219 */ /* 0x100fe4000001160d */
[----:B------:R-:W-:Y:S02]  /*1230*/  VOTE.ANY R20, PT, !P2 ;  /* 0x0000000000147806 */ /* 0x000fe400050e0100 */
[----:B------:R-:W-:Y:S02]  /*1240*/  ISETP.NE.U32.AND P2, PT, R24, 0x1, PT ;  /* 0x000000011800780c */ /* 0x000fe40003f45070 */
[----:B------:R-:W-:Y:S01]  /*1250*/  LOP3.LUT R19, R19, R20, R22, 0x60, !PT ;  /* 0x0000001413137212 */ /* 0x000fe200078e6016 */
[----:B------:R-:W-:Y:S01]  /*1260*/  VIADD R20, R23, 0xffffffff ;  /* 0xffffffff17147836 */ /* 0x000fe20000000000 */
[----:B------:R-:W-:Y:S02]  /*1270*/  LOP3.LUT R22, R21, 0x1, RZ, 0xc0, !PT ;  /* 0x0000000115167812 */ /* 0x000fe400078ec0ff */
[----:B------:R-:W-:-:S02]  /*1280*/  SHF.R.U32.HI R25, RZ, R17, R13 ;  /* 0x00000011ff197219 */ /* 0x000fc4000001160d */
[----:B------:R-:W-:Y:S02]  /*1290*/  VOTE.ANY R21, PT, !P1 ;  /* 0x0000000000157806 */ /* 0x000fe400048e0100 */
[C---:B------:R-:W-:Y:S01]  /*12a0*/  ISETP.NE.U32.AND P1, PT, R22.reuse, 0x1, PT ;  /* 0x000000011600780c */ /* 0x040fe20003f25070 */
[----:B------:R-:W-:Y:S01]  /*12b0*/  VIADD R22, R22, 0xffffffff ;  /* 0xffffffff16167836 */ /* 0x000fe20000000000 */
[----:B------:R-:W-:Y:S02]  /*12c0*/  LOP3.LUT R25, R25, 0x1, RZ, 0xc0, !PT ;  /* 0x0000000119197812 */ /* 0x000fe400078ec0ff */
[----:B------:R-:W-:Y:S01]  /*12d0*/  SHF.R.U32.HI R23, RZ, R16, R13 ;  /* 0x00000010ff177219 */ /* 0x000fe2000001160d */
[----:B------:R-:W-:Y:S01]  /*12e0*/  VIADD R13, R24, 0xffffffff ;  /* 0xffffffff180d7836 */ /* 0x000fe20000000000 */
[----:B------:R-:W-:Y:S02]  /*12f0*/  ISETP.NE.U32.AND P3, PT, R25, 0x1, PT ;  /* 0x000000011900780c */ /* 0x000fe40003f65070 */
[----:B------:R-:W-:-:S02]  /*1300*/  LOP3.LUT R20, R19, R21, R20, 0x60, !PT ;  /* 0x0000001513147212 */ /* 0x000fc400078e6014 */
[----:B------:R-:W-:Y:S01]  /*1310*/  VOTE.ANY R21, PT, !P2 ;  /* 0x0000000000157806 */ /* 0x000fe200050e0100 */
[----:B------:R-:W0:Y:S01]  /*1320*/  BREV R19, R27 ;  /* 0x0000001b00137301 */ /* 0x000e220000000000 */
[----:B------:R-:W-:Y:S02]  /*1330*/  LOP3.LUT R23, R23, 0x1, RZ, 0xc0, !PT ;  /* 0x0000000117177812 */ /* 0x000fe400078ec0ff */
[----:B------:R-:W-:Y:S02]  /*1340*/  LOP3.LUT R13, R20, R21, R13, 0x60, !PT ;  /* 0x00000015140d7212 */ /* 0x000fe400078e600d */
[----:B------:R-:W-:Y:S02]  /*1350*/  ISETP.NE.U32.AND P2, PT, R23, 0x1, PT ;  /* 0x000000011700780c */ /* 0x000fe40003f45070 */
[----:B------:R-:W-:Y:S02]  /*1360*/  VOTE.ANY R20, PT, !P1 ;  /* 0x0000000000147806 */ /* 0x000fe400048e0100 */
[----:B------:R-:W-:-:S02]  /*1370*/  VOTE.ANY R21, PT, !P3 ;  /* 0x0000000000157806 */ /* 0x000fc400058e0100 */
[----:B------:R-:W-:Y:S01]  /*1380*/  LOP3.LUT R13, R13, R20, R22, 0x60, !PT ;  /* 0x000000140d0d7212 */ /* 0x000fe200078e6016 */
[----:B------:R-:W-:Y:S01]  /*1390*/  VIADD R20, R25, 0xffffffff ;  /* 0xffffffff19147836 */ /* 0x000fe20000000000 */
[----:B0-----:R-:W1:Y:S04]  /*13a0*/  FLO.U32.SH R19, R19 ;  /* 0x0000001300137300 */ /* 0x001e6800000e0400 */
[----:B------:R-:W-:Y:S01]  /*13b0*/  LOP3.LUT R13, R13, R21, R20, 0x60, !PT ;  /* 0x000000150d0d7212 */ /* 0x000fe200078e6014 */
[----:B------:R-:W-:Y:S01]  /*13c0*/  VIADD R20, R23, 0xffffffff ;  /* 0xffffffff17147836 */ /* 0x000fe20000000000 */
[----:B------:R-:W-:-:S04]  /*13d0*/  VOTE.ANY R21, PT, !P2 ;  /* 0x0000000000157806 */ /* 0x000fc800050e0100 */
[----:B------:R-:W-:Y:S02]  /*13e0*/  LOP3.LUT R27, R13, R21, R20, 0x60, !PT ;  /* 0x000000150d1b7212 */ /* 0x000fe400078e6014 */
[----:B------:R-:W-:Y:S02]  /*13f0*/  LOP3.LUT R13, R18, 0xff, RZ, 0xc0, !PT ;  /* 0x000000ff120d7812 */ /* 0x000fe400078ec0ff */
[----:B------:R-:W-:-:S03]  /*1400*/  LOP3.LUT P1, R30, R4, RZ, R27, 0xa0, !PT ;  /* 0x000000ff041e7212 */ /* 0x000fc6000782a01b */
[----:B------:R-:W-:Y:S01]  /*1410*/  IMAD.IADD R20, R12, 0x1, R13 ;  /* 0x000000010c147824 */ /* 0x000fe200078e020d */
[----:B-1----:R0:W1:Y:S04]  /*1420*/  SHFL.IDX PT, R18, R44, R19, 0x1f ;  /* 0x00001f132c127589 */ /* 0x00206800000e0000 */
[----:B------:R-:W-:-:S05]  /*1430*/  LEA R21, R20, UR8, 0x2 ;  /* 0x0000000814157c11 */ /* 0x000fca000f8e10ff */
[----:B------:R-:W-:Y:S05]  /*1440*/  @P1 BRA `(.L_x_10) ;  /* 0x0000000000081947 */ /* 0x000fea0003800000 */
[----:B0-----:R-:W0:Y:S02]  /*1450*/  POPC R44, R27 ;  /* 0x0000001b002c7309 */ /* 0x001e240000000000 */
[----:B0-----:R2:W3:Y:S02]  /*1460*/  ATOMS.ADD R44, [R21], R44 ;  /* 0x0000002c152c738c */ /* 0x0014e40000000000 */
.L_x_10:
[----:B------:R-:W-:Y:S05]  /*1470*/  BSYNC.RECONVERGENT B0 ;  /* 0x0000000000007941 */ /* 0x000fea0003800200 */
.L_x_9:
[----:B------:R-:W-:Y:S01]  /*1480*/  SHF.R.S32.HI R20, RZ, 0x1f, R47 ;  /* 0x0000001fff147819 */ /* 0x000fe2000001142f */
[----:B------:R-:W-:Y:S03]  /*1490*/  BSSY.RECONVERGENT B0, `(.L_x_11) ;  /* 0x000003c000007945 */ /* 0x000fe60003800200 */
[----:B------:R-:W-:-:S04]  /*14a0*/  LOP3.LUT R20, R47, 0x80000000, R20, 0x1e, !PT ;  /* 0x800000002f147812 */ /* 0x000fc800078e1e14 */
[--C-:B0-----:R-:W-:Y:S02]  /*14b0*/  SHF.R.U32.HI R19, RZ, R35, R20.reuse ;  /* 0x00000023ff137219 */ /* 0x101fe40000011614 */
[--C-:B------:R-:W-:Y:S02]  /*14c0*/  SHF.R.U32.HI R61, RZ, R2, R20.reuse ;  /* 0x00000002ff3d7219 */ /* 0x100fe40000011614 */
[----:B--2---:R-:W-:Y:S02]  /*14d0*/  LOP3.LUT R21, R19, 0x1, RZ, 0xc0, !PT ;  /* 0x0000000113157812 */ /* 0x004fe400078ec0ff */
[----:B------:R-:W-:Y:S02]  /*14e0*/  LOP3.LUT R19, R61, 0x1, RZ, 0xc0, !PT ;  /* 0x000000013d137812 */ /* 0x000fe400078ec0ff */
[C---:B------:R-:W-:Y:S01]  /*14f0*/  ISETP.NE.U32.AND P2, PT, R21.reuse, 0x1, PT ;  /* 0x000000011500780c */ /* 0x040fe20003f45070 */
[----:B------:R-:W-:Y:S01]  /*1500*/  VIADD R21, R21, 0xffffffff ;  /* 0xffffffff15157836 */ /* 0x000fe20000000000 */
[C---:B------:R-:W-:Y:S01]  /*1510*/  ISETP.NE.U32.AND P1, PT, R19.reuse, 0x1, PT ;  /* 0x000000011300780c */ /* 0x040fe20003f25070 */
[----:B------:R-:W-:Y:S01]  /*1520*/  VIADD R19, R19, 0xffffffff ;  /* 0xffffffff13137836 */ /* 0x000fe20000000000 */
[----:B------:R-:W-:-:S02]  /*1530*/  SHF.R.U32.HI R22, RZ, R37, R20 ;  /* 0x00000025ff167219 */ /* 0x000fc40000011614 */
[--C-:B------:R-:W-:Y:S02]  /*1540*/  SHF.R.U32.HI R24, RZ, R38, R20.reuse ;  /* 0x00000026ff187219 */ /* 0x100fe40000011614 */
[----:B------:R-:W-:Y:S02]  /*1550*/  LOP3.LUT R23, R22, 0x1, RZ, 0xc0, !PT ;  /* 0x0000000116177812 */ /* 0x000fe400078ec0ff */
[----:B------:R-:W-:Y:S02]  /*1560*/  LOP3.LUT R24, R24, 0x1, RZ, 0xc0, !PT ;  /* 0x0000000118187812 */ /* 0x000fe400078ec0ff */
[----:B------:R-:W-:Y:S02]  /*1570*/  SHF.R.U32.HI R25, RZ, R39, R20 ;  /* 0x00000027ff197219 */ /* 0x000fe40000011614 */
[----:B------:R-:W-:Y:S02]  /*1580*/  VOTE.ANY R22, PT, !P2 ;  /* 0x0000000000167806 */ /* 0x000fe400050e0100 */
[----:B------:R-:W-:-:S02]  /*1590*/  ISETP.NE.U32.AND P2, PT, R23, 0x1, PT ;  /* 0x000000011700780c */ /* 0x000fc40003f45070 */
[----:B------:R-:W-:Y:S02]  /*15a0*/  LOP3.LUT R21, R22, R21, RZ, 0x3c, !PT ;  /* 0x0000001516157212 */ /* 0x000fe400078e3cff */
[----:B------:R-:W-:Y:S02]  /*15b0*/  VOTE.ANY R22, PT, !P1 ;  /* 0x0000000000167806 */ /* 0x000fe400048e0100 */
[C---:B------:R-:W-:Y:S01]  /*15c0*/  ISETP.NE.U32.AND P1, PT, R24.reuse, 0x1, PT ;  /* 0x000000011800780c */ /* 0x040fe20003f25070 */
[----:B------:R-:W-:Y:S01]  /*15d0*/  VIADD R24, R24, 0xffffffff ;  /* 0xffffffff18187836 */ /* 0x000fe20000000000 */
[----:B------:R-:W-:Y:S01]  /*15e0*/  LOP3.LUT R19, R21, R22, R19, 0x60, !PT ;  /* 0x0000001615137212 */ /* 0x000fe200078e6013 */
[----:B------:R-:W-:Y:S01]  /*15f0*/  VIADD R22, R23, 0xffffffff ;  /* 0xffffffff17167836 */ /* 0x000fe20000000000 */
[----:B------:R-:W-:Y:S02]  /*1600*/  LOP3.LUT R25, R25, 0x1, RZ, 0xc0, !PT ;  /* 0x0000000119197812 */ /* 0x000fe400078ec0ff */
[----:B------:R-:W-:-:S02]  /*1610*/  SHF.R.U32.HI R23, RZ, R40, R20 ;  /* 0x00000028ff177219 */ /* 0x000fc40000011614 */
[----:B------:R-:W-:Y:S02]  /*1620*/  VOTE.ANY R21, PT, !P2 ;  /* 0x0000000000157806 */ /* 0x000fe400050e0100 */
[----:B------:R-:W-:Y:S02]  /*1630*/  ISETP.NE.U32.AND P2, PT, R25, 0x1, PT ;  /* 0x000000011900780c */ /* 0x000fe40003f45070 */
[----:B------:R-:W-:Y:S02]  /*1640*/  LOP3.LUT R19, R19, R21, R22, 0x60, !PT ;  /* 0x0000001513137212 */ /* 0x000fe400078e6016 */
[----:B------:R-:W-:Y:S02]  /*1650*/  LOP3.LUT R23, R23, 0x1, RZ, 0xc0, !PT ;  /* 0x0000000117177812 */ /* 0x000fe400078ec0ff */
[----:B------:R-:W-:Y:S02]  /*1660*/  SHF.R.U32.HI R22, RZ, R17, R20 ;  /* 0x00000011ff167219 */ /* 0x000fe40000011614 */
[----:B------:R-:W-:-:S02]  /*1670*/  VOTE.ANY R21, PT, !P1 ;  /* 0x0000000000157806 */ /* 0x000fc400048e0100 */
[----:B------:R-:W-:Y:S02]  /*1680*/  ISETP.NE.U32.AND P1, PT, R23, 0x1, PT ;  /* 0x000000011700780c */ /* 0x000fe40003f25070 */
[----:B------:R-:W-:Y:S01]  /*1690*/  LOP3.LUT R26, R22, 0x1, RZ, 0xc0, !PT ;  /* 0x00000001161a7812 */ /* 0x000fe200078ec0ff */
[----:B------:R-:W-:Y:S01]  /*16a0*/  VIADD R22, R25, 0xffffffff ;  /* 0xffffffff19167836 */ /* 0x000fe20000000000 */
[----:B------:R-:W-:Y:S02]  /*16b0*/  LOP3.LUT R19, R19, R21, R24, 0x60, !PT ;  /* 0x0000001513137212 */ /* 0x000fe400078e6018 */
[----:B------:R-:W-:Y:S02]  /*16c0*/  SHF.R.U32.HI R24, RZ, R16, R20 ;  /* 0x00000010ff187219 */ /* 0x000fe40000011614 */
[----:B------:R-:W-:Y:S01]  /*16d0*/  ISETP.NE.U32.AND P3, PT, R26, 0x1, PT ;  /* 0x000000011a00780c */ /* 0x000fe20003f65070 */
[----:B------:R-:W0:Y:S01]  /*16e0*/  BREV R20, R27 ;  /* 0x0000001b00147301 */ /* 0x000e220000000000 */
[----:B------:R-:W-:Y:S01]  /*16f0*/  LOP3.LUT R24, R24, 0x1, RZ, 0xc0, !PT ;  /* 0x0000000118187812 */ /* 0x000fe200078ec0ff */
[----:B------:R-:W-:Y:S01]  /*1700*/  VIADD R26, R26, 0xffffffff ;  /* 0xffffffff1a1a7836 */ /* 0x000fe20000000000 */
[----:B------:R-:W-:-:S02]  /*1710*/  VOTE.ANY R21, PT, !P2 ;  /* 0x0000000000157806 */ /* 0x000fc400050e0100 */
[C---:B------:R-:W-:Y:S01]  /*1720*/  ISETP.NE.U32.AND P2, PT, R24.reuse, 0x1, PT ;  /* 0x000000011800780c */ /* 0x040fe20003f45070 */
[----:B------:R-:W-:Y:S01]  /*1730*/  VIADD R24, R24, 0xffffffff ;  /* 0xffffffff18187836 */ /* 0x000fe20000000000 */
[----:B------:R-:W-:Y:S01]  /*1740*/  LOP3.LUT R19, R19, R21, R22, 0x60, !PT ;  /* 0x0000001513137212 */ /* 0x000fe200078e6016 */
[----:B------:R-:W-:Y:S01]  /*1750*/  VIADD R22, R23, 0xffffffff ;  /* 0xffffffff17167836 */ /* 0x000fe20000000000 */
[----:B------:R-:W-:Y:S02]  /*1760*/  VOTE.ANY R21, PT, !P1 ;  /* 0x0000000000157806 */ /* 0x000fe400048e0100 */
[----:B------:R-:W-:Y:S02]  /*1770*/  LOP3.LUT R61, R61, 0xff, RZ, 0xc0, !PT ;  /* 0x000000ff3d3d7812 */ /* 0x000fe400078ec0ff */
[----:B------:R-:W-:Y:S02]  /*1780*/  LOP3.LUT R21, R19, R21, R22, 0x60, !PT ;  /* 0x0000001513157212 */ /* 0x000fe400078e6016 */
[----:B------:R-:W-:Y:S01]  /*1790*/  VOTE.ANY R22, PT, !P3 ;  /* 0x0000000000167806 */ /* 0x000fe200058e0100 */
[----:B0-----:R-:W3:Y:S03]  /*17a0*/  FLO.U32.SH R19, R20 ;  /* 0x0000001400137300 */ /* 0x001ee600000e0400 */
[----:B------:R-:W-:-:S02]  /*17b0*/  LOP3.LUT R21, R21, R22, R26, 0x60, !PT ;  /* 0x0000001615157212 */ /* 0x000fc400078e601a */
[----:B------:R-:W-:-:S04]  /*17c0*/  VOTE.ANY R22, PT, !P2 ;  /* 0x0000000000167806 */ /* 0x000fc800050e0100 */
[----:B------:R-:W-:Y:S01]  /*17d0*/  LOP3.LUT R29, R21, R22, R24, 0x60, !PT ;  /* 0x00000016151d7212 */ /* 0x000fe200078e6018 */
[----:B------:R-:W-:-:S03]  /*17e0*/  IMAD.IADD R21, R12, 0x1, R61 ;  /* 0x000000010c157824 */ /* 0x000fc600078e023d */
[----:B------:R-:W-:Y:S01]  /*17f0*/  LOP3.LUT P1, R33, R4, RZ, R29, 0xa0, !PT ;  /* 0x000000ff04217212 */ /* 0x000fe2000782a01d */
[----:B---3--:R0:W2:Y:S01]  /*1800*/  SHFL.IDX PT, R19, R44, R19, 0x1f ;  /* 0x00001f132c137589 */ /* 0x0080a200000e0000 */
[----:B------:R-:W-:-:S11]  /*1810*/  LEA R21, R21, UR8, 0x2 ;  /* 0x0000000815157c11 */ /* 0x000fd6000f8e10ff */
[----:B0-----:R-:W-:Y:S05]  /*1820*/  @P1 BRA `(.L_x_12) ;  /* 0x0000000000081947 */ /* 0x001fea0003800000 */
[----:B------:R-:W0:Y:S02]  /*1830*/  POPC R44, R29 ;  /* 0x0000001d002c7309 */ /* 0x000e240000000000 */
[----:B0-----:R0:W3:Y:S02]  /*1840*/  ATOMS.ADD R44, [R21], R44 ;  /* 0x0000002c152c738c */ /* 0x0010e40000000000 */
.L_x_12:
[----:B------:R-:W-:Y:S05]  /*1850*/  BSYNC.RECONVERGENT B0 ;  /* 0x0000000000007941 */ /* 0x000fea0003800200 */
.L_x_11:
[----:B0-----:R-:W-:Y:S01]  /*1860*/  SHF.R.S32.HI R21, RZ, 0x1f, R6 ;  /* 0x0000001fff157819 */ /* 0x001fe20000011406 */
[----:B------:R-:W-:Y:S03]  /*1870*/  BSSY.RECONVERGENT B0, `(.L_x_13) ;  /* 0x000003c000007945 */ /* 0x000fe60003800200 */
[----:B------:R-:W-:-:S04]  /*1880*/  LOP3.LUT R21, R6, 0x80000000, R21, 0x1e, !PT ;  /* 0x8000000006157812 */ /* 0x000fc800078e1e15 */
[--C-:B------:R-:W-:Y:S02]  /*1890*/  SHF.R.U32.HI R20, RZ, R35, R21.reuse ;  /* 0x00000023ff147219 */ /* 0x100fe40000011615 */
[--C-:B------:R-:W-:Y:S02]  /*18a0*/  SHF.R.U32.HI R60, RZ, R2, R21.reuse ;  /* 0x00000002ff3c7219 */ /* 0x100fe40000011615 */
[----:B------:R-:W-:Y:S02]  /*18b0*/  LOP3.LUT R22, R20, 0x1, RZ, 0xc0, !PT ;  /* 0x0000000114167812 */ /* 0x000fe400078ec0ff */
        /* <DEDUP_REMOVED lines=50> */
[----:B---3--:R0:W3:Y:S01]  /*1be0*/  SHFL.IDX PT, R20, R44, R21, 0x1f ;  /* 0x00001f152c147589 */ /* 0x0080e200000e0000 */
[----:B------:R-:W-:-:S11]  /*1bf0*/  LEA R23, R22, UR8, 0x2 ;  /* 0x0000000816177c11 */ /* 0x000fd6000f8e10ff */
[----:B0-----:R-:W-:Y:S05]  /*1c00*/  @P1 BRA `(.L_x_14) ;  /* 0x0000000000081947 */ /* 0x001fea0003800000 */
[----:B------:R-:W0:Y:S02]  /*1c10*/  POPC R44, R29 ;  /* 0x0000001d002c7309 */ /* 0x000e240000000000 */
[----:B0-----:R0:W4:Y:S02]  /*1c20*/  ATOMS.ADD R44, [R23], R44 ;  /* 0x0000002c172c738c */ /* 0x0011240000000000 */
.L_x_14:
[----:B------:R-:W-:Y:S05]  /*1c30*/  BSYNC.RECONVERGENT B0 ;  /* 0x0000000000007941 */ /* 0x000fea0003800200 */
.L_x_13:
[----:B------:R-:W-:Y:S01]  /*1c40*/  SHF.R.S32.HI R22, RZ, 0x1f, R7 ;  /* 0x0000001fff167819 */ /* 0x000fe20000011407 */
[----:B------:R-:W-:Y:S03]  /*1c50*/  BSSY.RECONVERGENT B0, `(.L_x_15) ;  /* 0x000003c000007945 */ /* 0x000fe60003800200 */
[----:B------:R-:W-:-:S04]  /*1c60*/  LOP3.LUT R22, R7, 0x80000000, R22, 0x1e, !PT ;  /* 0x8000000007167812 */ /* 0x000fc800078e1e16 */
[--C-:B------:R-:W-:Y:S02]  /*1c70*/  SHF.R.U32.HI R21, RZ, R35, R22.reuse ;  /* 0x00000023ff157219 */ /* 0x100fe40000011616 */
[--C-:B------:R-:W-:Y:S02]  /*1c80*/  SHF.R.U32.HI R59, RZ, R2, R22.reuse ;  /* 0x00000002ff3b7219 */ /* 0x100fe40000011616 */
[----:B0-----:R-:W-:Y:S02]  /*1c90*/  LOP3.LUT R23, R21, 0x1, RZ, 0xc0, !PT ;  /* 0x0000000115177812 */ /* 0x001fe400078ec0ff */
        /* <DEDUP_REMOVED lines=44> */
[----:B0-----:R-:W4:Y:S03]  /*1f60*/  FLO.U32.SH R21, R22 ;  /* 0x0000001600157300 */ /* 0x001f2600000e0400 */
[----:B------:R-:W-:-:S02]  /*1f70*/  LOP3.LUT R23, R23, R24, R28, 0x60, !PT ;  /* 0x0000001817177212 */ /* 0x000fc400078e601c */
[----:B------:R-:W-:-:S04]  /*1f80*/  VOTE.ANY R24, PT, !P2 ;  /* 0x0000000000187806 */ /* 0x000fc800050e0100 */
[----:B------:R-:W-:Y:S01]  /*1f90*/  LOP3.LUT R43, R23, R24, R26, 0x60, !PT ;  /* 0x00000018172b7212 */ /* 0x000fe200078e601a */
[----:B------:R-:W-:-:S03]  /*1fa0*/  IMAD.IADD R23, R12, 0x1, R59 ;  /* 0x000000010c177824 */ /* 0x000fc600078e023b */
[----:B------:R-:W-:Y:S01]  /*1fb0*/  LOP3.LUT P1, R41, R4, RZ, R43, 0xa0, !PT ;  /* 0x000000ff04297212 */ /* 0x000fe2000782a02b */
[----:B----4-:R0:W4:Y:S01]  /*1fc0*/  SHFL.IDX PT, R21, R44, R21, 0x1f ;  /* 0x00001f152c157589 */ /* 0x01012200000e0000 */
[----:B------:R-:W-:-:S11]  /*1fd0*/  LEA R23, R23, UR8, 0x2 ;  /* 0x0000000817177c11 */ /* 0x000fd6000f8e10ff */
[----:B0-----:R-:W-:Y:S05]  /*1fe0*/  @P1 BRA `(.L_x_16) ;  /* 0x0000000000081947 */ /* 0x001fea0003800000 */
[----:B------:R-:W0:Y:S02]  /*1ff0*/  POPC R44, R43 ;  /* 0x0000002b002c7309 */ /* 0x000e240000000000 */
[----:B0-----:R0:W0:Y:S02]  /*2000*/  ATOMS.ADD R44, [R23], R44 ;  /* 0x0000002c172c738c */ /* 0x0010240000000000 */
.L_x_16:
[----:B------:R-:W-:Y:S05]  /*2010*/  BSYNC.RECONVERGENT B0 ;  /* 0x0000000000007941 */ /* 0x000fea0003800200 */
.L_x_15:
        /* <DEDUP_REMOVED lines=50> */
[----:B0-----:R-:W0:Y:S03]  /*2340*/  FLO.U32.SH R23, R23 ;  /* 0x0000001700177300 */ /* 0x001e2600000e0400 */
[----:B------:R-:W-:-:S02]  /*2350*/  LOP3.LUT R22, R22, R24, R29, 0x60, !PT ;  /* 0x0000001816167212 */ /* 0x000fc400078e601d */
[----:B------:R-:W-:-:S04]  /*2360*/  VOTE.ANY R24, PT, !P2 ;  /* 0x0000000000187806 */ /* 0x000fc800050e0100 */
[----:B------:R-:W-:Y:S01]  /*2370*/  LOP3.LUT R43, R22, R24, R27, 0x60, !PT ;  /* 0x00000018162b7212 */ /* 0x000fe200078e601b */
[----:B------:R-:W-:-:S03]  /*2380*/  IMAD.IADD R24, R12, 0x1, R58 ;  /* 0x000000010c187824 */ /* 0x000fc600078e023a */
[----:B------:R-:W-:Y:S01]  /*2390*/  LOP3.LUT P1, R36, R4, RZ, R43, 0xa0, !PT ;  /* 0x000000ff04247212 */ /* 0x000fe2000782a02b */
[----:B0-----:R0:W0:Y:S01]  /*23a0*/  SHFL.IDX PT, R22, R44, R23, 0x1f ;  /* 0x00001f172c167589 */ /* 0x00102200000e0000 */
[----:B------:R-:W-:-:S11]  /*23b0*/  LEA R25, R24, UR8, 0x2 ;  /* 0x0000000818197c11 */ /* 0x000fd6000f8e10ff */
[----:B------:R-:W-:Y:S05]  /*23c0*/  @P1 BRA `(.L_x_18) ;  /* 0x0000000000081947 */ /* 0x000fea0003800000 */
[----:B0-----:R-:W0:Y:S02]  /*23d0*/  POPC R44, R43 ;  /* 0x0000002b002c7309 */ /* 0x001e240000000000 */
[----:B0-----:R0:W0:Y:S02]  /*23e0*/  ATOMS.ADD R44, [R25], R44 ;  /* 0x0000002c192c738c */ /* 0x0010240000000000 */
.L_x_18:
[----:B------:R-:W-:Y:S05]  /*23f0*/  BSYNC.RECONVERGENT B0 ;  /* 0x0000000000007941 */ /* 0x000fea0003800200 */
.L_x_17:
[----:B------:R-:W-:Y:S01]  /*2400*/  SHF.R.S32.HI R24, RZ, 0x1f, R9 ;  /* 0x0000001fff187819 */ /* 0x000fe20000011409 */
[----:B------:R-:W-:Y:S03]  /*2410*/  BSSY.RECONVERGENT B0, `(.L_x_19) ;  /* 0x000003c000007945 */ /* 0x000fe60003800200 */
[----:B------:R-:W-:-:S04]  /*2420*/  LOP3.LUT R24, R9, 0x80000000, R24, 0x1e, !PT ;  /* 0x8000000009187812 */ /* 0x000fc800078e1e18 */
[--C-:B0-----:R-:W-:Y:S02]  /*2430*/  SHF.R.U32.HI R23, RZ, R35, R24.reuse ;  /* 0x00000023ff177219 */ /* 0x101fe40000011618 */
        /* <DEDUP_REMOVED lines=57> */
.L_x_20:
[----:B------:R-:W-:Y:S05]  /*27d0*/  BSYNC.RECONVERGENT B0 ;  /* 0x0000000000007941 */ /* 0x000fea0003800200 */
.L_x_19:
        /* <DEDUP_REMOVED lines=61> */
.L_x_22:
[----:B------:R-:W-:Y:S05]  /*2bb0*/  BSYNC.RECONVERGENT B0 ;  /* 0x0000000000007941 */ /* 0x000fea0003800200 */
.L_x_21:
        /* <DEDUP_REMOVED lines=61> */
.L_x_24:
[----:B------:R-:W-:Y:S05]  /*2f90*/  BSYNC.RECONVERGENT B0 ;  /* 0x0000000000007941 */ /* 0x000fea0003800200 */
.L_x_23:
        /* <DEDUP_REMOVED lines=9> */
[----:B------:R-:W-:-:S02]  /*3030*/  SHF.R.U32.HI R29, RZ, R37, R26 ;  /* 0x00000025ff1d7219 */ /* 0x000fc4000001161a */
[C---:B------:R-:W-:Y:S01]  /*3040*/  ISETP.NE.U32.AND P1, PT, R27.reuse, 0x1, PT ;  /* 0x000000011b00780c */ /* 0x040fe20003f25070 */
[----:B------:R-:W-:Y:S01]  /*3050*/  VIADD R27, R27, 0xffffffff ;  /* 0xffffffff1b1b7836 */ /* 0x000fe20000000000 */
[----:B------:R-:W-:Y:S02]  /*3060*/  LOP3.LUT R32, R29, 0x1, RZ, 0xc0, !PT ;  /* 0x000000011d207812 */ /* 0x000fe400078ec0ff */
        /* <DEDUP_REMOVED lines=8> */
[C---:B------:R-:W-:Y:S01]  /*30f0*/  ISETP.NE.U32.AND P1, PT, R50.reuse, 0x1, PT ;  /* 0x000000013200780c */ /* 0x040fe20003f25070 */
[----:B------:R-:W-:Y:S01]  /*3100*/  VIADD R50, R50, 0xffffffff ;  /* 0xffffffff32327836 */ /* 0x000fe20000000000 */
[----:B------:R-:W-:Y:S02]  /*3110*/  LOP3.LUT R27, R29, R28, R27, 0x60, !PT ;  /* 0x0000001c1d1b7212 */ /* 0x000fe400078e601b */
[----:B------:R-:W-:-:S02]  /*3120*/  LOP3.LUT R51, R51, 0x1, RZ, 0xc0, !PT ;  /* 0x0000000133337812 */ /* 0x000fc400078ec0ff */
[----:B------:R-:W-:Y:S02]  /*3130*/  SHF.R.U32.HI R29, RZ, R40, R26 ;  /* 0x00000028ff1d7219 */ /* 0x000fe4000001161a */
[----:B------:R-:W-:Y:S02]  /*3140*/  VOTE.ANY R28, PT, !P2 ;  /* 0x00000000001c7806 */ /* 0x000fe400050e0100 */
[----:B------:R-:W-:Y:S02]  /*3150*/  ISETP.NE.U32.AND P2, PT, R51, 0x1, PT ;  /* 0x000000013300780c */ /* 0x000fe40003f45070 */
[----:B------:R-:W-:Y:S02]  /*3160*/  LOP3.LUT R27, R27, R28, R32, 0x60, !PT ;  /* 0x0000001c1b1b7212 */ /* 0x000fe400078e6020 */
[----:B------:R-:W-:Y:S02]  /*3170*/  LOP3.LUT R32, R29, 0x1, RZ, 0xc0, !PT ;  /* 0x000000011d207812 */ /* 0x000fe400078ec0ff */
[----:B------:R-:W-:-:S02]  /*3180*/  SHF.R.U32.HI R52, RZ, R17, R26 ;  /* 0x00000011ff347219 */ /* 0x000fc4000001161a */
[----:B------:R-:W-:Y:S02]  /*3190*/  VOTE.ANY R28, PT, !P1 ;  /* 0x00000000001c7806 */ /* 0x000fe400048e0100 */
[----:B------:R-:W-:Y:S02]  /*31a0*/  ISETP.NE.U32.AND P1, PT, R32, 0x1, PT ;  /* 0x000000012000780c */ /* 0x000fe40003f25070 */
[----:B------:R-:W-:Y:S02]  /*31b0*/  LOP3.LUT R52, R52, 0x1, RZ, 0xc0, !PT ;  /* 0x0000000134347812 */ /* 0x000fe400078ec0ff */
[----:B------:R-:W-:Y:S02]  /*31c0*/  LOP3.LUT R27, R27, R28, R50, 0x60, !PT ;  /* 0x0000001c1b1b7212 */ /* 0x000fe400078e6032 */
[----:B------:R-:W-:Y:S01]  /*31d0*/  SHF.R.U32.HI R50, RZ, R16, R26 ;  /* 0x00000010ff327219 */ /* 0x000fe2000001161a */
[----:B------:R-:W-:Y:S01]  /*31e0*/  VIADD R26, R51, 0xffffffff ;  /* 0xffffffff331a7836 */ /* 0x000fe20000000000 */
[----:B------:R-:W-:Y:S01]  /*31f0*/  ISETP.NE.U32.AND P3, PT, R52, 0x1, PT ;  /* 0x000000013400780c */ /* 0x000fe20003f65070 */
[----:B------:R-:W0:Y:S01]  /*3200*/  BREV R28, R53 ;  /* 0x00000035001c7301 */ /* 0x000e220000000000 */
[----:B------:R-:W-:-:S02]  /*3210*/  VOTE.ANY R29, PT, !P2 ;  /* 0x00000000001d7806 */ /* 0x000fc400050e0100 */
[----:B------:R-:W-:Y:S02]  /*3220*/  LOP3.LUT R50, R50, 0x1, RZ, 0xc0, !PT ;  /* 0x0000000132327812 */ /* 0x000fe400078ec0ff */
[----:B------:R-:W-:Y:S01]  /*3230*/  LOP3.LUT R26, R27, R29, R26, 0x60, !PT ;  /* 0x0000001d1b1a7212 */ /* 0x000fe200078e601a */
[----:B------:R-:W-:Y:S01]  /*3240*/  VIADD R27, R32, 0xffffffff ;  /* 0xffffffff201b7836 */ /* 0x000fe20000000000 */
[C---:B------:R-:W-:Y:S01]  /*3250*/  ISETP.NE.U32.AND P2, PT, R50.reuse, 0x1, PT ;  /* 0x000000013200780c */ /* 0x040fe20003f45070 */
[----:B------:R-:W-:Y:S01]  /*3260*/  VIADD R50, R50, 0xffffffff ;  /* 0xffffffff32327836 */ /* 0x000fe20000000000 */
[----:B------:R-:W-:Y:S02]  /*3270*/  VOTE.ANY R29, PT, !P1 ;  /* 0x00000000001d7806 */ /* 0x000fe400048e0100 */
[----:B------:R-:W-:Y:S02]  /*3280*/  LOP3.LUT R54, R54, 0xff, RZ, 0xc0, !PT ;  /* 0x000000ff36367812 */ /* 0x000fe400078ec0ff */
[----:B------:R-:W-:Y:S01]  /*3290*/  LOP3.LUT R26, R26, R29, R27, 0x60, !PT ;  /* 0x0000001d1a1a7212 */ /* 0x000fe200078e601b */
[----:B------:R-:W-:Y:S01]  /*32a0*/  VIADD R27, R52, 0xffffffff ;  /* 0xffffffff341b7836 */ /* 0x000fe20000000000 */
[----:B------:R-:W-:Y:S01]  /*32b0*/  VOTE.ANY R32, PT, !P3 ;  /* 0x0000000000207806 */ /* 0x000fe200058e0100 */
[----:B0-----:R-:W0:Y:S03]  /*32c0*/  FLO.U32.SH R29, R28 ;  /* 0x0000001c001d7300 */ /* 0x001e2600000e0400 */
[----:B------:R-:W-:Y:S01]  /*32d0*/  LOP3.LUT R27, R26, R32, R27, 0x60, !PT ;  /* 0x000000201a1b7212 */ /* 0x000fe200078e601b */
[----:B------:R-:W-:Y:S01]  /*32e0*/  IMAD.IADD R32, R12, 0x1, R54 ;  /* 0x000000010c207824 */ /* 0x000fe200078e0236 */
[----:B------:R-:W-:-:S04]  /*32f0*/  VOTE.ANY R26, PT, !P2 ;  /* 0x00000000001a7806 */ /* 0x000fc800050e0100 */
[----:B------:R-:W-:Y:S02]  /*3300*/  LOP3.LUT R27, R27, R26, R50, 0x60, !PT ;  /* 0x0000001a1b1b7212 */ /* 0x000fe400078e6032 */
[----:B------:R-:W-:Y:S02]  /*3310*/  LEA R51, R32, UR8, 0x2 ;  /* 0x0000000820337c11 */ /* 0x000fe4000f8e10ff */
[----:B------:R-:W-:Y:S01]  /*3320*/  LOP3.LUT P1, R50, R4, RZ, R27, 0xa0, !PT ;  /* 0x000000ff04327212 */ /* 0x000fe2000782a01b */
[----:B0-----:R0:W0:-:S12]  /*3330*/  SHFL.IDX PT, R26, R44, R29, 0x1f ;  /* 0x00001f1d2c1a7589 */ /* 0x00101800000e0000 */
[----:B------:R-:W-:Y:S05]  /*3340*/  @P1 BRA `(.L_x_26) ;  /* 0x0000000000081947 */ /* 0x000fea0003800000 */
[----:B0-----:R-:W0:Y:S02]  /*3350*/  POPC R44, R27 ;  /* 0x0000001b002c7309 */ /* 0x001e240000000000 */
[----:B0-----:R0:W0:Y:S02]  /*3360*/  ATOMS.ADD R44, [R51], R44 ;  /* 0x0000002c332c738c */ /* 0x0010240000000000 */
.L_x_26:
[----:B------:R-:W-:Y:S05]  /*3370*/  BSYNC.RECONVERGENT B0 ;  /* 0x0000000000007941 */ /* 0x000fea0003800200 */
.L_x_25:
        /* <DEDUP_REMOVED lines=17> */
[----:B------:R-:W-:Y:S02]  /*3490*/  ISETP.NE.U32.AND P2, PT, R52, 0x1, PT ;  /* 0x000000013400780c */ /* 0x000fe40003f45070 */
[----:B------:R-:W-:Y:S02]  /*34a0*/  LOP3.LUT R32, R51, R32, RZ, 0x3c, !PT ;  /* 0x0000002033207212 */ /* 0x000fe400078e3cff */
[----:B------:R-:W-:Y:S02]  /*34b0*/  VOTE.ANY R51, PT, !P1 ;  /* 0x0000000000337806 */ /* 0x000fe400048e0100 */
[----:B------:R-:W-:Y:S02]  /*34c0*/  ISETP.NE.U32.AND P1, PT, R62, 0x1, PT ;  /* 0x000000013e00780c */ /* 0x000fe40003f25070 */
[----:B------:R-:W-:Y:S01]  /*34d0*/  LOP3.LUT R28, R32, R51, R28, 0x60, !PT ;  /* 0x00000033201c7212 */ /* 0x000fe200078e601c */
[----:B------:R-:W-:Y:S01]  /*34e0*/  VIADD R51, R52, 0xffffffff ;  /* 0xffffffff34337836 */ /* 0x000fe20000000000 */
[----:B------:R-:W-:-:S02]  /*34f0*/  LOP3.LUT R63, R63, 0x1, RZ, 0xc0, !PT ;  /* 0x000000013f3f7812 */ /* 0x000fc400078ec0ff */
[----:B------:R-:W-:Y:S02]  /*3500*/  SHF.R.U32.HI R52, RZ, R40, R29 ;  /* 0x00000028ff347219 */ /* 0x000fe4000001161d */
        /* <DEDUP_REMOVED lines=11> */
[----:B------:R-:W-:Y:S02]  /*35c0*/  LOP3.LUT R32, R28, R32, R51, 0x60, !PT ;  /* 0x000000201c207212 */ /* 0x000fe400078e6033 */
[----:B------:R-:W-:Y:S01]  /*35d0*/  SHF.R.U32.HI R51, RZ, R16, R29 ;  /* 0x00000010ff337219 */ /* 0x000fe2000001161d */
[----:B------:R-:W0:Y:S01]  /*35e0*/  BREV R28, R27 ;  /* 0x0000001b001c7301 */ /* 0x000e220000000000 */
[C---:B------:R-:W-:Y:S01]  /*35f0*/  ISETP.NE.U32.AND P3, PT, R64.reuse, 0x1, PT ;  /* 0x000000014000780c */ /* 0x040fe20003f65070 */
[----:B------:R-:W-:Y:S01]  /*3600*/  VIADD R64, R64, 0xffffffff ;  /* 0xffffffff40407836 */ /* 0x000fe20000000000 */
[----:B------:R-:W-:-:S02]  /*3610*/  LOP3.LUT R51, R51, 0x1, RZ, 0xc0, !PT ;  /* 0x0000000133337812 */ /* 0x000fc400078ec0ff */
[----:B------:R-:W-:Y:S02]  /*3620*/  VOTE.ANY R29, PT, !P2 ;  /* 0x00000000001d7806 */ /* 0x000fe400050e0100 */
[----:B------:R-:W-:Y:S02]  /*3630*/  ISETP.NE.U32.AND P2, PT, R51, 0x1, PT ;  /* 0x000000013300780c */ /* 0x000fe40003f45070 */
[----:B------:R-:W-:Y:S02]  /*3640*/  LOP3.LUT R29, R32, R29, R63, 0x60, !PT ;  /* 0x0000001d201d7212 */ /* 0x000fe400078e603f */
[----:B------:R-:W-:Y:S02]  /*3650*/  VOTE.ANY R32, PT, !P1 ;  /* 0x0000000000207806 */ /* 0x000fe400048e0100 */
[----:B------:R-:W-:Y:S02]  /*3660*/  LOP3.LUT R53, R53, 0xff, RZ, 0xc0, !PT ;  /* 0x000000ff35357812 */ /* 0x000fe400078ec0ff */
[----:B------:R-:W-:Y:S01]  /*3670*/  LOP3.LUT R29, R29, R32, R52, 0x60, !PT ;  /* 0x000000201d1d7212 */ /* 0x000fe200078e6034 */
[----:B0-----:R-:W0:Y:S01]  /*3680*/  FLO.U32.SH R63, R28 ;  /* 0x0000001c003f7300 */ /* 0x001e2200000e0400 */
[----:B------:R-:W-:-:S03]  /*3690*/  VOTE.ANY R32, PT, !P3 ;  /* 0x0000000000207806 */ /* 0x000fc600058e0100 */
[----:B------:R-:W-:Y:S02]  /*36a0*/  VOTE.ANY R27, PT, !P2 ;  /* 0x00000000001b7806 */ /* 0x000fe400050e0100 */
[----:B------:R-:W-:Y:S01]  /*36b0*/  LOP3.LUT R29, R29, R32, R64, 0x60, !PT ;  /* 0x000000201d1d7212 */ /* 0x000fe200078e6040 */
[----:B------:R-:W-:-:S05]  /*36c0*/  VIADD R32, R51, 0xffffffff ;  /* 0xffffffff33207836 */ /* 0x000fca0000000000 */
[----:B------:R-:W-:Y:S02]  /*36d0*/  LOP3.LUT R29, R29, R27, R32, 0x60, !PT ;  /* 0x0000001b1d1d7212 */ /* 0x000fe400078e6020 */
[----:B0-----:R0:W0:Y:S02]  /*36e0*/  SHFL.IDX PT, R27, R44, R63, 0x1f ;  /* 0x00001f3f2c1b7589 */ /* 0x00102400000e0000 */
[----:B------:R-:W-:-:S13]  /*36f0*/  LOP3.LUT P1, R51, R4, RZ, R29, 0xa0, !PT ;  /* 0x000000ff04337212 */ /* 0x000fda000782a01d */
[----:B------:R-:W-:Y:S05]  /*3700*/  @P1 BRA `(.L_x_28) ;  /* 0x0000000000101947 */ /* 0x000fea0003800000 */
[----:B0-----:R-:W0:Y:S01]  /*3710*/  POPC R44, R29 ;  /* 0x0000001d002c7309 */ /* 0x001e220000000000 */
[----:B------:R-:W-:-:S05]  /*3720*/  IMAD.IADD R28, R12, 0x1, R53 ;  /* 0x000000010c1c7824 */ /* 0x000fca00078e0235 */
[----:B------:R-:W-:-:S05]  /*3730*/  LEA R63, R28, UR8, 0x2 ;  /* 0x000000081c3f7c11 */ /* 0x000fca000f8e10ff */
[----:B0-----:R0:W0:Y:S02]  /*3740*/  ATOMS.ADD R44, [R63], R44 ;  /* 0x0000002c3f2c738c */ /* 0x0010240000000000 */
.L_x_28:
[----:B------:R-:W-:Y:S05]  /*3750*/  BSYNC.RECONVERGENT B0 ;  /* 0x0000000000007941 */ /* 0x000fea0003800200 */
.L_x_27:
        /* <DEDUP_REMOVED lines=20> */
[----:B------:R-:W-:Y:S02]  /*38a0*/  ISETP.NE.U32.AND P1, PT, R64, 0x1, PT ;  /* 0x000000014000780c */ /* 0x000fe40003f25070 */
[----:B------:R-:W-:Y:S01]  /*38b0*/  LOP3.LUT R28, R32, R65, R28, 0x60, !PT ;  /* 0x00000041201c7212 */ /* 0x000fe200078e601c */
[----:B------:R-:W-:Y:S01]  /*38c0*/  VIADD R65, R62, 0xffffffff ;  /* 0xffffffff3e417836 */ /* 0x000fe20000000000 */
[----:B------:R-:W-:Y:S02]  /*38d0*/  LOP3.LUT R66, R66, 0x1, RZ, 0xc0, !PT ;  /* 0x0000000142427812 */ /* 0x000fe400078ec0ff */
[----:B------:R-:W-:-:S02]  /*38e0*/  SHF.R.U32.HI R62, RZ, R40, R63 ;  /* 0x00000028ff3e7219 */ /* 0x000fc4000001163f */
[----:B------:R-:W-:Y:S02]  /*38f0*/  VOTE.ANY R32, PT, !P2 ;  /* 0x0000000000207806 */ /* 0x000fe400050e0100 */
[----:B------:R-:W-:Y:S02]  /*3900*/  ISETP.NE.U32.AND P2, PT, R66, 0x1, PT ;  /* 0x000000014200780c */ /* 0x000fe40003f45070 */
[----:B------:R-:W-:Y:S02]  /*3910*/  LOP3.LUT R67, R62, 0x1, RZ, 0xc0, !PT ;  /* 0x000000013e437812 */ /* 0x000fe400078ec0ff */
[----:B------:R-:W-:Y:S02]  /*3920*/  SHF.R.U32.HI R68, RZ, R17, R63 ;  /* 0x00000011ff447219 */ /* 0x000fe4000001163f */
[----:B------:R-:W-:Y:S01]  /*3930*/  LOP3.LUT R28, R28, R32, R65, 0x60, !PT ;  /* 0x000000201c1c7212 */ /* 0x000fe200078e6041 */
[----:B------:R-:W-:Y:S01]  /*3940*/  VIADD R65, R64, 0xffffffff ;  /* 0xffffffff40417836 */ /* 0x000fe20000000000 */
[----:B------:R-:W-:-:S02]  /*3950*/  VOTE.ANY R32, PT, !P1 ;  /* 0x0000000000207806 */ /* 0x000fc400048e0100 */
[C---:B------:R-:W-:Y:S01]  /*3960*/  ISETP.NE.U32.AND P1, PT, R67.reuse, 0x1, PT ;  /* 0x000000014300780c */ /* 0x040fe20003f25070 */
[----:B------:R-:W-:Y:S01]  /*3970*/  VIADD R67, R67, 0xffffffff ;  /* 0xffffffff43437836 */ /* 0x000fe20000000000 */
[----:B------:R-:W-:Y:S02]  /*3980*/  LOP3.LUT R68, R68, 0x1, RZ, 0xc0, !PT ;  /* 0x0000000144447812 */ /* 0x000fe400078ec0ff */
[----:B------:R-:W-:Y:S01]  /*3990*/  SHF.R.U32.HI R64, RZ, R16, R63 ;  /* 0x00000010ff407219 */ /* 0x000fe2000001163f */
[----:B------:R-:W-:Y:S01]  /*39a0*/  VIADD R63, R66, 0xffffffff ;  /* 0xffffffff423f7836 */ /* 0x000fe20000000000 */
[----:B------:R-:W-:Y:S02]  /*39b0*/  ISETP.NE.U32.AND P3, PT, R68, 0x1, PT ;  /* 0x000000014400780c */ /* 0x000fe40003f65070 */
[----:B------:R-:W-:Y:S02]  /*39c0*/  LOP3.LUT R64, R64, 0x1, RZ, 0xc0, !PT ;  /* 0x0000000140407812 */ /* 0x000fe400078ec0ff */
[----:B------:R-:W-:Y:S01]  /*39d0*/  LOP3.LUT R28, R28, R32, R65, 0x60, !PT ;  /* 0x000000201c1c7212 */ /* 0x000fe200078e6041 */
[----:B------:R-:W-:Y:S01]  /*39e0*/  VIADD R65, R68, 0xffffffff ;  /* 0xffffffff44417836 */ /* 0x000fe20000000000 */
[----:B------:R-:W-:Y:S01]  /*39f0*/  VOTE.ANY R62, PT, !P2 ;  /* 0x00000000003e7806 */ /* 0x000fe200050e0100 */
[----:B------:R0:W5:Y:S01]  /*3a00*/  BREV R32, R29 ;  /* 0x0000001d00207301 */ /* 0x0001620000000000 */
[----:B------:R-:W-:-:S02]  /*3a10*/  ISETP.NE.U32.AND P2, PT, R64, 0x1, PT ;  /* 0x000000014000780c */ /* 0x000fc40003f45070 */
[----:B------:R-:W-:Y:S02]  /*3a20*/  LOP3.LUT R28, R28, R62, R63, 0x60, !PT ;  /* 0x0000003e1c1c7212 */ /* 0x000fe400078e603f */
[----:B------:R-:W-:Y:S02]  /*3a30*/  VOTE.ANY R62, PT, !P1 ;  /* 0x00000000003e7806 */ /* 0x000fe400048e0100 */
[----:B------:R-:W-:Y:S02]  /*3a40*/  LOP3.LUT R52, R52, 0xff, RZ, 0xc0, !PT ;  /* 0x000000ff34347812 */ /* 0x000fe400078ec0ff */
[----:B------:R-:W-:Y:S01]  /*3a50*/  LOP3.LUT R28, R28, R62, R67, 0x60, !PT ;  /* 0x0000003e1c1c7212 */ /* 0x000fe200078e6043 */
[----:B0-----:R-:W-:Y:S01]  /*3a60*/  VIADD R29, R64, 0xffffffff ;  /* 0xffffffff401d7836 */ /* 0x001fe20000000000 */
[----:B------:R-:W-:Y:S01]  /*3a70*/  VOTE.ANY R62, PT, !P3 ;  /* 0x00000000003e7806 */ /* 0x000fe200058e0100 */
[----:B------:R-:W-:-:S03]  /*3a80*/  IMAD.IADD R64, R12, 0x1, R52 ;  /* 0x000000010c407824 */ /* 0x000fc600078e0234 */
[----:B------:R-:W-:Y:S01]  /*3a90*/  LOP3.LUT R28, R28, R62, R65, 0x60, !PT ;  /* 0x0000003e1c1c7212 */ /* 0x000fe200078e6041 */
[----:B-----5:R-:W0:Y:S01]  /*3aa0*/  FLO.U32.SH R63, R32 ;  /* 0x00000020003f7300 */ /* 0x020e2200000e0400 */
[----:B------:R-:W-:Y:S02]  /*3ab0*/  VOTE.ANY R62, PT, !P2 ;  /* 0x00000000003e7806 */ /* 0x000fe400050e0100 */
[----:B------:R-:W-:Y:S02]  /*3ac0*/  LEA R65, R64, UR8, 0x2 ;  /* 0x0000000840417c11 */ /* 0x000fe4000f8e10ff */
[----:B------:R-:W-:-:S04]  /*3ad0*/  LOP3.LUT R29, R28, R62, R29, 0x60, !PT ;  /* 0x0000003e1c1d7212 */ /* 0x000fc800078e601d */
[----:B------:R-:W-:Y:S01]  /*3ae0*/  LOP3.LUT P1, R62, R4, RZ, R29, 0xa0, !PT ;  /* 0x000000ff043e7212 */ /* 0x000fe2000782a01d */
[----:B0-----:R0:W0:-:S12]  /*3af0*/  SHFL.IDX PT, R28, R44, R63, 0x1f ;  /* 0x00001f3f2c1c7589 */ /* 0x00101800000e0000 */
[----:B------:R-:W-:Y:S05]  /*3b00*/  @P1 BRA `(.L_x_30) ;  /* 0x0000000000081947 */ /* 0x000fea0003800000 */
[----:B0-----:R-:W0:Y:S02]  /*3b10*/  POPC R44, R29 ;  /* 0x0000001d002c7309 */ /* 0x001e240000000000 */
[----:B0-----:R0:W0:Y:S02]  /*3b20*/  ATOMS.ADD R44, [R65], R44 ;  /* 0x0000002c412c738c */ /* 0x0010240000000000 */
.L_x_30:
[----:B------:R-:W-:Y:S05]  /*3b30*/  BSYNC.RECONVERGENT B0 ;  /* 0x0000000000007941 */ /* 0x000fea0003800200 */
.L_x_29:
        /* <DEDUP_REMOVED lines=30> */
[----:B------:R-:W-:Y:S02]  /*3d20*/  VOTE.ANY R65, PT, !P1 ;  /* 0x0000000000417806 */ /* 0x000fe400048e0100 */
[----:B------:R-:W-:-:S02]  /*3d30*/  SHF.R.U32.HI R66, RZ, R17, R32 ;  /* 0x00000011ff427219 */ /* 0x000fc40000011620 */
[----:B------:R-:W-:Y:S02]  /*3d40*/  ISETP.NE.U32.AND P1, PT, R67, 0x1, PT ;  /* 0x000000014300780c */ /* 0x000fe40003f25070 */
[----:B------:R-:W-:Y:S02]  /*3d50*/  LOP3.LUT R63, R63, R65, R68, 0x60, !PT ;  /* 0x000000413f3f7212 */ /* 0x000fe400078e6044 */
[----:B------:R-:W-:Y:S01]  /*3d60*/  LOP3.LUT R70, R66, 0x1, RZ, 0xc0, !PT ;  /* 0x0000000142467812 */ /* 0x000fe200078ec0ff */
[----:B------:R-:W-:Y:S01]  /*3d70*/  VIADD R66, R69, 0xffffffff ;  /* 0xffffffff45427836 */ /* 0x000fe20000000000 */
        /* <DEDUP_REMOVED lines=14> */
[----:B0-----:R-:W0:Y:S01]  /*3e60*/  FLO.U32.SH R67, R32 ;  /* 0x0000002000437300 */ /* 0x001e2200000e0400 */
[----:B------:R-:W-:Y:S01]  /*3e70*/  IMAD.IADD R66, R12, 0x1, R64 ;  /* 0x000000010c427824 */ /* 0x000fe200078e0240 */
[----:B------:R-:W-:-:S02]  /*3e80*/  VOTE.ANY R29, PT, !P2 ;  /* 0x00000000001d7806 */ /* 0x000fc400050e0100 */
[----:B------:R-:W-:Y:S02]  /*3e90*/  LOP3.LUT R65, R63, R65, R70, 0x60, !PT ;  /* 0x000000413f417212 */ /* 0x000fe400078e6046 */
[----:B------:R-:W-:Y:S02]  /*3ea0*/  LEA R69, R66, UR8, 0x2 ;  /* 0x0000000842457c11 */ /* 0x000fe4000f8e10ff */
[----:B------:R-:W-:-:S04]  /*3eb0*/  LOP3.LUT R65, R65, R29, R68, 0x60, !PT ;  /* 0x0000001d41417212 */ /* 0x000fc800078e6044 */
[----:B------:R-:W-:Y:S01]  /*3ec0*/  LOP3.LUT P1, R63, R4, RZ, R65, 0xa0, !PT ;  /* 0x000000ff043f7212 */ /* 0x000fe2000782a041 */
[----:B0-----:R0:W0:-:S12]  /*3ed0*/  SHFL.IDX PT, R29, R44, R67, 0x1f ;  /* 0x00001f432c1d7589 */ /* 0x00101800000e0000 */
[----:B------:R-:W-:Y:S05]  /*3ee0*/  @P1 BRA `(.L_x_32) ;  /* 0x0000000000081947 */ /* 0x000fea0003800000 */
[----:B0-----:R-:W0:Y:S02]  /*3ef0*/  POPC R44, R65 ;  /* 0x00000041002c7309 */ /* 0x001e240000000000 */
[----:B0-----:R0:W0:Y:S02]  /*3f00*/  ATOMS.ADD R44, [R69], R44 ;  /* 0x0000002c452c738c */ /* 0x0010240000000000 */
.L_x_32:
[----:B------:R-:W-:Y:S05]  /*3f10*/  BSYNC.RECONVERGENT B0 ;  /* 0x0000000000007941 */ /* 0x000fea0003800200 */
.L_x_31:
[----:B0-----:R-:W-:Y:S01]  /*3f20*/  SHF.R.S32.HI R67, RZ, 0x1f, R48 ;  /* 0x0000001fff437819 */ /* 0x001fe20000011430 */
[----:B------:R-:W-:Y:S01]  /*3f30*/  POPC R31, R31 ;  /* 0x0000001f001f7309 */ /* 0x000fe20000000000 */
[----:B------:R-:W-:Y:S02]  /*3f40*/  BSSY.RECONVERGENT B0, `(.L_x_33) ;  /* 0x000003e000007945 */ /* 0x000fe40003800200 */
[----:B------:R-:W-:-:S04]  /*3f50*/  LOP3.LUT R32, R48, 0x80000000, R67, 0x1e, !PT ;  /* 0x8000000030207812 */ /* 0x000fc800078e1e43 */
[--C-:B------:R-:W-:Y:S01]  /*3f60*/  SHF.R.U32.HI R66, RZ, R35, R32.reuse ;  /* 0x00000023ff427219 */ /* 0x100fe20000011620 */
[----:B------:R-:W-:Y:S01]  /*3f70*/  POPC R30, R30 ;  /* 0x0000001e001e7309 */ /* 0x000fe20000000000 */
[--C-:B------:R-:W-:Y:S02]  /*3f80*/  SHF.R.U32.HI R77, RZ, R2, R32.reuse ;  /* 0x00000002ff4d7219 */ /* 0x100fe40000011620 */
[----:B------:R-:W-:Y:S02]  /*3f90*/  LOP3.LUT R67, R66, 0x1, RZ, 0xc0, !PT ;  /* 0x0000000142437812 */ /* 0x000fe400078ec0ff */
[----:B------:R-:W-:Y:S02]  /*3fa0*/  LOP3.LUT R66, R77, 0x1, RZ, 0xc0, !PT ;  /* 0x000000014d427812 */ /* 0x000fe400078ec0ff */
[C---:B------:R-:W-:Y:S01]  /*3fb0*/  ISETP.NE.U32.AND P2, PT, R67.reuse, 0x1, PT ;  /* 0x000000014300780c */ /* 0x040fe20003f45070 */
[----:B------:R-:W-:Y:S01]  /*3fc0*/  VIADD R67, R67, 0xffffffff ;  /* 0xffffffff43437836 */ /* 0x000fe20000000000 */
[----:B------:R-:W-:Y:S01]  /*3fd0*/  SHF.R.U32.HI R68, RZ, R37, R32 ;  /* 0x00000025ff447219 */ /* 0x000fe20000011620 */
[----:B------:R-:W-:Y:S01]  /*3fe0*/  POPC R33, R33 ;  /* 0x0000002100217309 */ /* 0x000fe20000000000 */
[C---:B------:R-:W-:Y:S01]  /*3ff0*/  ISETP.NE.U32.AND P1, PT, R66.reuse, 0x1, PT ;  /* 0x000000014200780c */ /* 0x040fe20003f25070 */
[----:B------:R-:W-:Y:S01]  /*4000*/  VIADD R66, R66, 0xffffffff ;  /* 0xffffffff42427836 */ /* 0x000fe20000000000 */
[----:B------:R-:W-:-:S02]  /*4010*/  LOP3.LUT R69, R68, 0x1, RZ, 0xc0, !PT ;  /* 0x0000000144457812 */ /* 0x000fc400078ec0ff */
[--C-:B------:R-:W-:Y:S02]  /*4020*/  SHF.R.U32.HI R70, RZ, R38, R32.reuse ;  /* 0x00000026ff467219 */ /* 0x100fe40000011620 */
[----:B------:R-:W-:Y:S02]  /*4030*/  SHF.R.U32.HI R71, RZ, R39, R32 ;  /* 0x00000027ff477219 */ /* 0x000fe40000011620 */
[----:B------:R-:W-:Y:S02]  /*4040*/  LOP3.LUT R70, R70, 0x1, RZ, 0xc0, !PT ;  /* 0x0000000146467812 */ /* 0x000fe400078ec0ff */
[----:B------:R-:W-:Y:S02]  /*4050*/  VOTE.ANY R68, PT, !P2 ;  /* 0x0000000000447806 */ /* 0x000fe400050e0100 */
[C---:B------:R-:W-:Y:S01]  /*4060*/  ISETP.NE.U32.AND P2, PT, R69.reuse, 0x1, PT ;  /* 0x000000014500780c */ /* 0x040fe20003f45070 */
[----:B------:R-:W-:Y:S01]  /*4070*/  VIADD R69, R69, 0xffffffff ;  /* 0xffffffff45457836 */ /* 0x000fe20000000000 */
[----:B------:R-:W-:-:S02]  /*4080*/  LOP3.LUT R68, R68, R67, RZ, 0x3c, !PT ;  /* 0x0000004344447212 */ /* 0x000fc400078e3cff */
[----:B------:R-:W-:Y:S02]  /*4090*/  VOTE.ANY R67, PT, !P1 ;  /* 0x0000000000437806 */ /* 0x000fe400048e0100 */
[----:B------:R-:W-:Y:S02]  /*40a0*/  ISETP.NE.U32.AND P1, PT, R70, 0x1, PT ;  /* 0x000000014600780c */ /* 0x000fe40003f25070 */
[----:B------:R-:W-:Y:S02]  /*40b0*/  LOP3.LUT R66, R68, R67, R66, 0x60, !PT ;  /* 0x0000004344427212 */ /* 0x000fe400078e6042 */
[----:B------:R-:W-:Y:S02]  /*40c0*/  LOP3.LUT R71, R71, 0x1, RZ, 0xc0, !PT ;  /* 0x0000000147477812 */ /* 0x000fe400078ec0ff */
[----:B------:R-:W-:Y:S02]  /*40d0*/  SHF.R.U32.HI R68, RZ, R40, R32 ;  /* 0x00000028ff447219 */ /* 0x000fe40000011620 */
[----:B------:R-:W-:-:S02]  /*40e0*/  VOTE.ANY R67, PT, !P2 ;  /* 0x0000000000437806 */ /* 0x000fc400050e0100 */
[----:B------:R-:W-:Y:S02]  /*40f0*/  ISETP.NE.U32.AND P2, PT, R71, 0x1, PT ;  /* 0x000000014700780c */ /* 0x000fe40003f45070 */
[----:B------:R-:W-:Y:S01]  /*4100*/  LOP3.LUT R66, R66, R67, R69, 0x60, !PT ;  /* 0x0000004342427212 */ /* 0x000fe200078e6045 */
[----:B------:R-:W-:Y:S01]  /*4110*/  VIADD R67, R70, 0xffffffff ;  /* 0xffffffff46437836 */ /* 0x000fe20000000000 */
[----:B------:R-:W-:Y:S02]  /*4120*/  LOP3.LUT R69, R68, 0x1, RZ, 0xc0, !PT ;  /* 0x0000000144457812 */ /* 0x000fe400078ec0ff */
[----:B------:R-:W-:Y:S02]  /*4130*/  SHF.R.U32.HI R72, RZ, R17, R32 ;  /* 0x00000011ff487219 */ /* 0x000fe40000011620 */
[----:B------:R-:W-:Y:S02]  /*4140*/  VOTE.ANY R68, PT, !P1 ;  /* 0x0000000000447806 */ /* 0x000fe400048e0100 */
[C---:B------:R-:W-:Y:S01]  /*4150*/  ISETP.NE.U32.AND P1, PT, R69.reuse, 0x1, PT ;  /* 0x000000014500780c */ /* 0x040fe20003f25070 */
[----:B------:R-:W-:Y:S01]  /*4160*/  VIADD R69, R69, 0xffffffff ;  /* 0xffffffff45457836 */ /* 0x000fe20000000000 */
[----:B------:R-:W-:-:S02]  /*4170*/  LOP3.LUT R72, R72, 0x1, RZ, 0xc0, !PT ;  /* 0x0000000148487812 */ /* 0x000fc400078ec0ff */
[----:B------:R-:W-:Y:S01]  /*4180*/  SHF.R.U32.HI R70, RZ, R16, R32 ;  /* 0x00000010ff467219 */ /* 0x000fe20000011620 */
[----:B------:R-:W-:Y:S01]  /*4190*/  VIADD R32, R71, 0xffffffff ;  /* 0xffffffff47207836 */ /* 0x000fe20000000000 */
[----:B------:R-:W-:Y:S02]  /*41a0*/  ISETP.NE.U32.AND P3, PT, R72, 0x1, PT ;  /* 0x000000014800780c */ /* 0x000fe40003f65070 */
[----:B------:R-:W-:Y:S02]  /*41b0*/  LOP3.LUT R67, R66, R68, R67, 0x60, !PT ;  /* 0x0000004442437212 */ /* 0x000fe400078e6043 */
[----:B------:R-:W-:Y:S01]  /*41c0*/  LOP3.LUT R70, R70, 0x1, RZ, 0xc0, !PT ;  /* 0x0000000146467812 */ /* 0x000fe200078ec0ff */
[----:B------:R-:W0:Y:S01]  /*41d0*/  BREV R66, R65 ;  /* 0x0000004100427301 */ /* 0x000e220000000000 */
[----:B------:R-:W-:Y:S02]  /*41e0*/  VOTE.ANY R68, PT, !P2 ;  /* 0x0000000000447806 */ /* 0x000fe400050e0100 */
[C---:B------:R-:W-:Y:S01]  /*41f0*/  ISETP.NE.U32.AND P2, PT, R70.reuse, 0x1, PT ;  /* 0x000000014600780c */ /* 0x040fe20003f45070 */
[----:B------:R-:W-:Y:S01]  /*4200*/  VIADD R70, R70, 0xffffffff ;  /* 0xffffffff46467836 */ /* 0x000fe20000000000 */
[----:B------:R-:W-:-:S02]  /*4210*/  LOP3.LUT R32, R67, R68, R32, 0x60, !PT ;  /* 0x0000004443207212 */ /* 0x000fc400078e6020 */
[----:B------:R-:W-:Y:S02]  /*4220*/  VOTE.ANY R67, PT, !P1 ;  /* 0x0000000000437806 */ /* 0x000fe400048e0100 */
[----:B------:R-:W-:Y:S02]  /*4230*/  VOTE.ANY R68, PT, !P3 ;  /* 0x0000000000447806 */ /* 0x000fe400058e0100 */
[----:B------:R-:W-:Y:S01]  /*4240*/  LOP3.LUT R32, R32, R67, R69, 0x60, !PT ;  /* 0x0000004320207212 */ /* 0x000fe200078e6045 */
[----:B------:R-:W-:Y:S01]  /*4250*/  VIADD R67, R72, 0xffffffff ;  /* 0xffffffff48437836 */ /* 0x000fe20000000000 */
[----:B------:R-:W-:Y:S01]  /*4260*/  LOP3.LUT R77, R77, 0xff, RZ, 0xc0, !PT ;  /* 0x000000ff4d4d7812 */ /* 0x000fe200078ec0ff */
        /* <DEDUP_REMOVED lines=11> */
.L_x_34:
[----:B------:R-:W-:Y:S05]  /*4320*/  BSYNC.RECONVERGENT B0 ;  /* 0x0000000000007941 */ /* 0x000fea0003800200 */
.L_x_33:
[----:B0-----:R-:W-:Y:S01]  /*4330*/  SHF.R.S32.HI R69, RZ, 0x1f, R46 ;  /* 0x0000001fff457819 */ /* 0x001fe2000001142e */
[----:B------:R-:W0:Y:S01]  /*4340*/  BREV R67, R67 ;  /* 0x0000004300437301 */ /* 0x000e220000000000 */
[----:B------:R-:W-:Y:S02]  /*4350*/  BSSY.RECONVERGENT B0, `(.L_x_35) ;  /* 0x0000046000007945 */ /* 0x000fe40003800200 */
[----:B------:R-:W-:-:S04]  /*4360*/  LOP3.LUT R68, R46, 0x80000000, R69, 0x1e, !PT ;  /* 0x800000002e447812 */ /* 0x000fc800078e1e45 */
[--C-:B------:R-:W-:Y:S01]  /*4370*/  SHF.R.U32.HI R66, RZ, R35, R68.reuse ;  /* 0x00000023ff427219 */ /* 0x100fe20000011644 */
[----:B------:R-:W-:Y:S01]  /*4380*/  POPC R34, R34 ;  /* 0x0000002200227309 */ /* 0x000fe20000000000 */
[--C-:B------:R-:W-:Y:S02]  /*4390*/  SHF.R.U32.HI R72, RZ, R37, R68.reuse ;  /* 0x00000025ff487219 */ /* 0x100fe40000011644 */
[----:B------:R-:W-:Y:S02]  /*43a0*/  LOP3.LUT R70, R66, 0x1, RZ, 0xc0, !PT ;  /* 0x0000000142467812 */ /* 0x000fe400078ec0ff */
[----:B------:R-:W-:Y:S02]  /*43b0*/  SHF.R.U32.HI R66, RZ, R2, R68 ;  /* 0x00000002ff427219 */ /* 0x000fe40000011644 */
[----:B------:R-:W-:Y:S01]  /*43c0*/  ISETP.NE.U32.AND P2, PT, R70, 0x1, PT ;  /* 0x000000014600780c */ /* 0x000fe20003f45070 */
[----:B------:R5:W-:Y:S01]  /*43d0*/  POPC R35, R41 ;  /* 0x0000002900237309 */ /* 0x000be20000000000 */
[----:B------:R-:W-:Y:S01]  /*43e0*/  LOP3.LUT R69, R66, 0x1, RZ, 0xc0, !PT ;  /* 0x0000000142457812 */ /* 0x000fe200078ec0ff */
[----:B------:R-:W-:Y:S01]  /*43f0*/  VIADD R70, R70, 0xffffffff ;  /* 0xffffffff46467836 */ /* 0x000fe20000000000 */
[----:B------:R-:W-:-:S02]  /*4400*/  LOP3.LUT R72, R72, 0x1, RZ, 0xc0, !PT ;  /* 0x0000000148487812 */ /* 0x000fc400078ec0ff */
[C---:B------:R-:W-:Y:S01]  /*4410*/  ISETP.NE.U32.AND P1, PT, R69.reuse, 0x1, PT ;  /* 0x000000014500780c */ /* 0x040fe20003f25070 */
[----:B------:R-:W-:Y:S02]  /*4420*/  VIADD R69, R69, 0xffffffff ;  /* 0xffffffff45457836 */ /* 0x000fe40000000000 */
[----:B------:R1:W-:Y:S01]  /*4430*/  POPC R37, R42 ;  /* 0x0000002a00257309 */ /* 0x0003e20000000000 */
[----:B-----5:R-:W-:-:S03]  /*4440*/  SHF.R.U32.HI R41, RZ, R38, R68 ;  /* 0x00000026ff297219 */ /* 0x020fc60000011644 */
[----:B------:R-:W-:Y:S02]  /*4450*/  VOTE.ANY R71, PT, !P2 ;  /* 0x0000000000477806 */ /* 0x000fe400050e0100 */
[C---:B------:R-:W-:Y:S01]  /*4460*/  ISETP.NE.U32.AND P2, PT, R72.reuse, 0x1, PT ;  /* 0x000000014800780c */ /* 0x040fe20003f45070 */
[----:B------:R-:W-:Y:S01]  /*4470*/  VIADD R72, R72, 0xffffffff ;  /* 0xffffffff48487836 */ /* 0x000fe20000000000 */
[----:B------:R-:W-:Y:S01]  /*4480*/  LOP3.LUT R73, R41, 0x1, RZ, 0xc0, !PT ;  /* 0x0000000129497812 */ /* 0x000fe200078ec0ff */
[----:B------:R5:W-:Y:S01]  /*4490*/  POPC R38, R43 ;  /* 0x0000002b00267309 */ /* 0x000be20000000000 */
[----:B------:R-:W-:Y:S02]  /*44a0*/  LOP3.LUT R71, R71, R70, RZ, 0x3c, !PT ;  /* 0x0000004647477212 */ /* 0x000fe400078e3cff */
[----:B------:R-:W-:Y:S02]  /*44b0*/  VOTE.ANY R70, PT, !P1 ;  /* 0x0000000000467806 */ /* 0x000fe400048e0100 */
[----:B------:R-:W-:-:S02]  /*44c0*/  ISETP.NE.U32.AND P1, PT, R73, 0x1, PT ;  /* 0x000000014900780c */ /* 0x000fc40003f25070 */
[--C-:B------:R-:W-:Y:S01]  /*44d0*/  SHF.R.U32.HI R41, RZ, R39, R68.reuse ;  /* 0x00000027ff297219 */ /* 0x100fe20000011644 */
[----:B------:R-:W-:Y:S01]  /*44e0*/  POPC R36, R36 ;  /* 0x0000002400247309 */ /* 0x000fe20000000000 */
[----:B------:R-:W-:Y:S02]  /*44f0*/  LOP3.LUT R69, R71, R70, R69, 0x60, !PT ;  /* 0x0000004647457212 */ /* 0x000fe400078e6045 */
[----:B------:R-:W-:Y:S02]  /*4500*/  LOP3.LUT R70, R41, 0x1, RZ, 0xc0, !PT ;  /* 0x0000000129467812 */ /* 0x000fe400078ec0ff */
[----:B------:R-:W-:Y:S02]  /*4510*/  VOTE.ANY R41, PT, !P2 ;  /* 0x0000000000297806 */ /* 0x000fe400050e0100 */
[----:B-1----:R-:W-:Y:S01]  /*4520*/  SHF.R.U32.HI R42, RZ, R40, R68 ;  /* 0x00000028ff2a7219 */ /* 0x002fe20000011644 */
[----:B------:R-:W-:Y:S01]  /*4530*/  POPC R39, R45 ;  /* 0x0000002d00277309 */ /* 0x000fe20000000000 */
[C---:B------:R-:W-:Y:S01]  /*4540*/  ISETP.NE.U32.AND P2, PT, R70.reuse, 0x1, PT ;  /* 0x000000014600780c */ /* 0x040fe20003f45070 */
[----:B------:R-:W-:Y:S01]  /*4550*/  VIADD R70, R70, 0xffffffff ;  /* 0xffffffff46467836 */ /* 0x000fe20000000000 */
[----:B------:R-:W-:-:S02]  /*4560*/  LOP3.LUT R41, R69, R41, R72, 0x60, !PT ;  /* 0x0000002945297212 */ /* 0x000fc400078e6048 */
[----:B-----5:R-:W-:Y:S01]  /*4570*/  LOP3.LUT R43, R42, 0x1, RZ, 0xc0, !PT ;  /* 0x000000012a2b7812 */ /* 0x020fe200078ec0ff */
[----:B------:R-:W-:Y:S01]  /*4580*/  VIADD R42, R73, 0xffffffff ;  /* 0xffffffff492a7836 */ /* 0x000fe20000000000 */
[--C-:B------:R-:W-:Y:S01]  /*4590*/  SHF.R.U32.HI R69, RZ, R17, R68.reuse ;  /* 0x00000011ff457219 */ /* 0x100fe20000011644 */
[----:B------:R-:W-:Y:S01]  /*45a0*/  POPC R40, R50 ;  /* 0x0000003200287309 */ /* 0x000fe20000000000 */
[----:B------:R-:W-:Y:S02]  /*45b0*/  VOTE.ANY R17, PT, !P1 ;  /* 0x0000000000117806 */ /* 0x000fe400048e0100 */
[C---:B------:R-:W-:Y:S01]  /*45c0*/  ISETP.NE.U32.AND P1, PT, R43.reuse, 0x1, PT ;  /* 0x000000012b00780c */ /* 0x040fe20003f25070 */
[----:B------:R-:W-:Y:S01]  /*45d0*/  VIADD R43, R43, 0xffffffff ;  /* 0xffffffff2b2b7836 */ /* 0x000fe20000000000 */
[----:B------:R-:W-:Y:S02]  /*45e0*/  LOP3.LUT R69, R69, 0x1, RZ, 0xc0, !PT ;  /* 0x0000000145457812 */ /* 0x000fe400078ec0ff */
[----:B------:R-:W-:-:S02]  /*45f0*/  SHF.R.U32.HI R68, RZ, R16, R68 ;  /* 0x00000010ff447219 */ /* 0x000fc40000011644 */
[C---:B------:R-:W-:Y:S01]  /*4600*/  ISETP.NE.U32.AND P3, PT, R69.reuse, 0x1, PT ;  /* 0x000000014500780c */ /* 0x040fe20003f65070 */
[----:B------:R-:W-:Y:S01]  /*4610*/  VIADD R69, R69, 0xffffffff ;  /* 0xffffffff45457836 */ /* 0x000fe20000000000 */
[----:B------:R-:W-:Y:S02]  /*4620*/  LOP3.LUT R68, R68, 0x1, RZ, 0xc0, !PT ;  /* 0x0000000144447812 */ /* 0x000fe400078ec0ff */
[----:B------:R-:W-:Y:S02]  /*4630*/  LOP3.LUT R17, R41, R17, R42, 0x60, !PT ;  /* 0x0000001129117212 */ /* 0x000fe400078e602a */
[----:B------:R-:W-:Y:S01]  /*4640*/  VOTE.ANY R16, PT, !P2 ;  /* 0x0000000000107806 */ /* 0x000fe200050e0100 */
[----:B------:R-:W-:Y:S01]  /*4650*/  POPC R41, R51 ;  /* 0x0000003300297309 */ /* 0x000fe20000000000 */
[----:B------:R-:W-:Y:S02]  /*4660*/  ISETP.NE.U32.AND P2, PT, R68, 0x1, PT ;  /* 0x000000014400780c */ /* 0x000fe40003f45070 */
[----:B------:R-:W-:-:S02]  /*4670*/  LOP3.LUT R16, R17, R16, R70, 0x60, !PT ;  /* 0x0000001011107212 */ /* 0x000fc400078e6046 */
[----:B------:R-:W-:-:S03]  /*4680*/  VOTE.ANY R17, PT, !P1 ;  /* 0x0000000000117806 */ /* 0x000fc600048e0100 */
[----:B------:R-:W-:Y:S01]  /*4690*/  POPC R42, R62 ;  /* 0x0000003e002a7309 */ /* 0x000fe20000000000 */
[----:B------:R-:W-:Y:S02]  /*46a0*/  LOP3.LUT R16, R16, R17, R43, 0x60, !PT ;  /* 0x0000001110107212 */ /* 0x000fe400078e602b */
[----:B------:R-:W-:-:S03]  /*46b0*/  VOTE.ANY R17, PT, !P3 ;  /* 0x0000000000117806 */ /* 0x000fc600058e0100 */
[----:B------:R-:W-:Y:S02]  /*46c0*/  VOTE.ANY R43, PT, !P2 ;  /* 0x00000000002b7806 */ /* 0x000fe400050e0100 */
[----:B------:R-:W-:Y:S01]  /*46d0*/  LOP3.LUT R16, R16, R17, R69, 0x60, !PT ;  /* 0x0000001110107212 */ /* 0x000fe200078e6045 */
[----:B------:R-:W-:Y:S01]  /*46e0*/  VIADD R17, R68, 0xffffffff ;  /* 0xffffffff44117836 */ /* 0x000fe20000000000 */
[----:B------:R-:W-:-:S04]  /*46f0*/  LOP3.LUT R69, R66, 0xff, RZ, 0xc0, !PT ;  /* 0x000000ff42457812 */ /* 0x000fc800078ec0ff */
[----:B------:R-:W-:Y:S01]  /*4700*/  LOP3.LUT R17, R16, R43, R17, 0x60, !PT ;  /* 0x0000002b10117212 */ /* 0x000fe200078e6011 */
[----:B------:R-:W-:Y:S01]  /*4710*/  IMAD.IADD R12, R12, 0x1, R69 ;  /* 0x000000010c0c7824 */ /* 0x000fe200078e0245 */
[----:B0-----:R-:W0:Y:S02]  /*4720*/  FLO.U32.SH R43, R67 ;  /* 0x00000043002b7300 */ /* 0x001e2400000e0400 */
[----:B------:R-:W-:Y:S02]  /*4730*/  LOP3.LUT P1, R4, R4, RZ, R17, 0xa0, !PT ;  /* 0x000000ff04047212 */ /* 0x000fe4000782a011 */
[----:B------:R-:W-:-:S04]  /*4740*/  LEA R12, R12, UR8, 0x2 ;  /* 0x000000080c0c7c11 */ /* 0x000fc8000f8e10ff */
[----:B------:R-:W1:Y:S01]  /*4750*/  BREV R16, R17 ;  /* 0x0000001100107301 */ /* 0x000e620000000000 */
[----:B0-----:R0:W0:Y:S07]  /*4760*/  SHFL.IDX PT, R43, R44, R43, 0x1f ;  /* 0x00001f2b2c2b7589 */ /* 0x00102e00000e0000 */
[----:B-1----:R1:W0:Y:S01]  /*4770*/  FLO.U32.SH R71, R16 ;  /* 0x0000001000477300 */ /* 0x00222200000e0400 */
[----:B------:R-:W-:Y:S05]  /*4780*/  @P1 BRA `(.L_x_36) ;  /* 0x0000000000081947 */ /* 0x000fea0003800000 */
[----:B------:R-:W0:Y:S02]  /*4790*/  POPC R17, R17 ;  /* 0x0000001100117309 */ /* 0x000e240000000000 */
[----:B0-----:R0:W0:Y:S02]  /*47a0*/  ATOMS.ADD R44, [R12], R17 ;  /* 0x000000110c2c738c */ /* 0x0010240000000000 */
.L_x_36:
[----:B------:R-:W-:Y:S05]  /*47b0*/  BSYNC.RECONVERGENT B0 ;  /* 0x0000000000007941 */ /* 0x000fea0003800200 */
.L_x_35:
[----:B------:R-:W-:Y:S01]  /*47c0*/  BAR.SYNC.DEFER_BLOCKING 0x0 ;  /* 0x0000000000007b1d */ /* 0x000fe20000010000 */
[C---:B------:R-:W-:Y:S02]  /*47d0*/  ISETP.GT.U32.AND P1, PT, R3.reuse, 0xff, PT ;  /* 0x000000ff0300780c */ /* 0x040fe40003f24070 */
[----:B-1----:R-:W-:-:S03]  /*47e0*/  LEA R16, R3, UR8, 0x2 ;  /* 0x0000000803107c11 */ /* 0x002fc6000f8e10ff */
[----:B------:R1:W1:Y:S01]  /*47f0*/  POPC R45, R63 ;  /* 0x0000003f002d7309 */ /* 0x0002620000000000 */
[----:B0-----:R0:W0:Y:S07]  /*4800*/  SHFL.IDX PT, R44, R44, R71, 0x1f ;  /* 0x00001f472c2c7589 */ /* 0x00102e00000e0000 */
[----:B------:R0:W0:Y:S08]  /*4810*/  POPC R50, R65 ;  /* 0x0000004100327309 */ /* 0x0000300000000000 */
[----:B------:R0:W0:Y:S01]  /*4820*/  POPC R51, R4 ;  /* 0x0000000400337309 */ /* 0x0000220000000000 */
[----:B-1----:R-:W-:Y:S05]  /*4830*/  @P1 BRA `(.L_x_37) ;  /* 0x0000000000a41947 */ /* 0x002fea0003800000 */
[----:B0-----:R0:W1:Y:S01]  /*4840*/  LDS R4, [R16] ;  /* 0x0000000010047984 */ /* 0x0010620000000800 */
[----:B------:R-:W-:Y:S01]  /*4850*/  BSSY.RECONVERGENT B0, `(.L_x_38) ;  /* 0x000000b000007945 */ /* 0x000fe20003800200 */
[----:B------:R-:W-:Y:S02]  /*4860*/  VIADD R17, R16, 0x400 ;  /* 0x0000040010117836 */ /* 0x000fe40000000000 */
[----:B------:R-:W-:-:S07]  /*4870*/  IMAD.MOV.U32 R62, RZ, RZ, R3 ;  /* 0x000000ffff3e7224 */ /* 0x000fce00078e0003 */
.L_x_39:
[----:B------:R-:W5:Y:S01]  /*4880*/  LDS R63, [R17] ;  /* 0x00000000113f7984 */ /* 0x000f620000000800 */
[C---:B------:R-:W-:Y:S01]  /*4890*/  ISETP.GE.U32.AND P2, PT, R62.reuse, 0xe00, PT ;  /* 0x00000e003e00780c */ /* 0x040fe20003f46070 */
[----:B------:R-:W-:Y:S02]  /*48a0*/  VIADD R62, R62, 0x100 ;  /* 0x000001003e3e7836 */ /* 0x000fe40000000000 */
[----:B-1----:R1:W-:Y:S02]  /*48b0*/  STS [R17], R4 ;  /* 0x0000000411007388 */ /* 0x0023e40000000800 */
[----:B-1----:R-:W-:Y:S02]  /*48c0*/  VIADD R17, R17, 0x400 ;  /* 0x0000040011117836 */ /* 0x002fe40000000000 */
[----:B-----5:R-:W-:-:S04]  /*48d0*/  IMAD.IADD R63, R63, 0x1, R4 ;  /* 0x000000013f3f7824 */ /* 0x020fc800078e0204 */
[----:B------:R-:W-:Y:S02]  /*48e0*/  IMAD.MOV.U32 R4, RZ, RZ, R63 ;  /* 0x000000ffff047224 */ /* 0x000fe400078e003f */
[----:B------:R-:W-:Y:S05]  /*48f0*/  @!P2 BRA `(.L_x_39) ;  /* 0xfffffffc00e0a947 */ /* 0x000fea000383ffff */
[----:B------:R-:W-:Y:S05]  /*4900*/  BSYNC.RECONVERGENT B0 ;  /* 0x0000000000007941 */ /* 0x000fea0003800200 */
.L_x_38:
[----:B------:R-:W-:-:S03]  /*4910*/  UMOV UR4, 0xffffffff ;  /* 0xffffffff00047882 */ /* 0x000fc60000000000 */
[----:B------:R-:W-:Y:S05]  /*4920*/  BRA.DIV UR4, `(.L_x_40) ;  /* 0x0000005204487947 */ /* 0x000fea000b800000 */
[----:B------:R-:W1:Y:S01]  /*4930*/  S2R R65, SR_LANEID ;  /* 0x0000000000417919 */ /* 0x000e620000000000 */
[----:B------:R-:W5:Y:S01]  /*4940*/  SHFL.UP PT, R4, R63, 0x1, RZ ;  /* 0x042000003f047989 */ /* 0x000f6200000e00ff */
[----:B-1----:R-:W-:-:S04]  /*4950*/  ISETP.NE.AND P2, PT, R65, RZ, PT ;  /* 0x000000ff4100720c */ /* 0x002fc80003f45270 */
[----:B-----5:R-:W-:Y:S02]  /*4960*/  SEL R4, R4, RZ, P2 ;  /* 0x000000ff04047207 */ /* 0x020fe40001000000 */
[----:B------:R-:W-:-:S03]  /*4970*/  ISETP.GE.U32.AND P2, PT, R65, 0x2, PT ;  /* 0x000000024100780c */ /* 0x000fc60003f46070 */
[----:B------:R-:W-:-:S05]  /*4980*/  IMAD.IADD R4, R63, 0x1, R4 ;  /* 0x000000013f047824 */ /* 0x000fca00078e0204 */
[----:B------:R-:W1:Y:S02]  /*4990*/  SHFL.UP PT, R17, R4, 0x2, RZ ;  /* 0x0440000004117989 */ /* 0x000e6400000e00ff */
[----:B-1----:R-:W-:Y:S02]  /*49a0*/  SEL R17, R17, RZ, P2 ;  /* 0x000000ff11117207 */ /* 0x002fe40001000000 */
[----:B------:R-:W-:-:S03]  /*49b0*/  ISETP.GE.U32.AND P2, PT, R65, 0x4, PT ;  /* 0x000000044100780c */ /* 0x000fc60003f46070 */
[----:B------:R-:W-:-:S05]  /*49c0*/  IMAD.IADD R17, R4, 0x1, R17 ;  /* 0x0000000104117824 */ /* 0x000fca00078e0211 */
[----:B------:R-:W1:Y:S02]  /*49d0*/  SHFL.UP PT, R62, R17, 0x4, RZ ;  /* 0x04800000113e7989 */ /* 0x000e6400000e00ff */
[----:B-1----:R-:W-:Y:S02]  /*49e0*/  SEL R62, R62, RZ, P2 ;  /* 0x000000ff3e3e7207 */ /* 0x002fe40001000000 */
[----:B------:R-:W-:-:S03]  /*49f0*/  ISETP.GE.U32.AND P2, PT, R65, 0x8, PT ;  /* 0x000000084100780c */ /* 0x000fc60003f46070 */
[----:B------:R-:W-:-:S05]  /*4a00*/  IMAD.IADD R62, R17, 0x1, R62 ;  /* 0x00000001113e7824 */ /* 0x000fca00078e023e */
[----:B------:R-:W1:Y:S02]  /*4a10*/  SHFL.UP PT, R63, R62, 0x8, RZ ;  /* 0x050000003e3f7989 */ /* 0x000e6400000e00ff */
[----:B-1----:R-:W-:-:S05]  /*4a20*/  SEL R63, R63, RZ, P2 ;  /* 0x000000ff3f3f7207 */ /* 0x002fca0001000000 */
[----:B------:R-:W-:-:S05]  /*4a30*/  IMAD.IADD R63, R62, 0x1, R63 ;  /* 0x000000013e3f7824 */ /* 0x000fca00078e023f */
[----:B------:R1:W0:Y:S02]  /*4a40*/  SHFL.UP PT, R4, R63, 0x10, RZ ;  /* 0x060000003f047989 */ /* 0x00022400000e00ff */
.L_x_111:
[C---:B------:R-:W-:Y:S01]  /*4a50*/  ISETP.GE.U32.AND P2, PT, R65.reuse, 0x10, PT ;  /* 0x000000104100780c */ /* 0x040fe20003f46070 */
[----:B------:R-:W-:Y:S01]  /*4a60*/  VIADD R17, R65, 0xffffffff ;  /* 0xffffffff41117836 */ /* 0x000fe20000000000 */
[----:B------:R-:W-:Y:S05]  /*4a70*/  WARPSYNC.ALL ;  /* 0x0000000000007948 */ /* 0x000fea0003800000 */
[----:B0-----:R-:W-:Y:S02]  /*4a80*/  SEL R4, R4, RZ, P2 ;  /* 0x000000ff04047207 */ /* 0x001fe40001000000 */
[----:B------:R-:W-:-:S03]  /*4a90*/  LOP3.LUT R17, R17, 0x1f, RZ, 0xc0, !PT ;  /* 0x0000001f11117812 */ /* 0x000fc600078ec0ff */
[----:B------:R-:W-:-:S05]  /*4aa0*/  IMAD.IADD R4, R63, 0x1, R4 ;  /* 0x000000013f047824 */ /* 0x000fca00078e0204 */
[----:B------:R-:W0:Y:S04]  /*4ab0*/  SHFL.IDX PT, R17, R4, R17, 0x1f ;  /* 0x00001f1104117589 */ /* 0x000e2800000e0000 */
[----:B0-----:R0:W-:Y:S02]  /*4ac0*/  STS [R16], R17 ;  /* 0x0000001110007388 */ /* 0x0011e40000000800 */
.L_x_37:
[----:B------:R-:W-:Y:S01]  /*4ad0*/  ISETP.GT.U32.AND P2, PT, R3, 0x7, PT ;  /* 0x000000070300780c */ /* 0x000fe20003f44070 */
[----:B------:R-:W-:Y:S05]  /*4ae0*/  WARPSYNC.ALL ;  /* 0x0000000000007948 */ /* 0x000fea0003800000 */
[----:B------:R-:W-:Y:S07]  /*4af0*/  BAR.SYNC.DEFER_BLOCKING 0x0 ;  /* 0x0000000000007b1d */ /* 0x000fee0000010000 */
[----:B------:R-:W-:Y:S05]  /*4b00*/  @P2 BRA `(.L_x_41) ;  /* 0x0000000000742947 */ /* 0x000fea0003800000 */
[----:B0-----:R-:W-:Y:S01]  /*4b10*/  IMAD R4, R3, 0x7c, R16 ;  /* 0x0000007c03047824 */ /* 0x001fe200078e0210 */
[----:B------:R-:W-:-:S04]  /*4b20*/  VOTE.ANY R62, PT, PT ;  /* 0x00000000003e7806 */ /* 0x000fc800038e0100 */
[----:B------:R0:W0:Y:S01]  /*4b30*/  LDS R17, [R4] ;  /* 0x0000000004117984 */ /* 0x0000220000000800 */
[----:B------:R-:W-:-:S13]  /*4b40*/  R2UR UR4, R62 ;  /* 0x000000003e0472ca */ /* 0x000fda00000e0000 */
[----:B------:R-:W-:Y:S05]  /*4b50*/  BRA.DIV UR4, `(.L_x_42) ;  /* 0x0000005204747947 */ /* 0x000fea000b800000 */
[----:B------:R-:W5:Y:S01]  /*4b60*/  S2R R72, SR_LANEID ;  /* 0x0000000000487919 */ /* 0x000f620000000000 */
[----:B01----:R-:W0:Y:S01]  /*4b70*/  SHFL.UP PT, R63, R17, 0x1, RZ ;  /* 0x04200000113f7989 */ /* 0x003e2200000e00ff */
[C---:B-----5:R-:W-:Y:S02]  /*4b80*/  ISETP.NE.AND P2, PT, R72.reuse, RZ, PT ;  /* 0x000000ff4800720c */ /* 0x060fe40003f45270 */
[----:B------:R-:W-:Y:S02]  /*4b90*/  ISETP.GE.U32.AND P3, PT, R72, 0x2, PT ;  /* 0x000000024800780c */ /* 0x000fe40003f66070 */
[----:B0-----:R-:W-:-:S05]  /*4ba0*/  SEL R66, R63, RZ, P2 ;  /* 0x000000ff3f427207 */ /* 0x001fca0001000000 */
[----:B------:R-:W-:-:S05]  /*4bb0*/  IMAD.IADD R63, R17, 0x1, R66 ;  /* 0x00000001113f7824 */ /* 0x000fca00078e0242 */
[----:B------:R-:W0:Y:S02]  /*4bc0*/  SHFL.UP PT, R65, R63, 0x2, RZ ;  /* 0x044000003f417989 */ /* 0x000e2400000e00ff */
[----:B0-----:R-:W-:Y:S02]  /*4bd0*/  SEL R66, R65, RZ, P3 ;  /* 0x000000ff41427207 */ /* 0x001fe40001800000 */
[----:B------:R-:W-:-:S03]  /*4be0*/  ISETP.GE.U32.AND P3, PT, R72, 0x4, PT ;  /* 0x000000044800780c */ /* 0x000fc60003f66070 */
        /* <DEDUP_REMOVED lines=10> */
[----:B0-----:R-:W-:-:S05]  /*4c90*/  SEL R66, R66, RZ, P3 ;  /* 0x000000ff42427207 */ /* 0x001fca0001800000 */
[----:B------:R-:W-:-:S06]  /*4ca0*/  IMAD.IADD R65, R63, 0x1, R66 ;  /* 0x000000013f417824 */ /* 0x000fcc00078e0242 */
[----:B------:R-:W0:Y:S02]  /*4cb0*/  SHFL.UP PT, R65, R65, 0x1, RZ ;  /* 0x0420000041417989 */ /* 0x000e2400000e00ff */
.L_x_118:
[----:B0-----:R-:W-:-:S05]  /*4cc0*/  SEL R65, R65, RZ, P2 ;  /* 0x000000ff41417207 */ /* 0x001fca0001000000 */
[----:B------:R0:W-:Y:S02]  /*4cd0*/  STS [R4], R65 ;  /* 0x0000004104007388 */ /* 0x0001e40000000800 */
.L_x_41:
[----:B0-----:R-:W0:Y:S01]  /*4ce0*/  S2R R17, SR_LANEID ;  /* 0x0000000000117919 */ /* 0x001e220000000000 */
[----:B------:R-:W-:Y:S05]  /*4cf0*/  WARPSYNC.ALL ;  /* 0x0000000000007948 */ /* 0x000fea0003800000 */
[----:B------:R-:W-:Y:S01]  /*4d00*/  BAR.SYNC.DEFER_BLOCKING 0x0 ;  /* 0x0000000000007b1d */ /* 0x000fe20000010000 */
[----:B0-----:R-:W-:-:S13]  /*4d10*/  ISETP.EQ.OR P2, PT, R17, RZ, P1 ;  /* 0x000000ff1100720c */ /* 0x001fda0000f42670 */
[----:B------:R-:W-:Y:S05]  /*4d20*/  @P2 BRA `(.L_x_43) ;  /* 0x0000000000202947 */ /* 0x000fea0003800000 */
[----:B------:R-:W0:Y:S01]  /*4d30*/  LDS R4, [R16+-0x4] ;  /* 0xfffffc0010047984 */ /* 0x000e220000000800 */
[----:B------:R-:W-:Y:S02]  /*4d40*/  IMAD.MOV.U32 R62, RZ, RZ, -0x2 ;  /* 0xfffffffeff3e7424 */ /* 0x000fe400078e00ff */
[----:B------:R-:W-:Y:S01]  /*4d50*/  IMAD.MOV.U32 R65, RZ, RZ, -0x2 ;  /* 0xfffffffeff417424 */ /* 0x000fe200078e00ff */
[----:B-1----:R-:W-:Y:S01]  /*4d60*/  LDS R63, [R16] ;  /* 0x00000000103f7984 */ /* 0x002fe20000000800 */
[----:B------:R-:W-:Y:S05]  /*4d70*/  WARPSYNC R62 ;  /* 0x000000003e007348 */ /* 0x000fea0003800000 */
[----:B0-----:R-:W0:Y:S02]  /*4d80*/  SHFL.IDX PT, R4, R4, 0x1, 0x1f ;  /* 0x00201f0004047f89 */ /* 0x001e2400000e0000 */
[----:B0-----:R-:W-:-:S05]  /*4d90*/  IMAD.IADD R63, R4, 0x1, R63 ;  /* 0x00000001043f7824 */ /* 0x001fca00078e023f */
[----:B------:R0:W-:Y:S02]  /*4da0*/  STS [R16], R63 ;  /* 0x0000003f10007388 */ /* 0x0001e40000000800 */
.L_x_43:
[----:B------:R-:W-:Y:S01]  /*4db0*/  ISETP.GE.U32.AND P2, PT, R3, 0x20, PT ;  /* 0x000000200300780c */ /* 0x000fe20003f46070 */
[----:B------:R-:W-:Y:S05]  /*4dc0*/  WARPSYNC.ALL ;  /* 0x0000000000007948 */ /* 0x000fea0003800000 */
[----:B------:R-:W-:Y:S06]  /*4dd0*/  BAR.SYNC.DEFER_BLOCKING 0x0 ;  /* 0x0000000000007b1d */ /* 0x000fec0000010000 */
[----:B------:R-:W-:Y:S04]  /*4de0*/  BSSY.RECONVERGENT B0, `(.L_x_44) ;  /* 0x000007b000007945 */ /* 0x000fe80003800200 */
[----:B------:R-:W-:Y:S05]  /*4df0*/  @!P2 BRA `(.L_x_45) ;  /* 0x00000004006ca947 */ /* 0x000fea0003800000 */
[----:B------:R-:W-:Y:S01]  /*4e00*/  IMAD.SHL.U32 R4, R3, 0x8, RZ ;  /* 0x0000000803047824 */ /* 0x000fe200078e00ff */
[----:B------:R-:W-:Y:S02]  /*4e10*/  LEA R75, R5, UR8, 0x2 ;  /* 0x00000008054b7c11 */ /* 0x000fe4000f8e10ff */
[----:B------:R-:W-:Y:S02]  /*4e20*/  LEA R74, R13, UR8, 0x2 ;  /* 0x000000080d4a7c11 */ /* 0x000fe4000f8e10ff */
[----:B------:R-:W-:Y:S02]  /*4e30*/  LOP3.LUT R78, R4, 0x1f00, RZ, 0xc0, !PT ;  /* 0x00001f00044e7812 */ /* 0x000fe400078ec0ff */
[----:B------:R-:W-:Y:S01]  /*4e40*/  LEA R73, R61, UR8, 0x2 ;  /* 0x000000083d497c11 */ /* 0x000fe2000f8e10ff */
[----:B------:R-:W-:Y:S01]  /*4e50*/  LDS R75, [R75] ;  /* 0x000000004b4b7984 */ /* 0x000fe20000000800 */
[C---:B------:R-:W-:Y:S02]  /*4e60*/  LOP3.LUT R5, R78.reuse, R5, RZ, 0xfc, !PT ;  /* 0x000000054e057212 */ /* 0x040fe400078efcff */
[----:B------:R-:W-:Y:S01]  /*4e70*/  LOP3.LUT R13, R78, R13, RZ, 0xfc, !PT ;  /* 0x0000000d4e0d7212 */ /* 0x000fe200078efcff */
[----:B------:R-:W-:Y:S01]  /*4e80*/  LDS R74, [R74] ;  /* 0x000000004a4a7984 */ /* 0x000fe20000000800 */
[----:B------:R-:W-:-:S02]  /*4e90*/  LEA R72, R60, UR8, 0x2 ;  /* 0x000000083c487c11 */ /* 0x000fc4000f8e10ff */
[----:B------:R-:W-:Y:S01]  /*4ea0*/  LEA R71, R59, UR8, 0x2 ;  /* 0x000000083b477c11 */ /* 0x000fe2000f8e10ff */
[----:B------:R-:W-:Y:S01]  /*4eb0*/  LDS R73, [R73] ;  /* 0x0000000049497984 */ /* 0x000fe20000000800 */
[----:B------:R-:W-:Y:S02]  /*4ec0*/  LEA R66, R54, UR8, 0x2 ;  /* 0x0000000836427c11 */ /* 0x000fe4000f8e10ff */
[C---:B------:R-:W-:Y:S01]  /*4ed0*/  LOP3.LUT R61, R78.reuse, R61, RZ, 0xfc, !PT ;  /* 0x0000003d4e3d7212 */ /* 0x040fe200078efcff */
[----:B------:R-:W-:Y:S01]  /*4ee0*/  LDS R72, [R72] ;  /* 0x0000000048487984 */ /* 0x000fe20000000800 */
[----:B------:R-:W-:Y:S02]  /*4ef0*/  LEA R76, R69, UR8, 0x2 ;  /* 0x00000008454c7c11 */ /* 0x000fe4000f8e10ff */
[C---:B------:R-:W-:Y:S01]  /*4f00*/  LOP3.LUT R60, R78.reuse, R60, RZ, 0xfc, !PT ;  /* 0x0000003c4e3c7212 */ /* 0x040fe200078efcff */
[----:B------:R-:W-:Y:S01]  /*4f10*/  LDS R71, [R71] ;  /* 0x0000000047477984 */ /* 0x000fe20000000800 */
[----:B------:R-:W-:-:S02]  /*4f20*/  LOP3.LUT R59, R78, R59, RZ, 0xfc, !PT ;  /* 0x0000003b4e3b7212 */ /* 0x000fc400078efcff */
[----:B------:R-:W-:Y:S01]  /*4f30*/  LOP3.LUT R54, R78, R54, RZ, 0xfc, !PT ;  /* 0x000000364e367212 */ /* 0x000fe200078efcff */
[----:B------:R-:W-:Y:S01]  /*4f40*/  LDS R76, [R76] ;  /* 0x000000004c4c7984 */ /* 0x000fe20000000800 */
[----:B------:R-:W-:Y:S02]  /*4f50*/  LEA R70, R58, UR8, 0x2 ;  /* 0x000000083a467c11 */ /* 0x000fe4000f8e10ff */
[----:B------:R-:W-:Y:S01]  /*4f60*/  LEA R69, R57, UR8, 0x2 ;  /* 0x0000000839457c11 */ /* 0x000fe2000f8e10ff */
[----:B------:R-:W-:Y:S01]  /*4f70*/  LDS R66, [R66] ;  /* 0x0000000042427984 */ /* 0x000fe20000000800 */
[----:B------:R-:W-:Y:S02]  /*4f80*/  LEA R68, R56, UR8, 0x2 ;  /* 0x0000000838447c11 */ /* 0x000fe4000f8e10ff */
[----:B------:R-:W-:Y:S01]  /*4f90*/  LEA R5, R5, UR8, 0x2 ;  /* 0x0000000805057c11 */ /* 0x000fe2000f8e10ff */
[----:B------:R-:W-:Y:S01]  /*4fa0*/  LDS R70, [R70] ;  /* 0x0000000046467984 */ /* 0x000fe20000000800 */
[----:B------:R-:W-:-:S02]  /*4fb0*/  LEA R13, R13, UR8, 0x2 ;  /* 0x000000080d0d7c11 */ /* 0x000fc4000f8e10ff */
[----:B------:R-:W-:Y:S01]  /*4fc0*/  LEA R65, R53, UR8, 0x2 ;  /* 0x0000000835417c11 */ /* 0x000fe2000f8e10ff */
[----:B------:R-:W-:Y:S01]  /*4fd0*/  LDS R69, [R69] ;  /* 0x0000000045457984 */ /* 0x000fe20000000800 */
[C---:B------:R-:W-:Y:S02]  /*4fe0*/  LOP3.LUT R58, R78.reuse, R58, RZ, 0xfc, !PT ;  /* 0x0000003a4e3a7212 */ /* 0x040fe400078efcff */
[C---:B------:R-:W-:Y:S01]  /*4ff0*/  LOP3.LUT R57, R78.reuse, R57, RZ, 0xfc, !PT ;  /* 0x000000394e397212 */ /* 0x040fe200078efcff */
[----:B------:R-:W-:Y:S01]  /*5000*/  LDS R68, [R68] ;  /* 0x0000000044447984 */ /* 0x000fe20000000800 */
[C---:B------:R-:W-:Y:S02]  /*5010*/  LOP3.LUT R56, R78.reuse, R56, RZ, 0xfc, !PT ;  /* 0x000000384e387212 */ /* 0x040fe400078efcff */
[----:B------:R-:W-:Y:S01]  /*5020*/  LOP3.LUT R53, R78, R53, RZ, 0xfc, !PT ;  /* 0x000000354e357212 */ /* 0x000fe200078efcff */
[----:B------:R-:W-:Y:S01]  /*5030*/  LDS R65, [R65] ;  /* 0x0000000041417984 */ /* 0x000fe20000000800 */
[----:B------:R-:W-:-:S02]  /*5040*/  LEA R79, R61, UR8, 0x2 ;  /* 0x000000083d4f7c11 */ /* 0x000fc4000f8e10ff */
[----:B------:R-:W-:Y:S02]  /*5050*/  LEA R67, R55, UR8, 0x2 ;  /* 0x0000000837437c11 */ /* 0x000fe4000f8e10ff */
[----:B------:R-:W-:Y:S02]  /*5060*/  LEA R80, R60, UR8, 0x2 ;  /* 0x000000083c507c11 */ /* 0x000fe4000f8e10ff */
[----:B------:R-:W-:Y:S02]  /*5070*/  LEA R81, R59, UR8, 0x2 ;  /* 0x000000083b517c11 */ /* 0x000fe4000f8e10ff */
[----:B------:R-:W-:Y:S01]  /*5080*/  LOP3.LUT R55, R78, R55, RZ, 0xfc, !PT ;  /* 0x000000374e377212 */ /* 0x000fe200078efcff */
[----:B------:R-:W-:Y:S01]  /*5090*/  LDS R67, [R67] ;  /* 0x0000000043437984 */ /* 0x000fe20000000800 */
[----:B------:R-:W-:Y:S02]  /*50a0*/  LEA R59, R54, UR8, 0x2 ;  /* 0x00000008363b7c11 */ /* 0x000fe4000f8e10ff */
[----:B------:R-:W-:Y:S01]  /*50b0*/  LEA R62, R52, UR8, 0x2 ;  /* 0x00000008343e7c11 */ /* 0x000fe2000f8e10ff */
[----:B------:R-:W5:Y:S01]  /*50c0*/  LDS R54, [R5] ;  /* 0x0000000005367984 */ /* 0x000f620000000800 */
[----:B------:R-:W-:-:S02]  /*50d0*/  LEA R4, R64, UR8, 0x2 ;  /* 0x0000000840047c11 */ /* 0x000fc4000f8e10ff */
[----:B------:R-:W-:Y:S01]  /*50e0*/  LEA R82, R58, UR8, 0x2 ;  /* 0x000000083a527c11 */ /* 0x000fe2000f8e10ff */
[----:B------:R-:W2:Y:S01]  /*50f0*/  LDS R13, [R13] ;  /* 0x000000000d0d7984 */ /* 0x000ea20000000800 */
[----:B------:R-:W-:Y:S02]  /*5100*/  LEA R60, R57, UR8, 0x2 ;  /* 0x00000008393c7c11 */ /* 0x000fe4000f8e10ff */
[C---:B------:R-:W-:Y:S01]  /*5110*/  LOP3.LUT R52, R78.reuse, R52, RZ, 0xfc, !PT ;  /* 0x000000344e347212 */ /* 0x040fe200078efcff */
[----:B------:R-:W-:Y:S01]  /*5120*/  LDS R62, [R62] ;  /* 0x000000003e3e7984 */ /* 0x000fe20000000800 */
[C---:B------:R-:W-:Y:S02]  /*5130*/  LOP3.LUT R64, R78.reuse, R64, RZ, 0xfc, !PT ;  /* 0x000000404e407212 */ /* 0x040fe400078efcff */
[----:B01----:R-:W-:Y:S01]  /*5140*/  LOP3.LUT R63, R78, R77, RZ, 0xfc, !PT ;  /* 0x0000004d4e3f7212 */ /* 0x003fe200078efcff */
[----:B------:R-:W-:Y:S01]  /*5150*/  LDS R4, [R4] ;  /* 0x0000000004047984 */ /* 0x000fe20000000800 */
[----:B------:R-:W-:-:S02]  /*5160*/  LEA R57, R56, UR8, 0x2 ;  /* 0x0000000838397c11 */ /* 0x000fc4000f8e10ff */
[----:B------:R-:W-:Y:S01]  /*5170*/  LEA R78, R53, UR8, 0x2 ;  /* 0x00000008354e7c11 */ /* 0x000fe2000f8e10ff */
[----:B------:R-:W0:Y:S01]  /*5180*/  LDS R56, [R79] ;  /* 0x000000004f387984 */ /* 0x000e220000000800 */
[----:B------:R-:W-:Y:S02]  /*5190*/  LEA R83, R55, UR8, 0x2 ;  /* 0x0000000837537c11 */ /* 0x000fe4000f8e10ff */
[----:B------:R-:W-:Y:S01]  /*51a0*/  LEA R61, R52, UR8, 0x2 ;  /* 0x00000008343d7c11 */ /* 0x000fe2000f8e10ff */
[----:B------:R-:W1:Y:S01]  /*51b0*/  LDS R53, [R80] ;  /* 0x0000000050357984 */ /* 0x000e620000000800 */
[----:B------:R-:W-:Y:S02]  /*51c0*/  LEA R84, R64, UR8, 0x2 ;  /* 0x0000000840547c11 */ /* 0x000fe4000f8e10ff */
[----:B------:R-:W-:Y:S01]  /*51d0*/  LEA R52, R63, UR8, 0x2 ;  /* 0x000000083f347c11 */ /* 0x000fe2000f8e10ff */
[----:B------:R-:W3:Y:S01]  /*51e0*/  LDS R58, [R81] ;  /* 0x00000000513a7984 */ /* 0x000ee20000000800 */
[----:B------:R-:W-:-:S03]  /*51f0*/  LEA R77, R77, UR8, 0x2 ;  /* 0x000000084d4d7c11 */ /* 0x000fc6000f8e10ff */
[----:B------:R-:W4:Y:S04]  /*5200*/  LDS R55, [R82] ;  /* 0x0000000052377984 */ /* 0x000f280000000800 */
[----:B------:R-:W4:Y:S04]  /*5210*/  LDS R60, [R60] ;  /* 0x000000003c3c7984 */ /* 0x000f280000000800 */
[----:B------:R-:W4:Y:S04]  /*5220*/  LDS R57, [R57] ;  /* 0x0000000039397984 */ /* 0x000f280000000800 */
[----:B------:R-:W4:Y:S01]  /*5230*/  LDS R64, [R83] ;  /* 0x0000000053407984 */ /* 0x000f220000000800 */
[----:B-----5:R-:W-:-:S03]  /*5240*/  IMAD.IADD R75, R54, 0x1, R75 ;  /* 0x00000001364b7824 */ /* 0x020fc600078e024b */
[----:B------:R-:W5:Y:S01]  /*5250*/  LDS R59, [R59] ;  /* 0x000000003b3b7984 */ /* 0x000f620000000800 */
[----:B--2---:R-:W-:-:S03]  /*5260*/  IMAD.IADD R74, R13, 0x1, R74 ;  /* 0x000000010d4a7824 */ /* 0x004fc600078e024a */
[----:B------:R-:W2:Y:S04]  /*5270*/  LDS R78, [R78] ;  /* 0x000000004e4e7984 */ /* 0x000ea80000000800 */
[----:B------:R-:W2:Y:S04]  /*5280*/  LDS R61, [R61] ;  /* 0x000000003d3d7984 */ /* 0x000ea80000000800 */
[----:B------:R-:W2:Y:S01]  /*5290*/  LDS R63, [R84] ;  /* 0x00000000543f7984 */ /* 0x000ea20000000800 */
[----:B0-----:R-:W-:-:S03]  /*52a0*/  IMAD.IADD R73, R56, 0x1, R73 ;  /* 0x0000000138497824 */ /* 0x001fc600078e0249 */
[----:B------:R-:W-:Y:S01]  /*52b0*/  LDS R52, [R52] ;  /* 0x0000000034347984 */ /* 0x000fe20000000800 */
[----:B-1----:R-:W-:-:S03]  /*52c0*/  IMAD.IADD R72, R53, 0x1, R72 ;  /* 0x0000000135487824 */ /* 0x002fc600078e0248 */
[----:B------:R-:W0:Y:S01]  /*52d0*/  LDS R77, [R77] ;  /* 0x000000004d4d7984 */ /* 0x000e220000000800 */
[----:B---3--:R-:W-:-:S03]  /*52e0*/  IMAD.IADD R71, R58, 0x1, R71 ;  /* 0x000000013a477824 */ /* 0x008fc600078e0247 */
[----:B------:R-:W1:Y:S01]  /*52f0*/  LDS R5, [R12] ;  /* 0x000000000c057984 */ /* 0x000e620000000800 */
[----:B----4-:R-:W-:Y:S02]  /*5300*/  IMAD.IADD R70, R55, 0x1, R70 ;  /* 0x0000000137467824 */ /* 0x010fe400078e0246 */
[----:B------:R-:W-:Y:S02]  /*5310*/  IMAD.IADD R69, R60, 0x1, R69 ;  /* 0x000000013c457824 */ /* 0x000fe400078e0245 */
[----:B------:R-:W-:Y:S02]  /*5320*/  IMAD.IADD R68, R57, 0x1, R68 ;  /* 0x0000000139447824 */ /* 0x000fe400078e0244 */
[----:B------:R-:W-:Y:S02]  /*5330*/  IMAD.IADD R67, R64, 0x1, R67 ;  /* 0x0000000140437824 */ /* 0x000fe400078e0243 */
[----:B-----5:R-:W-:Y:S02]  /*5340*/  IMAD.IADD R66, R59, 0x1, R66 ;  /* 0x000000013b427824 */ /* 0x020fe400078e0242 */
[----:B--2---:R-:W-:-:S02]  /*5350*/  IMAD.IADD R65, R78, 0x1, R65 ;  /* 0x000000014e417824 */ /* 0x004fc400078e0241 */
[----:B------:R-:W-:Y:S02]  /*5360*/  IMAD.IADD R61, R61, 0x1, R62 ;  /* 0x000000013d3d7824 */ /* 0x000fe400078e023e */
[----:B------:R-:W-:Y:S02]  /*5370*/  IMAD.IADD R63, R63, 0x1, R4 ;  /* 0x000000013f3f7824 */ /* 0x000fe400078e0204 */
[----:B0-----:R-:W-:Y:S02]  /*5380*/  IMAD.IADD R52, R52, 0x1, R77 ;  /* 0x0000000134347824 */ /* 0x001fe400078e024d */
[----:B-1----:R-:W-:Y:S01]  /*5390*/  IMAD.IADD R76, R5, 0x1, R76 ;  /* 0x00000001054c7824 */ /* 0x002fe200078e024c */
[----:B------:R-:W-:Y:S06]  /*53a0*/  BRA `(.L_x_46) ;  /* 0x0000000000787947 */ /* 0x000fec0003800000 */
.L_x_45:
[----:B------:R-:W-:Y:S02]  /*53b0*/  LEA R73, R61, UR8, 0x2 ;  /* 0x000000083d497c11 */ /* 0x000fe4000f8e10ff */
[----:B------:R-:W-:Y:S02]  /*53c0*/  LEA R61, R52, UR8, 0x2 ;  /* 0x00000008343d7c11 */ /* 0x000fe4000f8e10ff */
[----:B01----:R-:W-:Y:S02]  /*53d0*/  LEA R63, R64, UR8, 0x2 ;  /* 0x00000008403f7c11 */ /* 0x003fe4000f8e10ff */
[----:B------:R-:W-:Y:S01]  /*53e0*/  LEA R52, R77, UR8, 0x2 ;  /* 0x000000084d347c11 */ /* 0x000fe2000f8e10ff */
[----:B------:R-:W0:Y:S01]  /*53f0*/  LDS R73, [R73] ;  /* 0x0000000049497984 */ /* 0x000e220000000800 */
[----:B------:R-:W-:Y:S02]  /*5400*/  LEA R76, R69, UR8, 0x2 ;  /* 0x00000008454c7c11 */ /* 0x000fe4000f8e10ff */
[----:B------:R-:W-:Y:S01]  /*5410*/  LEA R5, R5, UR8, 0x2 ;  /* 0x0000000805057c11 */ /* 0x000fe2000f8e10ff */
[----:B------:R-:W1:Y:S01]  /*5420*/  LDS R61, [R61] ;  /* 0x000000003d3d7984 */ /* 0x000e620000000800 */
[----:B------:R-:W-:-:S02]  /*5430*/  LEA R13, R13, UR8, 0x2 ;  /* 0x000000080d0d7c11 */ /* 0x000fc4000f8e10ff */
[----:B------:R-:W-:Y:S01]  /*5440*/  LEA R60, R60, UR8, 0x2 ;  /* 0x000000083c3c7c11 */ /* 0x000fe2000f8e10ff */
[----:B------:R0:W0:Y:S01]  /*5450*/  LDS R75, [R5] ;  /* 0x00000000054b7984 */ /* 0x0000220000000800 */
[----:B------:R-:W-:Y:S02]  /*5460*/  LEA R59, R59, UR8, 0x2 ;  /* 0x000000083b3b7c11 */ /* 0x000fe4000f8e10ff */
[----:B------:R-:W-:Y:S01]  /*5470*/  LEA R58, R58, UR8, 0x2 ;  /* 0x000000083a3a7c11 */ /* 0x000fe2000f8e10ff */
[----:B------:R0:W0:Y:S01]  /*5480*/  LDS R74, [R13] ;  /* 0x000000000d4a7984 */ /* 0x0000220000000800 */
[----:B------:R-:W-:Y:S02]  /*5490*/  LEA R57, R57, UR8, 0x2 ;  /* 0x0000000839397c11 */ /* 0x000fe4000f8e10ff */
[----:B------:R-:W-:Y:S01]  /*54a0*/  LEA R56, R56, UR8, 0x2 ;  /* 0x0000000838387c11 */ /* 0x000fe2000f8e10ff */
[----:B------:R0:W0:Y:S01]  /*54b0*/  LDS R72, [R60] ;  /* 0x000000003c487984 */ /* 0x0000220000000800 */
[----:B------:R-:W-:-:S02]  /*54c0*/  LEA R55, R55, UR8, 0x2 ;  /* 0x0000000837377c11 */ /* 0x000fc4000f8e10ff */
[----:B------:R-:W-:Y:S01]  /*54d0*/  LEA R54, R54, UR8, 0x2 ;  /* 0x0000000836367c11 */ /* 0x000fe2000f8e10ff */
[----:B------:R0:W0:Y:S01]  /*54e0*/  LDS R71, [R59] ;  /* 0x000000003b477984 */ /* 0x0000220000000800 */
[----:B------:R-:W-:-:S03]  /*54f0*/  LEA R53, R53, UR8, 0x2 ;  /* 0x0000000835357c11 */ /* 0x000fc6000f8e10ff */
[----:B------:R0:W0:Y:S04]  /*5500*/  LDS R70, [R58] ;  /* 0x000000003a467984 */ /* 0x0000280000000800 */
[----:B------:R0:W0:Y:S04]  /*5510*/  LDS R69, [R57] ;  /* 0x0000000039457984 */ /* 0x0000280000000800 */
[----:B------:R0:W0:Y:S04]  /*5520*/  LDS R68, [R56] ;  /* 0x0000000038447984 */ /* 0x0000280000000800 */
[----:B------:R0:W0:Y:S04]  /*5530*/  LDS R67, [R55] ;  /* 0x0000000037437984 */ /* 0x0000280000000800 */
[----:B------:R0:W0:Y:S04]  /*5540*/  LDS R66, [R54] ;  /* 0x0000000036427984 */ /* 0x0000280000000800 */
[----:B------:R0:W0:Y:S04]  /*5550*/  LDS R65, [R53] ;  /* 0x0000000035417984 */ /* 0x0000280000000800 */
[----:B------:R-:W0:Y:S04]  /*5560*/  LDS R63, [R63] ;  /* 0x000000003f3f7984 */ /* 0x000e280000000800 */
[----:B------:R-:W0:Y:S04]  /*5570*/  LDS R52, [R52] ;  /* 0x0000000034347984 */ /* 0x000e280000000800 */
[----:B-1----:R-:W0:Y:S02]  /*5580*/  LDS R76, [R76] ;  /* 0x000000004c4c7984 */ /* 0x002e240000000800 */
.L_x_46:
[----:B------:R-:W-:Y:S05]  /*5590*/  BSYNC.RECONVERGENT B0 ;  /* 0x0000000000007941 */ /* 0x000fea0003800200 */
.L_x_44:
[----:B0-----:R-:W0:Y:S01]  /*55a0*/  LDC.64 R12, c[0x0][0x3a0] ;  /* 0x0000e800ff0c7b82 */ /* 0x001e220000000a00 */
[----:B------:R-:W-:Y:S01]  /*55b0*/  @!P1 IMAD R53, R2, 0x20, R3 ;  /* 0x0000002002359824 */ /* 0x000fe200078e0203 */
[----:B------:R-:W1:Y:S01]  /*55c0*/  @!P1 LDS R64, [R16] ;  /* 0x0000000010409984 */ /* 0x000e620000000800 */
[----:B------:R-:W-:-:S05]  /*55d0*/  @!P1 IMAD R55, R3, UR5, R0 ;  /* 0x0000000503379c24 */ /* 0x000fca000f8e0200 */
[----:B------:R-:W5:Y:S01]  /*55e0*/  LDC.64 R4, c[0x0][0x3a8] ;  /* 0x0000ea00ff047b82 */ /* 0x000f620000000a00 */
[----:B0-----:R-:W-:-:S05]  /*55f0*/  @!P1 IMAD.WIDE.U32 R12, R53, 0x4, R12 ;  /* 0x00000004350c9825 */ /* 0x001fca00078e000c */
[----:B------:R0:W1:Y:S01]  /*5600*/  @!P1 LDG.E R62, desc[UR6][R12.64] ;  /* 0x000000060c3e9981 */ /* 0x000062000c1e1900 */
[----:B-----5:R-:W-:-:S05]  /*5610*/  @!P1 IMAD.WIDE.U32 R4, R55, 0x4, R4 ;  /* 0x0000000437049825 */ /* 0x020fca00078e0004 */
[----:B------:R5:W1:Y:S01]  /*5620*/  @!P1 LDG.E R77, desc[UR6][R4.64] ;  /* 0x00000006044d9981 */ /* 0x000a62000c1e1900 */
[----:B------:R-:W-:-:S05]  /*5630*/  VOTEU.ALL UP0, P1 ;  /* 0x0000000000ff7886 */ /* 0x000fca0000800000 */
[----:B------:R-:W-:-:S04]  /*5640*/  @!UP0 UIADD3 UR4, UPT, UPT, UR9, 0x7800, URZ ;  /* 0x0000780009048890 */ /* 0x000fc8000fffe0ff */
[----:B------:R-:W-:-:S06]  /*5650*/  @!UP0 ULEA UR4, UR10, UR4, 0x18 ;  /* 0x000000040a048291 */ /* 0x000fcc000f8ec0ff */
[----:B------:R-:W-:Y:S01]  /*5660*/  @!P1 LEA R3, R3, UR4, 0x2 ;  /* 0x0000000403039c11 */ /* 0x000fe2000f8e10ff */
[----:B------:R-:W1:Y:S01]  /*5670*/  F2I.U32.TRUNC.NTZ R55, R15 ;  /* 0x0000000f00377305 */ /* 0x000e62000020f000 */
[----:B------:R-:W-:Y:S02]  /*5680*/  IADD3 R18, PT, PT, R75, R18, R31 ;  /* 0x000000124b127210 */ /* 0x000fe40007ffe01f */
[----:B--2---:R-:W-:Y:S02]  /*5690*/  IADD3 R19, PT, PT, R74, R19, R30 ;  /* 0x000000134a137210 */ /* 0x004fe40007ffe01e */
[----:B---3--:R-:W-:-:S03]  /*56a0*/  IADD3 R20, PT, PT, R73, R20, R33 ;  /* 0x0000001449147210 */ /* 0x008fc60007ffe021 */
[----:B------:R-:W2:Y:S01]  /*56b0*/  F2I.U32.TRUNC.NTZ R60, R14 ;  /* 0x0000000e003c7305 */ /* 0x000ea2000020f000 */
[----:B----4-:R-:W-:Y:S01]  /*56c0*/  IADD3 R21, PT, PT, R72, R21, R34 ;  /* 0x0000001548157210 */ /* 0x010fe20007ffe022 */
[----:B------:R-:W-:Y:S01]  /*56d0*/  IMAD.SHL.U32 R18, R18, 0x4, RZ ;  /* 0x0000000412127824 */ /* 0x000fe200078e00ff */
[----:B------:R-:W-:Y:S01]  /*56e0*/  IADD3 R22, PT, PT, R71, R22, R35 ;  /* 0x0000001647167210 */ /* 0x000fe20007ffe023 */
[----:B------:R-:W-:Y:S01]  /*56f0*/  IMAD.SHL.U32 R19, R19, 0x4, RZ ;  /* 0x0000000413137824 */ /* 0x000fe200078e00ff */
[----:B------:R-:W-:-:S03]  /*5700*/  IADD3 R23, PT, PT, R70, R23, R36 ;  /* 0x0000001746177210 */ /* 0x000fc60007ffe024 */
[----:B------:R-:W3:Y:S01]  /*5710*/  F2I.U32.TRUNC.NTZ R59, R47 ;  /* 0x0000002f003b7305 */ /* 0x000ee2000020f000 */
[----:B------:R-:W-:Y:S01]  /*5720*/  IADD3 R24, PT, PT, R69, R24, R37 ;  /* 0x0000001845187210 */ /* 0x000fe20007ffe025 */
[----:B------:R-:W-:Y:S01]  /*5730*/  IMAD.SHL.U32 R20, R20, 0x4, RZ ;  /* 0x0000000414147824 */ /* 0x000fe200078e00ff */
[----:B------:R-:W-:-:S05]  /*5740*/  IADD3 R25, PT, PT, R68, R25, R38 ;  /* 0x0000001944197210 */ /* 0x000fca0007ffe026 */
[----:B------:R-:W4:Y:S01]  /*5750*/  F2I.U32.TRUNC.NTZ R58, R6 ;  /* 0x00000006003a7305 */ /* 0x000f22000020f000 */
[----:B------:R-:W-:Y:S01]  /*5760*/  IADD3 R26, PT, PT, R67, R26, R39 ;  /* 0x0000001a431a7210 */ /* 0x000fe20007ffe027 */
[----:B------:R-:W-:Y:S01]  /*5770*/  IMAD.SHL.U32 R21, R21, 0x4, RZ ;  /* 0x0000000415157824 */ /* 0x000fe200078e00ff */
[----:B------:R-:W-:-:S05]  /*5780*/  IADD3 R27, PT, PT, R66, R27, R40 ;  /* 0x0000001b421b7210 */ /* 0x000fca0007ffe028 */
[----:B------:R-:W4:Y:S01]  /*5790*/  F2I.U32.TRUNC.NTZ R57, R7 ;  /* 0x0000000700397305 */ /* 0x000f22000020f000 */
[----:B------:R-:W-:Y:S01]  /*57a0*/  IMAD.SHL.U32 R22, R22, 0x4, RZ ;  /* 0x0000000416167824 */ /* 0x000fe200078e00ff */
[----:B------:R-:W-:Y:S01]  /*57b0*/  IADD3 R28, PT, PT, R65, R28, R41 ;  /* 0x0000001c411c7210 */ /* 0x000fe20007ffe029 */
[----:B------:R-:W-:-:S05]  /*57c0*/  IMAD.SHL.U32 R23, R23, 0x4, RZ ;  /* 0x0000000417177824 */ /* 0x000fca00078e00ff */
[----:B------:R-:W4:Y:S01]  /*57d0*/  F2I.U32.TRUNC.NTZ R54, R8 ;  /* 0x0000000800367305 */ /* 0x000f22000020f000 */
[----:B------:R-:W-:Y:S01]  /*57e0*/  LOP3.LUT R18, R18, 0x3fffc, RZ, 0xc0, !PT ;  /* 0x0003fffc12127812 */ /* 0x000fe200078ec0ff */
[----:B------:R-:W-:Y:S01]  /*57f0*/  IMAD.SHL.U32 R24, R24, 0x4, RZ ;  /* 0x0000000418187824 */ /* 0x000fe200078e00ff */
[----:B------:R-:W-:-:S05]  /*5800*/  IADD3 R29, PT, PT, R61, R29, R42 ;  /* 0x0000001d3d1d7210 */ /* 0x000fca0007ffe02a */
        /* <DEDUP_REMOVED lines=8> */
[----:B0-----:R-:W0:Y:S01]  /*5890*/  F2I.U32.TRUNC.NTZ R13, R11 ;  /* 0x0000000b000d7305 */ /* 0x001e22000020f000 */
[----:B------:R-:W-:Y:S01]  /*58a0*/  LOP3.LUT R21, R21, 0x3fffc, RZ, 0xc0, !PT ;  /* 0x0003fffc15157812 */ /* 0x000fe200078ec0ff */
[----:B------:R-:W-:Y:S01]  /*58b0*/  IMAD.SHL.U32 R27, R27, 0x4, RZ ;  /* 0x000000041b1b7824 */ /* 0x000fe200078e00ff */
[----:B------:R-:W-:-:S05]  /*58c0*/  IADD3 R32, PT, PT, R76, R44, R51 ;  /* 0x0000002c4c207210 */ /* 0x000fca0007ffe033 */
[----:B-----5:R-:W5:Y:S01]  /*58d0*/  F2I.U32.TRUNC.NTZ R4, R49 ;  /* 0x0000003100047305 */ /* 0x020f62000020f000 */
[----:B------:R-:W-:Y:S01]  /*58e0*/  LOP3.LUT R22, R22, 0x3fffc, RZ, 0xc0, !PT ;  /* 0x0003fffc16167812 */ /* 0x000fe200078ec0ff */
[----:B------:R-:W-:Y:S01]  /*58f0*/  IMAD.SHL.U32 R28, R28, 0x4, RZ ;  /* 0x000000041c1c7824 */ /* 0x000fe200078e00ff */
[----:B------:R-:W-:-:S05]  /*5900*/  LOP3.LUT R23, R23, 0x3fffc, RZ, 0xc0, !PT ;  /* 0x0003fffc17177812 */ /* 0x000fca00078ec0ff */
[----:B------:R-:W5:Y:S01]  /*5910*/  F2I.U32.TRUNC.NTZ R5, R92 ;  /* 0x0000005c00057305 */ /* 0x000f62000020f000 */
[----:B------:R-:W-:Y:S01]  /*5920*/  LOP3.LUT R24, R24, 0x3fffc, RZ, 0xc0, !PT ;  /* 0x0003fffc18187812 */ /* 0x000fe200078ec0ff */
[----:B------:R-:W-:-:S06]  /*5930*/  IMAD.SHL.U32 R29, R29, 0x4, RZ ;  /* 0x000000041d1d7824 */ /* 0x000fcc00078e00ff */
        /* <DEDUP_REMOVED lines=8> */
[----:B------:R-:W-:Y:S01]  /*59c0*/  IMAD.SHL.U32 R32, R32, 0x4, RZ ;  /* 0x0000000420207824 */ /* 0x000fe200078e00ff */
[----:B------:R-:W-:Y:S02]  /*59d0*/  LOP3.LUT R28, R28, 0x3fffc, RZ, 0xc0, !PT ;  /* 0x0003fffc1c1c7812 */ /* 0x000fe400078ec0ff */
[----:B------:R-:W-:Y:S02]  /*59e0*/  LOP3.LUT R29, R29, 0x3fffc, RZ, 0xc0, !PT ;  /* 0x0003fffc1d1d7812 */ /* 0x000fe400078ec0ff */
[----:B------:R-:W-:Y:S02]  /*59f0*/  LOP3.LUT R30, R30, 0x3fffc, RZ, 0xc0, !PT ;  /* 0x0003fffc1e1e7812 */ /* 0x000fe400078ec0ff */
[----:B------:R-:W-:Y:S02]  /*5a00*/  LOP3.LUT R31, R31, 0x3fffc, RZ, 0xc0, !PT ;  /* 0x0003fffc1f1f7812 */ /* 0x000fe400078ec0ff */
[----:B------:R-:W-:Y:S01]  /*5a10*/  LOP3.LUT R32, R32, 0x3fffc, RZ, 0xc0, !PT ;  /* 0x0003fffc20207812 */ /* 0x000fe200078ec0ff */
[----:B------:R-:W-:Y:S01]  /*5a20*/  IMAD.MOV.U32 R33, RZ, RZ, RZ ;  /* 0x000000ffff217224 */ /* 0x000fe200078e00ff */
[----:B------:R-:W-:-:S02]  /*5a30*/  CS2R R34, SRZ ;  /* 0x0000000000227805 */ /* 0x000fc4000001ff00 */
[----:B------:R-:W-:Y:S02]  /*5a40*/  CS2R R36, SRZ ;  /* 0x0000000000247805 */ /* 0x000fe4000001ff00 */
[----:B------:R-:W-:Y:S02]  /*5a50*/  CS2R R38, SRZ ;  /* 0x0000000000267805 */ /* 0x000fe4000001ff00 */
[----:B------:R-:W-:Y:S02]  /*5a60*/  CS2R R44, SRZ ;  /* 0x00000000002c7805 */ /* 0x000fe4000001ff00 */
[----:B------:R-:W-:Y:S02]  /*5a70*/  CS2R R50, SRZ ;  /* 0x0000000000327805 */ /* 0x000fe4000001ff00 */
[----:B-1----:R-:W-:-:S05]  /*5a80*/  @!P1 IADD3 R62, PT, PT, -R64, R77, R62 ;  /* 0x0000004d403e9210 */ /* 0x002fca0007ffe13e */
[----:B------:R1:W-:Y:S01]  /*5a90*/  @!P1 STS [R3], R62 ;  /* 0x0000003e03009388 */ /* 0x0003e20000000800 */
[----:B------:R-:W-:Y:S06]  /*5aa0*/  BAR.SYNC.DEFER_BLOCKING 0x0 ;  /* 0x0000000000007b1d */ /* 0x000fec0000010000 */
[----:B-1----:R-:W1:Y:S01]  /*5ab0*/  F2I.U32.TRUNC.NTZ R3, R46 ;  /* 0x0000002e00037305 */ /* 0x002e62000020f000 */
[----:B------:R-:W-:Y:S04]  /*5ac0*/  STS [R18+UR8], R55 ;  /* 0x0000003712007988 */ /* 0x000fe80008000808 */
[----:B--2---:R-:W-:Y:S04]  /*5ad0*/  STS [R19+UR8], R60 ;  /* 0x0000003c13007988 */ /* 0x004fe80008000808 */
[----:B---3--:R-:W-:Y:S04]  /*5ae0*/  STS [R20+UR8], R59 ;  /* 0x0000003b14007988 */ /* 0x008fe80008000808 */
[----:B----4-:R-:W-:Y:S04]  /*5af0*/  STS [R21+UR8], R58 ;  /* 0x0000003a15007988 */ /* 0x010fe80008000808 */
[----:B------:R-:W-:Y:S04]  /*5b00*/  STS [R22+UR8], R57 ;  /* 0x0000003916007988 */ /* 0x000fe80008000808 */
[----:B------:R-:W-:Y:S04]  /*5b10*/  STS [R23+UR8], R54 ;  /* 0x0000003617007988 */ /* 0x000fe80008000808 */
[----:B------:R-:W-:Y:S04]  /*5b20*/  STS [R24+UR8], R53 ;  /* 0x0000003518007988 */ /* 0x000fe80008000808 */
[----:B------:R-:W-:Y:S04]  /*5b30*/  STS [R25+UR8], R56 ;  /* 0x0000003819007988 */ /* 0x000fe80008000808 */
[----:B0-----:R-:W-:Y:S04]  /*5b40*/  STS [R26+UR8], R13 ;  /* 0x0000000d1a007988 */ /* 0x001fe80008000808 */
[----:B-----5:R-:W-:Y:S04]  /*5b50*/  STS [R27+UR8], R4 ;  /* 0x000000041b007988 */ /* 0x020fe80008000808 */
[----:B------:R-:W-:Y:S04]  /*5b60*/  STS [R28+UR8], R5 ;  /* 0x000000051c007988 */ /* 0x000fe80008000808 */
[----:B------:R-:W-:Y:S04]  /*5b70*/  STS [R29+UR8], R12 ;  /* 0x0000000c1d007988 */ /* 0x000fe80008000808 */
[----:B------:R0:W-:Y:S04]  /*5b80*/  STS [R30+UR8], R41 ;  /* 0x000000291e007988 */ /* 0x0001e80008000808 */
[----:B------:R2:W-:Y:S04]  /*5b90*/  STS [R31+UR8], R42 ;  /* 0x0000002a1f007988 */ /* 0x0005e80008000808 */
[----:B-1----:R1:W-:Y:S01]  /*5ba0*/  STS [R32+UR8], R3 ;  /* 0x0000000320007988 */ /* 0x0023e20008000808 */
[----:B0-----:R-:W-:-:S02]  /*5bb0*/  CS2R R40, SRZ ;  /* 0x0000000000287805 */ /* 0x001fc4000001ff00 */
[----:B--2---:R-:W-:Y:S01]  /*5bc0*/  CS2R R42, SRZ ;  /* 0x00000000002a7805 */ /* 0x004fe2000001ff00 */
[----:B------:R-:W-:Y:S06]  /*5bd0*/  BAR.SYNC.DEFER_BLOCKING 0x0 ;  /* 0x0000000000007b1d */ /* 0x000fec0000010000 */
[----:B------:R-:W-:Y:S05]  /*5be0*/  @P0 BRA `(.L_x_47) ;  /* 0x0000001400980947 */ /* 0x000fea0003800000 */
[----:B------:R-:W0:Y:S01]  /*5bf0*/  LDC R74, c[0x0][0x360] ;  /* 0x0000d800ff4a7b82 */ /* 0x000e220000000800 */
[----:B------:R-:W2:Y:S01]  /*5c00*/  LDS R5, [R16] ;  /* 0x0000000010057984 */ /* 0x000ea20000000800 */
[----:B------:R-:W-:Y:S02]  /*5c10*/  UIADD3 UR4, UPT, UPT, UR9, 0x7800, URZ ;  /* 0x0000780009047890 */ /* 0x000fe4000fffe0ff */
[----:B------:R-:W-:Y:S01]  /*5c20*/  UIADD3 UR5, UPT, UPT, UR9, 0x7800, URZ ;  /* 0x0000780009057890 */ /* 0x000fe2000fffe0ff */
[----:B------:R-:W3:Y:S01]  /*5c30*/  S2R R57, SR_TID.X ;  /* 0x0000000000397919 */ /* 0x000ee20000002100 */
[----:B------:R-:W-:Y:S02]  /*5c40*/  ULEA UR4, UR10, UR4, 0x18 ;  /* 0x000000040a047291 */ /* 0x000fe4000f8ec0ff */
[----:B------:R-:W-:Y:S01]  /*5c50*/  ULEA UR5, UR10, UR5, 0x18 ;  /* 0x000000050a057291 */ /* 0x000fe2000f8ec0ff */
[C-C-:B0-----:R-:W-:Y:S02]  /*5c60*/  IMAD R7, R74.reuse, 0x4, R16.reuse ;  /* 0x000000044a077824 */ /* 0x141fe400078e0210 */
[----:B------:R-:W-:-:S02]  /*5c70*/  IMAD R76, R74, 0x4, R16 ;  /* 0x000000044a4c7824 */ /* 0x000fc400078e0210 */
[C---:B------:R-:W-:Y:S01]  /*5c80*/  IMAD R9, R74.reuse, 0x4, R7 ;  /* 0x000000044a097824 */ /* 0x040fe200078e0207 */
[----:B------:R0:W4:Y:S01]  /*5c90*/  LDS R13, [R7] ;  /* 0x00000000070d7984 */ /* 0x0001220000000800 */
[C---:B------:R-:W-:Y:S02]  /*5ca0*/  IMAD R79, R74.reuse, 0x4, R76 ;  /* 0x000000044a4f7824 */ /* 0x040fe400078e024c */
[C---:B------:R-:W-:Y:S01]  /*5cb0*/  IMAD R11, R74.reuse, 0x4, R9 ;  /* 0x000000044a0b7824 */ /* 0x040fe200078e0209 */
[----:B------:R5:W3:Y:S01]  /*5cc0*/  LDS R39, [R9] ;  /* 0x0000000009277984 */ /* 0x000ae20000000800 */
[C---:B------:R-:W-:Y:S02]  /*5cd0*/  IMAD R77, R74.reuse, 0x4, R79 ;  /* 0x000000044a4d7824 */ /* 0x040fe400078e024f */
[C---:B------:R-:W-:Y:S01]  /*5ce0*/  IMAD R15, R74.reuse, 0x4, R11 ;  /* 0x000000044a0f7824 */ /* 0x040fe200078e020b */
[----:B------:R-:W3:Y:S01]  /*5cf0*/  LDS R53, [R11] ;  /* 0x000000000b357984 */ /* 0x000ee20000000800 */
[----:B0-----:R-:W0:Y:S01]  /*5d00*/  LDC.64 R6, c[0x0][0x390] ;  /* 0x0000e400ff067b82 */ /* 0x001e220000000a00 */
[C---:B------:R-:W-:Y:S01]  /*5d10*/  IMAD R63, R74.reuse, 0x4, R77 ;  /* 0x000000044a3f7824 */ /* 0x040fe200078e024d */
[----:B--2---:R-:W-:Y:S01]  /*5d20*/  SHF.R.U32.HI R51, RZ, R2, R5 ;  /* 0x00000002ff337219 */ /* 0x004fe20000011605 */
[----:B------:R2:W0:Y:S01]  /*5d30*/  LDS R37, [R15] ;  /* 0x000000000f257984 */ /* 0x0004220000000800 */
[----:B-----5:R-:W-:-:S02]  /*5d40*/  IMAD R9, R74, 0x4, R15 ;  /* 0x000000044a097824 */ /* 0x020fc400078e020f */
[C---:B------:R-:W-:Y:S02]  /*5d50*/  IMAD R72, R74.reuse, 0x4, R63 ;  /* 0x000000044a487824 */ /* 0x040fe400078e023f */
[----:B-1----:R-:W-:Y:S01]  /*5d60*/  IMAD.SHL.U32 R3, R51, 0x4, RZ ;  /* 0x0000000433037824 */ /* 0x002fe200078e00ff */
[----:B------:R1:W5:Y:S01]  /*5d70*/  LDS R35, [R9] ;  /* 0x0000000009237984 */ /* 0x0003620000000800 */
[C---:B------:R-:W-:Y:S02]  /*5d80*/  IMAD R41, R74.reuse, 0x4, R9 ;  /* 0x000000044a297824 */ /* 0x040fe400078e0209 */
[C---:B------:R-:W-:Y:S01]  /*5d90*/  IMAD R70, R74.reuse, 0x4, R72 ;  /* 0x000000044a467824 */ /* 0x040fe200078e0248 */
[----:B------:R-:W-:Y:S01]  /*5da0*/  LOP3.LUT R3, R3, 0x3fc, RZ, 0xc0, !PT ;  /* 0x000003fc03037812 */ /* 0x000fe200078ec0ff */
[C---:B--2---:R-:W-:Y:S01]  /*5db0*/  IMAD R15, R74.reuse, 0x4, R41 ;  /* 0x000000044a0f7824 */ /* 0x044fe200078e0229 */
[----:B------:R-:W2:Y:S01]  /*5dc0*/  LDS R47, [R41] ;  /* 0x00000000292f7984 */ /* 0x000ea20000000800 */
[C---:B------:R-:W-:Y:S01]  /*5dd0*/  IMAD R68, R74.reuse, 0x4, R70 ;  /* 0x000000044a447824 */ /* 0x040fe200078e0246 */
[----:B-1----:R-:W-:Y:S01]  /*5de0*/  I2FP.F32.U32 R9, R5 ;  /* 0x0000000500097245 */ /* 0x002fe20000201000 */
[C---:B------:R-:W-:Y:S01]  /*5df0*/  IMAD R55, R74.reuse, 0x4, R15 ;  /* 0x000000044a377824 */ /* 0x040fe200078e020f */
[----:B------:R-:W1:Y:S01]  /*5e00*/  LDS R4, [R3+UR4] ;  /* 0x0000000403047984 */ /* 0x000e620008000800 */
[----:B------:R-:W-:-:S03]  /*5e10*/  IMAD R66, R74, 0x4, R68 ;  /* 0x000000044a427824 */ /* 0x000fc600078e0244 */
[----:B------:R-:W1:Y:S01]  /*5e20*/  LDS R33, [R15] ;  /* 0x000000000f217984 */ /* 0x000e620000000800 */
[----:B------:R-:W-:-:S03]  /*5e30*/  IMAD R64, R74, 0x4, R66 ;  /* 0x000000044a407824 */ /* 0x000fc600078e0242 */
[----:B------:R3:W1:Y:S01]  /*5e40*/  LDS R49, [R55] ;  /* 0x0000000037317984 */ /* 0x0006620000000800 */
[----:B------:R-:W-:Y:S01]  /*5e50*/  IMAD R62, R74, 0x4, R64 ;  /* 0x000000044a3e7824 */ /* 0x000fe200078e0240 */
[----:B----4-:R-:W-:-:S03]  /*5e60*/  SHF.R.U32.HI R50, RZ, R2, R13 ;  /* 0x00000002ff327219 */ /* 0x010fc6000001160d */
[----:B------:R-:W-:Y:S01]  /*5e70*/  IMAD R60, R74, 0x4, R62 ;  /* 0x000000044a3c7824 */ /* 0x000fe200078e023e */
[-C--:B---3--:R-:W-:Y:S01]  /*5e80*/  SHF.R.U32.HI R45, RZ, R2.reuse, R39 ;  /* 0x00000002ff2d7219 */ /* 0x088fe20000011627 */
[----:B------:R-:W-:Y:S01]  /*5e90*/  IMAD.SHL.U32 R69, R50, 0x4, RZ ;  /* 0x0000000432457824 */ /* 0x000fe200078e00ff */
[----:B------:R-:W-:Y:S01]  /*5ea0*/  I2FP.F32.U32 R59, R39 ;  /* 0x00000027003b7245 */ /* 0x000fe20000201000 */
[C---:B------:R-:W-:Y:S01]  /*5eb0*/  IMAD R55, R74.reuse, 0x4, R55 ;  /* 0x000000044a377824 */ /* 0x040fe200078e0237 */
[-C--:B------:R-:W-:Y:S01]  /*5ec0*/  SHF.R.U32.HI R44, RZ, R2.reuse, R53 ;  /* 0x00000002ff2c7219 */ /* 0x080fe20000011635 */
[----:B------:R-:W-:Y:S01]  /*5ed0*/  IMAD.SHL.U32 R73, R45, 0x4, RZ ;  /* 0x000000042d497824 */ /* 0x000fe200078e00ff */
[----:B------:R-:W-:Y:S01]  /*5ee0*/  LOP3.LUT R69, R69, 0x3fc, RZ, 0xc0, !PT ;  /* 0x000003fc45457812 */ /* 0x000fe200078ec0ff */
[----:B------:R-:W-:Y:S01]  /*5ef0*/  IMAD R14, R74, 0x4, R55 ;  /* 0x000000044a0e7824 */ /* 0x000fe200078e0237 */
[----:B------:R3:W-:Y:S01]  /*5f00*/  LDS R15, [R55] ;  /* 0x00000000370f7984 */ /* 0x0007e20000000800 */
[----:B------:R-:W-:Y:S01]  /*5f10*/  IMAD.SHL.U32 R81, R44, 0x4, RZ ;  /* 0x000000042c517824 */ /* 0x000fe200078e00ff */
[----:B------:R-:W-:Y:S01]  /*5f20*/  LOP3.LUT R73, R73, 0x3fc, RZ, 0xc0, !PT ;  /* 0x000003fc49497812 */ /* 0x000fe200078ec0ff */
[----:B------:R-:W-:Y:S01]  /*5f30*/  IMAD R58, R74, 0x4, R60 ;  /* 0x000000044a3a7824 */ /* 0x000fe200078e023c */
[----:B------:R-:W4:Y:S01]  /*5f40*/  LDS R8, [R69+UR4] ;  /* 0x0000000445087984 */ /* 0x000f220008000800 */
[----:B0-----:R-:W-:-:S02]  /*5f50*/  SHF.R.U32.HI R43, RZ, R2, R37 ;  /* 0x00000002ff2b7219 */ /* 0x001fc40000011625 */
[----:B------:R-:W-:Y:S01]  /*5f60*/  LOP3.LUT R81, R81, 0x3fc, RZ, 0xc0, !PT ;  /* 0x000003fc51517812 */ /* 0x000fe200078ec0ff */
[----:B------:R-:W0:Y:S01]  /*5f70*/  LDS R10, [R73+UR4] ;  /* 0x00000004490a7984 */ /* 0x000e220008000800 */
[-C--:B-----5:R-:W-:Y:S01]  /*5f80*/  SHF.R.U32.HI R42, RZ, R2.reuse, R35 ;  /* 0x00000002ff2a7219 */ /* 0x0a0fe20000011623 */
[----:B------:R-:W-:Y:S01]  /*5f90*/  IMAD.SHL.U32 R78, R43, 0x4, RZ ;  /* 0x000000042b4e7824 */ /* 0x000fe200078e00ff */
[----:B------:R-:W-:Y:S01]  /*5fa0*/  I2FP.F32.U32 R67, R53 ;  /* 0x0000003500437245 */ /* 0x000fe20000201000 */
[----:B------:R-:W5:Y:S01]  /*5fb0*/  LDS R12, [R81+UR4] ;  /* 0x00000004510c7984 */ /* 0x000f620008000800 */
[----:B--2---:R-:W-:Y:S01]  /*5fc0*/  SHF.R.U32.HI R41, RZ, R2, R47 ;  /* 0x00000002ff297219 */ /* 0x004fe2000001162f */
[----:B------:R-:W-:Y:S01]  /*5fd0*/  IMAD.SHL.U32 R89, R42, 0x4, RZ ;  /* 0x000000042a597824 */ /* 0x000fe200078e00ff */
[----:B------:R-:W-:Y:S01]  /*5fe0*/  LOP3.LUT R78, R78, 0x3fc, RZ, 0xc0, !PT ;  /* 0x000003fc4e4e7812 */ /* 0x000fe200078ec0ff */
[----:B------:R-:W-:Y:S01]  /*5ff0*/  LDS R14, [R14] ;  /* 0x000000000e0e7984 */ /* 0x000fe20000000800 */
[----:B-1----:R-:W-:Y:S01]  /*6000*/  IMAD.IADD R11, R4, 0x1, R57 ;  /* 0x00000001040b7824 */ /* 0x002fe200078e0239 */
[----:B---3--:R-:W-:Y:S01]  /*6010*/  I2FP.F32.U32 R55, R13 ;  /* 0x0000000d00377245 */ /* 0x008fe20000201000 */
[----:B------:R-:W-:Y:S01]  /*6020*/  IMAD.SHL.U32 R88, R41, 0x4, RZ ;  /* 0x0000000429587824 */ /* 0x000fe200078e00ff */
[----:B------:R-:W1:Y:S01]  /*6030*/  LDS R48, [R78+UR4] ;  /* 0x000000044e307984 */ /* 0x000e620008000800 */
[----:B------:R-:W-:Y:S01]  /*6040*/  IMAD.WIDE.U32 R4, R11, 0x4, R6 ;  /* 0x000000040b047825 */ /* 0x000fe200078e0006 */
[----:B------:R-:W-:-:S02]  /*6050*/  LOP3.LUT R89, R89, 0x3fc, RZ, 0xc0, !PT ;  /* 0x000003fc59597812 */ /* 0x000fc400078ec0ff */
[-C--:B------:R-:W-:Y:S01]  /*6060*/  SHF.R.U32.HI R40, RZ, R2.reuse, R33 ;  /* 0x00000002ff287219 */ /* 0x080fe20000011621 */
[----:B------:R-:W-:Y:S01]  /*6070*/  IMAD.IADD R11, R57, 0x1, R74 ;  /* 0x00000001390b7824 */ /* 0x000fe200078e024a */
[----:B------:R0:W-:Y:S01]  /*6080*/  STG.E desc[UR6][R4.64], R9 ;  /* 0x0000000904007986 */ /* 0x0001e2000c101906 */
[----:B------:R-:W-:Y:S01]  /*6090*/  LOP3.LUT R88, R88, 0x3fc, RZ, 0xc0, !PT ;  /* 0x000003fc58587812 */ /* 0x000fe200078ec0ff */
[----:B------:R-:W-:Y:S01]  /*60a0*/  IMAD R56, R74, 0x4, R58 ;  /* 0x000000044a387824 */ /* 0x000fe200078e023a */
[----:B------:R-:W-:Y:S01]  /*60b0*/  SHF.R.U32.HI R39, RZ, R2, R49 ;  /* 0x00000002ff277219 */ /* 0x000fe20000011631 */
[----:B------:R-:W-:Y:S01]  /*60c0*/  LDS R36, [R89+UR4] ;  /* 0x0000000459247984 */ /* 0x000fe20008000800 */
[----:B------:R-:W-:Y:S01]  /*60d0*/  IMAD.SHL.U32 R53, R40, 0x4, RZ ;  /* 0x0000000428357824 */ /* 0x000fe200078e00ff */
[----:B------:R-:W-:Y:S01]  /*60e0*/  I2FP.F32.U32 R75, R47 ;  /* 0x0000002f004b7245 */ /* 0x000fe20000201000 */
[----:B------:R-:W-:Y:S01]  /*60f0*/  IMAD R54, R74, 0x4, R56 ;  /* 0x000000044a367824 */ /* 0x000fe200078e0238 */
[----:B------:R-:W2:Y:S01]  /*6100*/  LDS R9, [R60] ;  /* 0x000000003c097984 */ /* 0x000ea20000000800 */
[----:B------:R-:W-:Y:S01]  /*6110*/  IMAD.SHL.U32 R38, R39, 0x4, RZ ;  /* 0x0000000427267824 */ /* 0x000fe200078e00ff */
[----:B------:R-:W-:-:S02]  /*6120*/  LOP3.LUT R53, R53, 0x3fc, RZ, 0xc0, !PT ;  /* 0x000003fc35357812 */ /* 0x000fc400078ec0ff */
[----:B------:R-:W3:Y:S01]  /*6130*/  LDS R46, [R88+UR4] ;  /* 0x00000004582e7984 */ /* 0x000ee20008000800 */
[----:B------:R-:W-:-:S03]  /*6140*/  I2FP.F32.U32 R49, R49 ;  /* 0x0000003100317245 */ /* 0x000fc60000201000 */
[----:B------:R-:W-:Y:S01]  /*6150*/  LDS R34, [R53+UR4] ;  /* 0x0000000435227984 */ /* 0x000fe20008000800 */
[----:B----4-:R-:W-:Y:S02]  /*6160*/  IMAD.IADD R57, R8, 0x1, R11 ;  /* 0x0000000108397824 */ /* 0x010fe400078e020b */
[--C-:B------:R-:W-:Y:S01]  /*6170*/  IMAD.IADD R11, R11, 0x1, R74.reuse ;  /* 0x000000010b0b7824 */ /* 0x100fe200078e024a */
[----:B------:R-:W4:Y:S03]  /*6180*/  LDS R8, [R58] ;  /* 0x000000003a087984 */ /* 0x000f260000000800 */
[C---:B------:R-:W-:Y:S02]  /*6190*/  IMAD.IADD R65, R11.reuse, 0x1, R74 ;  /* 0x000000010b417824 */ /* 0x040fe400078e024a */
[----:B0-----:R-:W-:Y:S02]  /*61a0*/  IMAD.IADD R5, R11, 0x1, R10 ;  /* 0x000000010b057824 */ /* 0x001fe400078e020a */
[----:B-----5:R-:W-:-:S02]  /*61b0*/  IMAD.IADD R61, R65, 0x1, R12 ;  /* 0x00000001413d7824 */ /* 0x020fc400078e020c */
[----:B------:R-:W-:-:S04]  /*61c0*/  IMAD.WIDE.U32 R12, R57, 0x4, R6 ;  /* 0x00000004390c7825 */ /* 0x000fc800078e0006 */
[--C-:B------:R-:W-:Y:S01]  /*61d0*/  IMAD.WIDE.U32 R10, R5, 0x4, R6.reuse ;  /* 0x00000004050a7825 */ /* 0x100fe200078e0006 */
[----:B------:R0:W-:Y:S03]  /*61e0*/  STG.E desc[UR6][R12.64], R55 ;  /* 0x000000370c007986 */ /* 0x0001e6000c101906 */
[----:B------:R-:W-:Y:S01]  /*61f0*/  IMAD.WIDE.U32 R4, R61, 0x4, R6 ;  /* 0x000000043d047825 */ /* 0x000fe200078e0006 */
[----:B------:R5:W-:Y:S01]  /*6200*/  STG.E desc[UR6][R10.64], R59 ;  /* 0x0000003b0a007986 */ /* 0x000be2000c101906 */
[----:B------:R-:W-:Y:S02]  /*6210*/  LOP3.LUT R61, R38, 0x3fc, RZ, 0xc0, !PT ;  /* 0x000003fc263d7812 */ /* 0x000fe400078ec0ff */
[----:B------:R-:W-:Y:S01]  /*6220*/  IMAD.IADD R65, R65, 0x1, R74 ;  /* 0x0000000141417824 */ /* 0x000fe200078e024a */
[----:B------:R-:W4:Y:S01]  /*6230*/  LDS R10, [R56] ;  /* 0x00000000380a7984 */ /* 0x000f220000000800 */
[----:B------:R-:W-:-:S02]  /*6240*/  SHF.R.U32.HI R38, RZ, R2, R15 ;  /* 0x00000002ff267219 */ /* 0x000fc4000001160f */
[C---:B-1----:R-:W-:Y:S01]  /*6250*/  IMAD.IADD R71, R65.reuse, 0x1, R48 ;  /* 0x0000000141477824 */ /* 0x042fe200078e0230 */
[----:B------:R-:W1:Y:S01]  /*6260*/  LDS R11, [R54] ;  /* 0x00000000360b7984 */ /* 0x000e620000000800 */
[----:B0-----:R-:W-:Y:S01]  /*6270*/  IMAD.IADD R55, R65, 0x1, R74 ;  /* 0x0000000141377824 */ /* 0x001fe200078e024a */
[----:B------:R-:W-:Y:S01]  /*6280*/  I2FP.F32.U32 R15, R15 ;  /* 0x0000000f000f7245 */ /* 0x000fe20000201000 */
[----:B------:R-:W-:Y:S01]  /*6290*/  IMAD.SHL.U32 R65, R38, 0x4, RZ ;  /* 0x0000000426417824 */ /* 0x000fe200078e00ff */
[----:B-----5:R-:W-:Y:S01]  /*62a0*/  I2FP.F32.U32 R59, R37 ;  /* 0x00000025003b7245 */ /* 0x020fe20000201000 */
[----:B------:R0:W-:Y:S01]  /*62b0*/  STG.E desc[UR6][R4.64], R67 ;  /* 0x0000004304007986 */ /* 0x0001e2000c101906 */
[----:B------:R-:W-:Y:S01]  /*62c0*/  SHF.R.U32.HI R37, RZ, R2, R14 ;  /* 0x00000002ff257219 */ /* 0x000fe2000001160e */
[----:B------:R-:W-:Y:S01]  /*62d0*/  IMAD.IADD R87, R55, 0x1, R74 ;  /* 0x0000000137577824 */ /* 0x000fe200078e024a */
[----:B------:R-:W-:Y:S01]  /*62e0*/  LOP3.LUT R65, R65, 0x3fc, RZ, 0xc0, !PT ;  /* 0x000003fc41417812 */ /* 0x000fe200078ec0ff */
[----:B------:R-:W5:Y:S01]  /*62f0*/  LDS R57, [R61+UR4] ;  /* 0x000000043d397984 */ /* 0x000f620008000800 */
[----:B------:R-:W-:Y:S01]  /*6300*/  IMAD.WIDE.U32 R12, R71, 0x4, R6 ;  /* 0x00000004470c7825 */ /* 0x000fe200078e0006 */
[----:B--2---:R-:W-:-:S02]  /*6310*/  I2FP.F32.U32 R91, R9 ;  /* 0x00000009005b7245 */ /* 0x004fc40000201000 */
[----:B------:R-:W2:Y:S01]  /*6320*/  LDS R48, [R65+UR4] ;  /* 0x0000000441307984 */ /* 0x000ea20008000800 */
[C---:B---3--:R-:W-:Y:S02]  /*6330*/  IMAD.IADD R83, R87.reuse, 0x1, R46 ;  /* 0x0000000157537824 */ /* 0x048fe400078e022e */
[----:B------:R-:W-:Y:S01]  /*6340*/  IMAD.IADD R87, R87, 0x1, R74 ;  /* 0x0000000157577824 */ /* 0x000fe200078e024a */
[----:B0-----:R-:W-:Y:S01]  /*6350*/  I2FP.F32.U32 R67, R35 ;  /* 0x0000002300437245 */ /* 0x001fe20000201000 */
[----:B------:R-:W-:Y:S01]  /*6360*/  IMAD.IADD R5, R55, 0x1, R36 ;  /* 0x0000000137057824 */ /* 0x000fe200078e0224 */
[----:B------:R-:W-:Y:S01]  /*6370*/  SHF.R.U32.HI R36, RZ, R2, R9 ;  /* 0x00000002ff247219 */ /* 0x000fe20000011609 */
[----:B------:R-:W-:Y:S01]  /*6380*/  IMAD.SHL.U32 R35, R37, 0x4, RZ ;  /* 0x0000000425237824 */ /* 0x000fe200078e00ff */
[----:B------:R0:W-:Y:S01]  /*6390*/  STG.E desc[UR6][R12.64], R59 ;  /* 0x0000003b0c007986 */ /* 0x0001e2000c101906 */
[----:B------:R-:W-:-:S03]  /*63a0*/  IMAD.WIDE.U32 R4, R5, 0x4, R6 ;  /* 0x0000000405047825 */ /* 0x000fc600078e0006 */
[----:B------:R-:W-:Y:S01]  /*63b0*/  LOP3.LUT R55, R35, 0x3fc, RZ, 0xc0, !PT ;  /* 0x000003fc23377812 */ /* 0x000fe200078ec0ff */
[----:B------:R-:W-:Y:S01]  /*63c0*/  IMAD.SHL.U32 R71, R36, 0x4, RZ ;  /* 0x0000000424477824 */ /* 0x000fe200078e00ff */
[-C--:B----4-:R-:W-:Y:S01]  /*63d0*/  SHF.R.U32.HI R35, RZ, R2.reuse, R8 ;  /* 0x00000002ff237219 */ /* 0x090fe20000011608 */
[----:B------:R3:W-:Y:S01]  /*63e0*/  STG.E desc[UR6][R4.64], R67 ;  /* 0x0000004304007986 */ /* 0x0007e2000c101906 */
[----:B------:R-:W-:Y:S02]  /*63f0*/  IMAD.IADD R86, R87, 0x1, R74 ;  /* 0x0000000157567824 */ /* 0x000fe400078e024a */
[----:B------:R-:W-:Y:S01]  /*6400*/  LOP3.LUT R71, R71, 0x3fc, RZ, 0xc0, !PT ;  /* 0x000003fc47477812 */ /* 0x000fe200078ec0ff */
[----:B------:R-:W-:Y:S01]  /*6410*/  LDS R80, [R55+UR5] ;  /* 0x0000000537507984 */ /* 0x000fe20008000800 */
[----:B0-----:R-:W-:Y:S01]  /*6420*/  IMAD.IADD R13, R87, 0x1, R34 ;  /* 0x00000001570d7824 */ /* 0x001fe200078e0222 */
[----:B------:R-:W-:Y:S01]  /*6430*/  I2FP.F32.U32 R59, R33 ;  /* 0x00000021003b7245 */ /* 0x000fe20000201000 */
[----:B------:R-:W-:Y:S01]  /*6440*/  IMAD.SHL.U32 R52, R35, 0x4, RZ ;  /* 0x0000000423347824 */ /* 0x000fe200078e00ff */
[-C--:B------:R-:W-:Y:S01]  /*6450*/  SHF.R.U32.HI R34, RZ, R2.reuse, R10 ;  /* 0x00000002ff227219 */ /* 0x080fe2000001160a */
[----:B------:R-:W-:Y:S01]  /*6460*/  LDS R46, [R71+UR5] ;  /* 0x00000005472e7984 */ /* 0x000fe20008000800 */
[----:B-1----:R-:W-:-:S03]  /*6470*/  SHF.R.U32.HI R33, RZ, R2, R11 ;  /* 0x00000002ff217219 */ /* 0x002fc6000001160b */
[----:B---3--:R-:W-:Y:S01]  /*6480*/  IMAD.SHL.U32 R67, R34, 0x4, RZ ;  /* 0x0000000422437824 */ /* 0x008fe200078e00ff */
[----:B------:R-:W-:Y:S01]  /*6490*/  LOP3.LUT R52, R52, 0x3fc, RZ, 0xc0, !PT ;  /* 0x000003fc34347812 */ /* 0x000fe200078ec0ff */
[----:B------:R-:W-:Y:S01]  /*64a0*/  IMAD.WIDE.U32 R4, R83, 0x4, R6 ;  /* 0x0000000453047825 */ /* 0x000fe200078e0006 */
[----:B------:R-:W-:Y:S02]  /*64b0*/  I2FP.F32.U32 R11, R11 ;  /* 0x0000000b000b7245 */ /* 0x000fe40000201000 */
[----:B------:R-:W-:Y:S01]  /*64c0*/  LOP3.LUT R67, R67, 0x3fc, RZ, 0xc0, !PT ;  /* 0x000003fc43437812 */ /* 0x000fe200078ec0ff */
[----:B------:R-:W-:Y:S01]  /*64d0*/  IMAD.SHL.U32 R82, R33, 0x4, RZ ;  /* 0x0000000421527824 */ /* 0x000fe200078e00ff */
[----:B------:R-:W0:Y:S01]  /*64e0*/  LDS R47, [R52+UR5] ;  /* 0x00000005342f7984 */ /* 0x000e220008000800 */
[----:B-----5:R-:W-:-:S03]  /*64f0*/  IMAD.IADD R57, R86, 0x1, R57 ;  /* 0x0000000156397824 */ /* 0x020fc600078e0239 */
[----:B------:R-:W-:Y:S01]  /*6500*/  LOP3.LUT R82, R82, 0x3fc, RZ, 0xc0, !PT ;  /* 0x000003fc52527812 */ /* 0x000fe200078ec0ff */
[----:B------:R1:W-:Y:S04]  /*6510*/  STG.E desc[UR6][R4.64], R75 ;  /* 0x0000004b04007986 */ /* 0x0003e8000c101906 */
[----:B------:R-:W-:Y:S01]  /*6520*/  LDS R12, [R67+UR5] ;  /* 0x00000005430c7984 */ /* 0x000fe20008000800 */
[----:B-1----:R-:W-:-:S03]  /*6530*/  IMAD.WIDE.U32 R4, R13, 0x4, R6 ;  /* 0x000000040d047825 */ /* 0x002fc600078e0006 */
[----:B------:R-:W1:Y:S01]  /*6540*/  LDS R13, [R82+UR5] ;  /* 0x00000005520d7984 */ /* 0x000e620008000800 */
[----:B------:R-:W-:-:S03]  /*6550*/  IMAD.IADD R75, R86, 0x1, R74 ;  /* 0x00000001564b7824 */ /* 0x000fc600078e024a */
[----:B------:R3:W-:Y:S01]  /*6560*/  STG.E desc[UR6][R4.64], R59 ;  /* 0x0000003b04007986 */ /* 0x0007e2000c101906 */
[----:B--2---:R-:W-:Y:S02]  /*6570*/  IMAD.IADD R83, R75, 0x1, R48 ;  /* 0x000000014b537824 */ /* 0x004fe400078e0230 */
[----:B---3--:R-:W-:Y:S01]  /*6580*/  IMAD.WIDE.U32 R4, R57, 0x4, R6 ;  /* 0x0000000439047825 */ /* 0x008fe200078e0006 */
[----:B------:R-:W2:Y:S03]  /*6590*/  S2R R59, SR_TID.X ;  /* 0x00000000003b7919 */ /* 0x000ea60000002100 */
[--C-:B------:R-:W-:Y:S01]  /*65a0*/  IMAD.IADD R57, R75, 0x1, R74.reuse ;  /* 0x000000014b397824 */ /* 0x100fe200078e024a */
[----:B------:R3:W-:Y:S03]  /*65b0*/  STG.E desc[UR6][R4.64], R49 ;  /* 0x0000003104007986 */ /* 0x0007e6000c101906 */
[----:B------:R-:W-:-:S04]  /*65c0*/  IMAD.IADD R85, R57, 0x1, R74 ;  /* 0x0000000139557824 */ /* 0x000fc800078e024a */
[----:B------:R-:W-:-:S04]  /*65d0*/  IMAD.IADD R84, R85, 0x1, R74 ;  /* 0x0000000155547824 */ /* 0x000fc800078e024a */
[----:B0-----:R-:W-:Y:S01]  /*65e0*/  IMAD.IADD R9, R84, 0x1, R47 ;  /* 0x0000000154097824 */ /* 0x001fe200078e022f */
[----:B---3--:R-:W-:Y:S01]  /*65f0*/  I2FP.F32.U32 R49, R14 ;  /* 0x0000000e00317245 */ /* 0x008fe20000201000 */
[----:B------:R-:W-:-:S04]  /*6600*/  IMAD.WIDE.U32 R4, R83, 0x4, R6 ;  /* 0x0000000453047825 */ /* 0x000fc800078e0006 */
[----:B------:R-:W-:Y:S01]  /*6610*/  IMAD.IADD R83, R57, 0x1, R80 ;  /* 0x0000000139537824 */ /* 0x000fe200078e0250 */
[----:B------:R0:W-:Y:S03]  /*6620*/  STG.E desc[UR6][R4.64], R15 ;  /* 0x0000000f04007986 */ /* 0x0001e6000c101906 */
[----:B0-----:R-:W-:Y:S01]  /*6630*/  IMAD.WIDE.U32 R4, R83, 0x4, R6 ;  /* 0x0000000453047825 */ /* 0x001fe200078e0006 */
[----:B------:R-:W-:-:S03]  /*6640*/  I2FP.F32.U32 R15, R8 ;  /* 0x00000008000f7245 */ /* 0x000fc60000201000 */
[----:B------:R-:W-:Y:S01]  /*6650*/  IMAD.IADD R83, R85, 0x1, R46 ;  /* 0x0000000155537824 */ /* 0x000fe200078e022e */
[----:B------:R0:W-:Y:S01]  /*6660*/  STG.E desc[UR6][R4.64], R49 ;  /* 0x0000003104007986 */ /* 0x0001e2000c101906 */
[----:B------:R-:W3:Y:S02]  /*6670*/  LDC.64 R46, c[0x0][0x388] ;  /* 0x0000e200ff2e7b82 */ /* 0x000ee40000000a00 */
[----:B0-----:R-:W-:Y:S01]  /*6680*/  IMAD.WIDE.U32 R4, R83, 0x4, R6 ;  /* 0x0000000453047825 */ /* 0x001fe200078e0006 */
[----:B--2---:R-:W-:-:S03]  /*6690*/  SHF.R.U32.HI R49, RZ, 0x5, R59 ;  /* 0x00000005ff317819 */ /* 0x004fc6000001163b */
[--C-:B------:R-:W-:Y:S01]  /*66a0*/  IMAD.IADD R83, R84, 0x1, R74.reuse ;  /* 0x0000000154537824 */ /* 0x100fe200078e024a */
[----:B------:R0:W-:Y:S01]  /*66b0*/  STG.E desc[UR6][R4.64], R91 ;  /* 0x0000005b04007986 */ /* 0x0001e2000c101906 */
[----:B------:R-:W-:Y:S02]  /*66c0*/  IMAD R14, R0, 0x10, R49 ;  /* 0x00000010000e7824 */ /* 0x000fe400078e0231 */
[----:B------:R-:W-:Y:S02]  /*66d0*/  IMAD.IADD R80, R83, 0x1, R74 ;  /* 0x0000000153507824 */ /* 0x000fe400078e024a */
[----:B------:R-:W-:Y:S02]  /*66e0*/  IMAD R14, R14, 0x1e0, R17 ;  /* 0x000001e00e0e7824 */ /* 0x000fe400078e0211 */
[----:B-1----:R-:W-:Y:S02]  /*66f0*/  IMAD.IADD R13, R80, 0x1, R13 ;  /* 0x00000001500d7824 */ /* 0x002fe400078e020d */
[----:B0-----:R-:W-:-:S04]  /*6700*/  IMAD.WIDE.U32 R4, R9, 0x4, R6 ;  /* 0x0000000409047825 */ /* 0x001fc800078e0006 */
[----:B------:R-:W-:Y:S01]  /*6710*/  IMAD.IADD R9, R83, 0x1, R12 ;  /* 0x0000000153097824 */ /* 0x000fe200078e020c */
[----:B------:R3:W-:Y:S03]  /*6720*/  STG.E desc[UR6][R4.64], R15 ;  /* 0x0000000f04007986 */ /* 0x0007e6000c101906 */
[----:B------:R-:W-:-:S04]  /*6730*/  IMAD.WIDE.U32 R8, R9, 0x4, R6 ;  /* 0x0000000409087825 */ /* 0x000fc800078e0006 */
[----:B------:R-:W-:Y:S01]  /*6740*/  IMAD.WIDE.U32 R6, R13, 0x4, R6 ;  /* 0x000000040d067825 */ /* 0x000fe200078e0006 */
[----:B------:R-:W-:-:S03]  /*6750*/  I2FP.F32.U32 R13, R10 ;  /* 0x0000000a000d7245 */ /* 0x000fc60000201000 */
[C---:B---3--:R-:W-:Y:S02]  /*6760*/  IMAD.WIDE.U32 R4, R14.reuse, 0x4, R46 ;  /* 0x000000040e047825 */ /* 0x048fe400078e002e */
[----:B------:R0:W-:Y:S04]  /*6770*/  STG.E desc[UR6][R8.64], R13 ;  /* 0x0000000d08007986 */ /* 0x0001e8000c101906 */
[----:B------:R1:W-:Y:S01]  /*6780*/  STG.E desc[UR6][R6.64], R11 ;  /* 0x0000000b06007986 */ /* 0x0003e2000c101906 */
[----:B------:R-:W-:Y:S01]  /*6790*/  BAR.SYNC.DEFER_BLOCKING 0x0 ;  /* 0x0000000000007b1d */ /* 0x000fe20000010000 */
[C---:B------:R-:W-:Y:S02]  /*67a0*/  VIADD R49, R14.reuse, 0x20 ;  /* 0x000000200e317836 */ /* 0x040fe40000000000 */
[----:B0-----:R-:W-:-:S04]  /*67b0*/  VIADD R9, R14, 0x80 ;  /* 0x000000800e097836 */ /* 0x001fc80000000000 */
[--C-:B------:R-:W-:Y:S01]  /*67c0*/  IMAD.WIDE.U32 R8, R9, 0x4, R46.reuse ;  /* 0x0000000409087825 */ /* 0x100fe200078e002e */
[----:B------:R0:W2:Y:S03]  /*67d0*/  LDG.E R15, desc[UR6][R4.64] ;  /* 0x00000006040f7981 */ /* 0x0000a6000c1e1900 */
[----:B0-----:R-:W-:-:S04]  /*67e0*/  IMAD.WIDE.U32 R4, R49, 0x4, R46 ;  /* 0x0000000431047825 */ /* 0x001fc800078e002e */
[----:B------:R-:W-:Y:S02]  /*67f0*/  VIADD R49, R14, 0x40 ;  /* 0x000000400e317836 */ /* 0x000fe40000000000 */
[----:B------:R-:W3:Y:S02]  /*6800*/  LDG.E R4, desc[UR6][R4.64] ;  /* 0x0000000604047981 */ /* 0x000ee4000c1e1900 */
[----:B-1----:R-:W-:-:S04]  /*6810*/  IMAD.WIDE.U32 R6, R49, 0x4, R46 ;  /* 0x0000000431067825 */ /* 0x002fc800078e002e */
[C---:B------:R-:W-:Y:S01]  /*6820*/  VIADD R49, R14.reuse, 0x60 ;  /* 0x000000600e317836 */ /* 0x040fe20000000000 */
[----:B------:R0:W4:Y:S01]  /*6830*/  LDG.E R5, desc[UR6][R6.64] ;  /* 0x0000000606057981 */ /* 0x000122000c1e1900 */
[----:B------:R-:W-:Y:S02]  /*6840*/  VIADD R11, R14, 0xa0 ;  /* 0x000000a00e0b7836 */ /* 0x000fe40000000000 */
[----:B0-----:R-:W-:-:S06]  /*6850*/  IMAD.WIDE.U32 R6, R49, 0x4, R46 ;  /* 0x0000000431067825 */ /* 0x001fcc00078e002e */
[----:B------:R-:W5:Y:S01]  /*6860*/  LDG.E R6, desc[UR6][R6.64] ;  /* 0x0000000606067981 */ /* 0x000f62000c1e1900 */
[----:B------:R-:W-:-:S03]  /*6870*/  VIADD R13, R14, 0xe0 ;  /* 0x000000e00e0d7836 */ /* 0x000fc60000000000 */
[----:B------:R0:W5:Y:S02]  /*6880*/  LDG.E R7, desc[UR6][R8.64] ;  /* 0x0000000608077981 */ /* 0x000164000c1e1900 */
[----:B0-----:R-:W-:-:S04]  /*6890*/  IMAD.WIDE.U32 R8, R11, 0x4, R46 ;  /* 0x000000040b087825 */ /* 0x001fc800078e002e */
[----:B------:R-:W-:Y:S02]  /*68a0*/  VIADD R11, R14, 0xc0 ;  /* 0x000000c00e0b7836 */ /* 0x000fe40000000000 */
[----:B------:R-:W5:Y:S02]  /*68b0*/  LDG.E R8, desc[UR6][R8.64] ;  /* 0x0000000608087981 */ /* 0x000f64000c1e1900 */
[----:B------:R-:W-:-:S05]  /*68c0*/  IMAD.WIDE.U32 R10, R11, 0x4, R46 ;  /* 0x000000040b0a7825 */ /* 0x000fca00078e002e */
[----:B------:R0:W5:Y:S01]  /*68d0*/  LDG.E R9, desc[UR6][R10.64] ;  /* 0x000000060a097981 */ /* 0x000162000c1e1900 */
[----:B------:R-:W-:Y:S02]  /*68e0*/  VIADD R49, R14, 0x120 ;  /* 0x000001200e317836 */ /* 0x000fe40000000000 */
        /* <DEDUP_REMOVED lines=13> */
[----:B------:R-:W-:Y:S01]  /*69c0*/  VIADD R91, R14, 0x180 ;  /* 0x000001800e5b7836 */ /* 0x000fe20000000000 */
[----:B------:R0:W5:Y:S03]  /*69d0*/  LDG.E R90, desc[UR6][R48.64] ;  /* 0x00000006305a7981 */ /* 0x000166000c1e1900 */
[----:B0-----:R-:W-:-:S05]  /*69e0*/  IMAD.WIDE.U32 R48, R91, 0x4, R46 ;  /* 0x000000045b307825 */ /* 0x001fca00078e002e */
[----:B------:R0:W5:Y:S02]  /*69f0*/  LDG.E R91, desc[UR6][R48.64] ;  /* 0x00000006305b7981 */ /* 0x000164000c1e1900 */
[----:B0-----:R-:W-:-:S04]  /*6a00*/  IMAD.WIDE.U32 R48, R93, 0x4, R46 ;  /* 0x000000045d307825 */ /* 0x001fc800078e002e */
[----:B------:R-:W-:Y:S02]  /*6a10*/  VIADD R93, R14, 0x1c0 ;  /* 0x000001c00e5d7836 */ /* 0x000fe40000000000 */
[----:B------:R-:W5:Y:S02]  /*6a20*/  LDG.E R48, desc[UR6][R48.64] ;  /* 0x0000000630307981 */ /* 0x000f64000c1e1900 */
[----:B------:R-:W-:-:S06]  /*6a30*/  IMAD.WIDE.U32 R46, R93, 0x4, R46 ;  /* 0x000000045d2e7825 */ /* 0x000fcc00078e002e */
[----:B------:R4:W5:Y:S01]  /*6a40*/  LDG.E R46, desc[UR6][R46.64] ;  /* 0x000000062e2e7981 */ /* 0x000962000c1e1900 */
[----:B--2---:R-:W-:-:S04]  /*6a50*/  I2FP.F32.U32 R15, R15 ;  /* 0x0000000f000f7245 */ /* 0x004fc80000201000 */
[----:B------:R-:W0:Y:S01]  /*6a60*/  F2I.U32.TRUNC.NTZ R93, R15 ;  /* 0x0000000f005d7305 */ /* 0x000e22000020f000 */
[----:B---3--:R-:W-:Y:S01]  /*6a70*/  I2FP.F32.U32 R14, R4 ;  /* 0x00000004000e7245 */ /* 0x008fe20000201000 */
[----:B0-----:R0:W-:Y:S06]  /*6a80*/  STS [R18+UR8], R93 ;  /* 0x0000005d12007988 */ /* 0x0011ec0008000808 */
[----:B------:R-:W1:Y:S01]  /*6a90*/  F2I.U32.TRUNC.NTZ R4, R14 ;  /* 0x0000000e00047305 */ /* 0x000e62000020f000 */
[----:B----4-:R-:W-:-:S07]  /*6aa0*/  I2FP.F32.U32 R47, R5 ;  /* 0x00000005002f7245 */ /* 0x010fce0000201000 */
[----:B------:R-:W2:Y:S01]  /*6ab0*/  F2I.U32.TRUNC.NTZ R5, R47 ;  /* 0x0000002f00057305 */ /* 0x000ea2000020f000 */
[----:B-1----:R1:W-:Y:S01]  /*6ac0*/  STS [R19+UR8], R4 ;  /* 0x0000000413007988 */ /* 0x0023e20008000808 */
[----:B-----5:R-:W-:-:S03]  /*6ad0*/  I2FP.F32.U32 R6, R6 ;  /* 0x0000000600067245 */ /* 0x020fc60000201000 */
[----:B--2---:R2:W-:Y:S03]  /*6ae0*/  STS [R20+UR8], R5 ;  /* 0x0000000514007988 */ /* 0x0045e60008000808 */
[----:B------:R-:W3:Y:S01]  /*6af0*/  F2I.U32.TRUNC.NTZ R92, R6 ;  /* 0x00000006005c7305 */ /* 0x000ee2000020f000 */
[----:B------:R-:W-:-:S07]  /*6b00*/  I2FP.F32.U32 R7, R7 ;  /* 0x0000000700077245 */ /* 0x000fce0000201000 */
[----:B------:R-:W4:Y:S01]  /*6b10*/  F2I.U32.TRUNC.NTZ R49, R7 ;  /* 0x0000000700317305 */ /* 0x000f22000020f000 */
[----:B---3--:R-:W-:Y:S01]  /*6b20*/  STS [R21+UR8], R92 ;  /* 0x0000005c15007988 */ /* 0x008fe20008000808 */
[----:B------:R-:W-:-:S03]  /*6b30*/  I2FP.F32.U32 R8, R8 ;  /* 0x0000000800087245 */ /* 0x000fc60000201000 */
[----:B----4-:R3:W-:Y:S03]  /*6b40*/  STS [R22+UR8], R49 ;  /* 0x0000003116007988 */ /* 0x0107e60008000808 */
[----:B0-----:R-:W0:Y:S01]  /*6b50*/  F2I.U32.TRUNC.NTZ R93, R8 ;  /* 0x00000008005d7305 */ /* 0x001e22000020f000 */
[----:B------:R-:W-:-:S07]  /*6b60*/  I2FP.F32.U32 R9, R9 ;  /* 0x0000000900097245 */ /* 0x000fce0000201000 */
[----:B-1----:R-:W1:Y:S01]  /*6b70*/  F2I.U32.TRUNC.NTZ R4, R9 ;  /* 0x0000000900047305 */ /* 0x002e62000020f000 */
[----:B0-----:R-:W-:Y:S01]  /*6b80*/  STS [R23+UR8], R93 ;  /* 0x0000005d17007988 */ /* 0x001fe20008000808 */
[----:B------:R-:W-:-:S03]  /*6b90*/  I2FP.F32.U32 R10, R10 ;  /* 0x0000000a000a7245 */ /* 0x000fc60000201000 */
[----:B-1----:R-:W-:Y:S03]  /*6ba0*/  STS [R24+UR8], R4 ;  /* 0x0000000418007988 */ /* 0x002fe60008000808 */
[----:B--2---:R-:W0:Y:S01]  /*6bb0*/  F2I.U32.TRUNC.NTZ R5, R10 ;  /* 0x0000000a00057305 */ /* 0x004e22000020f000 */
[----:B------:R-:W-:Y:S01]  /*6bc0*/  I2FP.F32.U32 R11, R11 ;  /* 0x0000000b000b7245 */ /* 0x000fe20000201000 */
[----:B0-----:R0:W-:Y:S01]  /*6bd0*/  STS [R25+UR8], R5 ;  /* 0x0000000519007988 */ /* 0x0011e20008000808 */
[----:B---3--:R-:W-:-:S05]  /*6be0*/  I2FP.F32.U32 R49, R12 ;  /* 0x0000000c00317245 */ /* 0x008fca0000201000 */
[----:B0-----:R-:W0:Y:S01]  /*6bf0*/  F2I.U32.TRUNC.NTZ R5, R11 ;  /* 0x0000000b00057305 */ /* 0x001e22000020f000 */
[----:B------:R-:W-:-:S07]  /*6c00*/  I2FP.F32.U32 R92, R13 ;  /* 0x0000000d005c7245 */ /* 0x000fce0000201000 */
[----:B------:R-:W1:Y:S01]  /*6c10*/  F2I.U32.TRUNC.NTZ R12, R49 ;  /* 0x00000031000c7305 */ /* 0x000e62000020f000 */
[----:B0-----:R-:W-:Y:S07]  /*6c20*/  STS [R26+UR8], R5 ;  /* 0x000000051a007988 */ /* 0x001fee0008000808 */
[----:B------:R-:W0:Y:S01]  /*6c30*/  F2I.U32.TRUNC.NTZ R13, R92 ;  /* 0x0000005c000d7305 */ /* 0x000e22000020f000 */
[----:B------:R-:W-:Y:S01]  /*6c40*/  I2FP.F32.U32 R90, R90 ;  /* 0x0000005a005a7245 */ /* 0x000fe20000201000 */
[----:B-1----:R-:W-:Y:S06]  /*6c50*/  STS [R27+UR8], R12 ;  /* 0x0000000c1b007988 */ /* 0x002fec0008000808 */
[----:B------:R-:W1:Y:S01]  /*6c60*/  F2I.U32.TRUNC.NTZ R4, R90 ;  /* 0x0000005a00047305 */ /* 0x000e62000020f000 */
[----:B0-----:R-:W-:Y:S01]  /*6c70*/  STS [R28+UR8], R13 ;  /* 0x0000000d1c007988 */ /* 0x001fe20008000808 */
[----:B------:R-:W-:-:S06]  /*6c80*/  I2FP.F32.U32 R91, R91 ;  /* 0x0000005b005b7245 */ /* 0x000fcc0000201000 */
[----:B------:R-:W0:Y:S01]  /*6c90*/  F2I.U32.TRUNC.NTZ R93, R91 ;  /* 0x0000005b005d7305 */ /* 0x000e22000020f000 */
[----:B-1----:R1:W-:Y:S02]  /*6ca0*/  STS [R29+UR8], R4 ;  /* 0x000000041d007988 */ /* 0x0023e40008000808 */
[----:B-1----:R-:W-:Y:S01]  /*6cb0*/  IMAD.IADD R4, R59, 0x1, R74 ;  /* 0x000000013b047824 */ /* 0x002fe200078e024a */
[----:B------:R-:W-:Y:S01]  /*6cc0*/  I2FP.F32.U32 R48, R48 ;  /* 0x0000003000307245 */ /* 0x000fe20000201000 */
[----:B0-----:R-:W-:Y:S03]  /*6cd0*/  STS [R30+UR8], R93 ;  /* 0x0000005d1e007988 */ /* 0x001fe60008000808 */
[----:B------:R-:W0:Y:S01]  /*6ce0*/  F2I.U32.TRUNC.NTZ R5, R48 ;  /* 0x0000003000057305 */ /* 0x000e22000020f000 */
[----:B------:R-:W-:-:S07]  /*6cf0*/  I2FP.F32.U32 R46, R46 ;  /* 0x0000002e002e7245 */ /* 0x000fce0000201000 */
[----:B------:R-:W1:Y:S01]  /*6d00*/  F2I.U32.TRUNC.NTZ R12, R46 ;  /* 0x0000002e000c7305 */ /* 0x000e62000020f000 */
[----:B0-----:R0:W-:Y:S04]  /*6d10*/  STS [R31+UR8], R5 ;  /* 0x000000051f007988 */ /* 0x0011e80008000808 */
[----:B-1----:R-:W-:Y:S01]  /*6d20*/  STS [R32+UR8], R12 ;  /* 0x0000000c20007988 */ /* 0x002fe20008000808 */
[----:B0-----:R-:W-:Y:S01]  /*6d30*/  IMAD.IADD R5, R4, 0x1, R74 ;  /* 0x0000000104057824 */ /* 0x001fe200078e024a */
[----:B------:R-:W-:Y:S06]  /*6d40*/  BAR.SYNC.DEFER_BLOCKING 0x0 ;  /* 0x0000000000007b1d */ /* 0x000fec0000010000 */
[----:B------:R-:W0:Y:S04]  /*6d50*/  LDS R73, [R73+UR4] ;  /* 0x0000000449497984 */ /* 0x000e280008000800 */
[----:B------:R-:W1:Y:S04]  /*6d60*/  LDS R53, [R53+UR4] ;  /* 0x0000000435357984 */ /* 0x000e680008000800 */
[----:B------:R-:W2:Y:S04]  /*6d70*/  LDS R69, [R69+UR4] ;  /* 0x0000000445457984 */ /* 0x000ea80008000800 */
[----:B------:R-:W3:Y:S04]  /*6d80*/  LDS R81, [R81+UR4] ;  /* 0x0000000451517984 */ /* 0x000ee80008000800 */
[----:B------:R-:W4:Y:S04]  /*6d90*/  LDS R89, [R89+UR4] ;  /* 0x0000000459597984 */ /* 0x000f280008000800 */
[----:B------:R-:W5:Y:S04]  /*6da0*/  LDS R88, [R88+UR4] ;  /* 0x0000000458587984 */ /* 0x000f680008000800 */
[----:B------:R-:W5:Y:S04]  /*6db0*/  LDS R3, [R3+UR4] ;  /* 0x0000000403037984 */ /* 0x000f680008000800 */
[----:B------:R-:W5:Y:S04]  /*6dc0*/  LDS R78, [R78+UR4] ;  /* 0x000000044e4e7984 */ /* 0x000f680008000800 */
[----:B------:R-:W5:Y:S04]  /*6dd0*/  LDS R52, [R52+UR5] ;  /* 0x0000000534347984 */ /* 0x000f680008000800 */
[----:B------:R-:W5:Y:S01]  /*6de0*/  LDS R55, [R55+UR5] ;  /* 0x0000000537377984 */ /* 0x000f620008000800 */
[----:B0-----:R-:W-:-:S03]  /*6df0*/  IMAD.IADD R73, R5, 0x1, R73 ;  /* 0x0000000105497824 */ /* 0x001fc600078e0249 */
[----:B------:R-:W-:Y:S01]  /*6e00*/  LDS R76, [R76] ;  /* 0x000000004c4c7984 */ /* 0x000fe20000000800 */
[--C-:B------:R-:W-:Y:S02]  /*6e10*/  IMAD.IADD R5, R5, 0x1, R74.reuse ;  /* 0x0000000105057824 */ /* 0x100fe400078e024a */
[----:B-1----:R-:W-:Y:S01]  /*6e20*/  IMAD.IADD R87, R87, 0x1, R53 ;  /* 0x0000000157577824 */ /* 0x002fe200078e0235 */
[----:B------:R-:W-:Y:S01]  /*6e30*/  LDS R79, [R79] ;  /* 0x000000004f4f7984 */ /* 0x000fe20000000800 */
[--C-:B------:R-:W-:Y:S02]  /*6e40*/  IMAD.IADD R13, R5, 0x1, R74.reuse ;  /* 0x00000001050d7824 */ /* 0x100fe400078e024a */
[----:B--2---:R-:W-:Y:S01]  /*6e50*/  IMAD.IADD R69, R4, 0x1, R69 ;  /* 0x0000000104457824 */ /* 0x004fe200078e0245 */
[----:B------:R-:W-:Y:S01]  /*6e60*/  LDS R53, [R16] ;  /* 0x0000000010357984 */ /* 0x000fe20000000800 */
[--C-:B------:R-:W-:Y:S02]  /*6e70*/  IMAD.IADD R4, R13, 0x1, R74.reuse ;  /* 0x000000010d047824 */ /* 0x100fe400078e024a */
[----:B---3--:R-:W-:Y:S01]  /*6e80*/  IMAD.IADD R81, R5, 0x1, R81 ;  /* 0x0000000105517824 */ /* 0x008fe200078e0251 */
[----:B------:R-:W0:Y:S01]  /*6e90*/  LDS R61, [R61+UR4] ;  /* 0x000000043d3d7984 */ /* 0x000e220008000800 */
[----:B------:R-:W-:-:S02]  /*6ea0*/  IMAD.IADD R5, R4, 0x1, R74 ;  /* 0x0000000104057824 */ /* 0x000fc400078e024a */
[----:B----4-:R-:W-:Y:S01]  /*6eb0*/  IMAD.IADD R89, R4, 0x1, R89 ;  /* 0x0000000104597824 */ /* 0x010fe200078e0259 */
[----:B------:R-:W1:Y:S01]  /*6ec0*/  LDS R65, [R65+UR4] ;  /* 0x0000000441417984 */ /* 0x000e620008000800 */
[----:B-----5:R-:W-:-:S03]  /*6ed0*/  IMAD.IADD R88, R5, 0x1, R88 ;  /* 0x0000000105587824 */ /* 0x020fc600078e0258 */
[----:B------:R-:W2:Y:S01]  /*6ee0*/  LDS R71, [R71+UR5] ;  /* 0x0000000547477984 */ /* 0x000ea20008000800 */
[----:B------:R-:W3:Y:S01]  /*6ef0*/  LDC.64 R4, c[0x0][0x398] ;  /* 0x0000e600ff047b82 */ /* 0x000ee20000000a00 */
[----:B------:R-:W-:Y:S02]  /*6f00*/  IMAD.IADD R3, R3, 0x1, R59 ;  /* 0x0000000103037824 */ /* 0x000fe400078e023b */
[----:B------:R-:W-:Y:S01]  /*6f10*/  LDS R77, [R77] ;  /* 0x000000004d4d7984 */ /* 0x000fe20000000800 */
[----:B------:R-:W-:-:S03]  /*6f20*/  IMAD.IADD R78, R13, 0x1, R78 ;  /* 0x000000010d4e7824 */ /* 0x000fc600078e024e */
[----:B------:R-:W4:Y:S01]  /*6f30*/  LDS R67, [R67+UR5] ;  /* 0x0000000543437984 */ /* 0x000f220008000800 */
[----:B------:R-:W-:-:S03]  /*6f40*/  IMAD.IADD R84, R84, 0x1, R52 ;  /* 0x0000000154547824 */ /* 0x000fc600078e0234 */
[----:B------:R-:W-:Y:S01]  /*6f50*/  LDS R63, [R63] ;  /* 0x000000003f3f7984 */ /* 0x000fe20000000800 */
[----:B------:R-:W-:-:S03]  /*6f60*/  IMAD.IADD R57, R57, 0x1, R55 ;  /* 0x0000000139397824 */ /* 0x000fc600078e0237 */
[----:B------:R-:W5:Y:S04]  /*6f70*/  LDS R82, [R82+UR5] ;  /* 0x0000000552527984 */ /* 0x000f680008000800 */
[----:B------:R-:W5:Y:S04]  /*6f80*/  LDS R72, [R72] ;  /* 0x0000000048487984 */ /* 0x000f680000000800 */
[----:B------:R-:W5:Y:S01]  /*6f90*/  LDS R70, [R70] ;  /* 0x0000000046467984 */ /* 0x000f620000000800 */
[----:B---3--:R-:W-:-:S03]  /*6fa0*/  IMAD.WIDE.U32 R12, R3, 0x4, R4 ;  /* 0x00000004030c7825 */ /* 0x008fc600078e0004 */
[----:B------:R-:W3:Y:S04]  /*6fb0*/  LDS R68, [R68] ;  /* 0x0000000044447984 */ /* 0x000ee80000000800 */
[----:B------:R-:W3:Y:S01]  /*6fc0*/  LDS R66, [R66] ;  /* 0x0000000042427984 */ /* 0x000ee20000000800 */
[----:B0-----:R-:W-:-:S03]  /*6fd0*/  IMAD.IADD R61, R86, 0x1, R61 ;  /* 0x00000001563d7824 */ /* 0x001fc600078e023d */
[----:B------:R-:W0:Y:S01]  /*6fe0*/  LDS R64, [R64] ;  /* 0x0000000040407984 */ /* 0x000e220000000800 */
[----:B-1----:R-:W-:-:S03]  /*6ff0*/  IMAD.IADD R65, R75, 0x1, R65 ;  /* 0x000000014b417824 */ /* 0x002fc600078e0241 */
[----:B------:R-:W1:Y:S01]  /*7000*/  LDS R62, [R62] ;  /* 0x000000003e3e7984 */ /* 0x000e620000000800 */
[----:B--2---:R-:W-:Y:S02]  /*7010*/  IMAD.IADD R71, R85, 0x1, R71 ;  /* 0x0000000155477824 */ /* 0x004fe400078e0247 */
[--C-:B------:R-:W-:Y:S01]  /*7020*/  IMAD.WIDE.U32 R74, R65, 0x4, R4.reuse ;  /* 0x00000004414a7825 */ /* 0x100fe200078e0004 */
[----:B------:R-:W2:Y:S03]  /*7030*/  LDS R60, [R60] ;  /* 0x000000003c3c7984 */ /* 0x000ea60000000800 */
[----:B------:R-:W-:Y:S01]  /*7040*/  IMAD.WIDE.U32 R84, R84, 0x4, R4 ;  /* 0x0000000454547825 */ /* 0x000fe200078e0004 */
[----:B------:R-:W2:Y:S03]  /*7050*/  LDS R58, [R58] ;  /* 0x000000003a3a7984 */ /* 0x000ea60000000800 */
[----:B----4-:R-:W-:Y:S01]  /*7060*/  IMAD.IADD R67, R83, 0x1, R67 ;  /* 0x0000000153437824 */ /* 0x010fe200078e0243 */
[----:B------:R-:W4:Y:S04]  /*7070*/  LDS R56, [R56] ;  /* 0x0000000038387984 */ /* 0x000f280000000800 */
[----:B------:R3:W4:Y:S01]  /*7080*/  LDS R59, [R54] ;  /* 0x00000000363b7984 */ /* 0x0007220000000800 */
[----:B-----5:R-:W-:-:S03]  /*7090*/  IMAD.IADD R82, R80, 0x1, R82 ;  /* 0x0000000150527824 */ /* 0x020fc600078e0252 */
[----:B------:R5:W-:Y:S01]  /*70a0*/  STG.E desc[UR6][R12.64], R53 ;  /* 0x000000350c007986 */ /* 0x000be2000c101906 */
[----:B------:R-:W-:-:S04]  /*70b0*/  IMAD.WIDE.U32 R82, R82, 0x4, R4 ;  /* 0x0000000452527825 */ /* 0x000fc800078e0004 */
[----:B---3--:R-:W-:-:S04]  /*70c0*/  IMAD.WIDE.U32 R54, R81, 0x4, R4 ;  /* 0x0000000451367825 */ /* 0x008fc800078e0004 */
[----:B------:R-:W-:-:S04]  /*70d0*/  IMAD.WIDE.U32 R80, R71, 0x4, R4 ;  /* 0x0000000447507825 */ /* 0x000fc800078e0004 */
[----:B-----5:R-:W-:-:S04]  /*70e0*/  IMAD.WIDE.U32 R52, R69, 0x4, R4 ;  /* 0x0000000445347825 */ /* 0x020fc800078e0004 */
[--C-:B------:R-:W-:Y:S01]  /*70f0*/  IMAD.WIDE.U32 R12, R73, 0x4, R4.reuse ;  /* 0x00000004490c7825 */ /* 0x100fe200078e0004 */
[----:B------:R3:W-:Y:S04]  /*7100*/  STG.E desc[UR6][R52.64], R76 ;  /* 0x0000004c34007986 */ /* 0x0007e8000c101906 */
[----:B------:R5:W-:Y:S04]  /*7110*/  STG.E desc[UR6][R12.64], R79 ;  /* 0x0000004f0c007986 */ /* 0x000be8000c101906 */
[----:B------:R0:W-:Y:S01]  /*7120*/  STG.E desc[UR6][R54.64], R77 ;  /* 0x0000004d36007986 */ /* 0x0001e2000c101906 */
[----:B---3--:R-:W-:-:S04]  /*7130*/  IMAD.WIDE.U32 R52, R87, 0x4, R4 ;  /* 0x0000000457347825 */ /* 0x008fc800078e0004 */
[----:B-----5:R-:W-:-:S04]  /*7140*/  IMAD.WIDE.U32 R78, R78, 0x4, R4 ;  /* 0x000000044e4e7825 */ /* 0x020fc800078e0004 */
[--C-:B------:R-:W-:Y:S01]  /*7150*/  IMAD.WIDE.U32 R12, R89, 0x4, R4.reuse ;  /* 0x00000004590c7825 */ /* 0x100fe200078e0004 */
[----:B------:R3:W-:Y:S03]  /*7160*/  STG.E desc[UR6][R78.64], R63 ;  /* 0x0000003f4e007986 */ /* 0x0007e6000c101906 */
[--C-:B------:R-:W-:Y:S01]  /*7170*/  IMAD.WIDE.U32 R88, R88, 0x4, R4.reuse ;  /* 0x0000000458587825 */ /* 0x100fe200078e0004 */
[----:B------:R3:W-:Y:S03]  /*7180*/  STG.E desc[UR6][R12.64], R72 ;  /* 0x000000480c007986 */ /* 0x0007e6000c101906 */
[--C-:B0-----:R-:W-:Y:S01]  /*7190*/  IMAD.WIDE.U32 R54, R61, 0x4, R4.reuse ;  /* 0x000000043d367825 */ /* 0x101fe200078e0004 */
[----:B------:R3:W-:Y:S03]  /*71a0*/  STG.E desc[UR6][R88.64], R70 ;  /* 0x0000004658007986 */ /* 0x0007e6000c101906 */
[--C-:B------:R-:W-:Y:S01]  /*71b0*/  IMAD.WIDE.U32 R76, R57, 0x4, R4.reuse ;  /* 0x00000004394c7825 */ /* 0x100fe200078e0004 */
[----:B------:R3:W-:Y:S03]  /*71c0*/  STG.E desc[UR6][R52.64], R68 ;  /* 0x0000004434007986 */ /* 0x0007e6000c101906 */
[----:B------:R-:W-:Y:S01]  /*71d0*/  IMAD.WIDE.U32 R86, R67, 0x4, R4 ;  /* 0x0000000443567825 */ /* 0x000fe200078e0004 */
[----:B------:R3:W-:Y:S04]  /*71e0*/  STG.E desc[UR6][R54.64], R66 ;  /* 0x0000004236007986 */ /* 0x0007e8000c101906 */
[----:B------:R3:W-:Y:S04]  /*71f0*/  STG.E desc[UR6][R74.64], R64 ;  /* 0x000000404a007986 */ /* 0x0007e8000c101906 */
[----:B-1----:R3:W-:Y:S04]  /*7200*/  STG.E desc[UR6][R76.64], R62 ;  /* 0x0000003e4c007986 */ /* 0x0027e8000c101906 */
[----:B--2---:R3:W-:Y:S04]  /*7210*/  STG.E desc[UR6][R80.64], R60 ;  /* 0x0000003c50007986 */ /* 0x0047e8000c101906 */
[----:B------:R3:W-:Y:S04]  /*7220*/  STG.E desc[UR6][R84.64], R58 ;  /* 0x0000003a54007986 */ /* 0x0007e8000c101906 */
[----:B----4-:R3:W-:Y:S04]  /*7230*/  STG.E desc[UR6][R86.64], R56 ;  /* 0x0000003856007986 */ /* 0x0107e8000c101906 */
[----:B------:R3:W-:Y:S02]  /*7240*/  STG.E desc[UR6][R82.64], R59 ;  /* 0x0000003b52007986 */ /* 0x0007e4000c101906 */
.L_x_47:
[----:B------:R-:W0:Y:S02]  /*7250*/  LDCU UR4, c[0x0][0x370] ;  /* 0x00006e00ff0477ac */ /* 0x000e240008000800 */
[----:B0-----:R-:W-:-:S06]  /*7260*/  UIADD3 UR4, UPT, UPT, UR4, -0x1, URZ ;  /* 0xffffffff04047890 */ /* 0x001fcc000fffe0ff */
[----:B------:R-:W-:-:S13]  /*7270*/  ISETP.NE.AND P0, PT, R0, UR4, PT ;  /* 0x0000000400007c0c */ /* 0x000fda000bf05270 */
[----:B------:R-:W-:Y:S05]  /*7280*/  @P0 EXIT ;  /* 0x000000000000094d */ /* 0x000fea0003800000 */
[----:B------:R-:W0:Y:S01]  /*7290*/  S2R R57, SR_TID.X ;  /* 0x0000000000397919 */ /* 0x000e220000002100 */
[----:B---3--:R-:W0:Y:S01]  /*72a0*/  LDC R56, c[0x0][0x360] ;  /* 0x0000d800ff387b82 */ /* 0x008e220000000800 */
[----:B------:R-:W-:Y:S07]  /*72b0*/  BSSY.RECONVERGENT B0, `(.L_x_48) ;  /* 0x0000030000007945 */ /* 0x000fee0003800200 */
[----:B------:R-:W2:Y:S01]  /*72c0*/  LDC R55, c[0x0][0x3b0] ;  /* 0x0000ec00ff377b82 */ /* 0x000ea20000000800 */
[----:B0-----:R-:W-:Y:S01]  /*72d0*/  IMAD.IADD R73, R57, 0x1, R56 ;  /* 0x0000000139497824 */ /* 0x001fe200078e0238 */
[----:B------:R-:W-:Y:S01]  /*72e0*/  SHF.R.U32.HI R5, RZ, 0x5, R57 ;  /* 0x00000005ff057819 */ /* 0x000fe20000011639 */
[----:B--2---:R-:W-:-:S02]  /*72f0*/  IMAD R12, R0, -0x1e00, R55 ;  /* 0xffffe200000c7824 */ /* 0x004fc400078e0237 */
[--C-:B------:R-:W-:Y:S02]  /*7300*/  IMAD.IADD R71, R73, 0x1, R56.reuse ;  /* 0x0000000149477824 */ /* 0x100fe400078e0238 */
[----:B------:R-:W-:Y:S01]  /*7310*/  IMAD R4, R0, 0x10, R5 ;  /* 0x0000001000047824 */ /* 0x000fe200078e0205 */
[-C--:B------:R-:W-:Y:S01]  /*7320*/  ISETP.GE.U32.AND P6, PT, R57, R12.reuse, PT ;  /* 0x0000000c3900720c */ /* 0x080fe20003fc6070 */
[--C-:B------:R-:W-:Y:S01]  /*7330*/  IMAD.IADD R69, R71, 0x1, R56.reuse ;  /* 0x0000000147457824 */ /* 0x100fe200078e0238 */
[-C--:B------:R-:W-:Y:S01]  /*7340*/  ISETP.GE.U32.AND P5, PT, R73, R12.reuse, PT ;  /* 0x0000000c4900720c */ /* 0x080fe20003fa6070 */
[----:B------:R-:W-:Y:S01]  /*7350*/  IMAD R17, R4, 0x1e0, R17 ;  /* 0x000001e004117824 */ /* 0x000fe200078e0211 */
[-C--:B------:R-:W-:Y:S01]  /*7360*/  ISETP.GE.U32.AND P4, PT, R71, R12.reuse, PT ;  /* 0x0000000c4700720c */ /* 0x080fe20003f86070 */
[C-C-:B------:R-:W-:Y:S01]  /*7370*/  IMAD.IADD R67, R69.reuse, 0x1, R56.reuse ;  /* 0x0000000145437824 */ /* 0x140fe200078e0238 */
[-C--:B------:R-:W-:Y:S01]  /*7380*/  ISETP.GE.U32.AND P3, PT, R69, R12.reuse, PT ;  /* 0x0000000c4500720c */ /* 0x080fe20003f66070 */
[----:B------:R-:W-:Y:S01]  /*7390*/  VIADD R61, R17, 0x20 ;  /* 0x00000020113d7836 */ /* 0x000fe20000000000 */
[----:B------:R-:W-:Y:S01]  /*73a0*/  P2R R4, PR, RZ, 0x40 ;  /* 0x00000040ff047803 */ /* 0x000fe20000000000 */
[C---:B------:R-:W-:Y:S01]  /*73b0*/  IMAD.IADD R54, R67.reuse, 0x1, R56 ;  /* 0x0000000143367824 */ /* 0x040fe200078e0238 */
[----:B------:R-:W-:-:S02]  /*73c0*/  ISETP.GE.U32.AND P2, PT, R67, R12, PT ;  /* 0x0000000c4300720c */ /* 0x000fc40003f46070 */
[----:B------:R-:W-:Y:S01]  /*73d0*/  P2R R63, PR, RZ, 0x20 ;  /* 0x00000020ff3f7803 */ /* 0x000fe20000000000 */
[C-C-:B------:R-:W-:Y:S01]  /*73e0*/  IMAD.IADD R53, R54.reuse, 0x1, R56.reuse ;  /* 0x0000000136357824 */ /* 0x140fe200078e0238 */
[-C--:B------:R-:W-:Y:S02]  /*73f0*/  ISETP.GE.U32.AND P1, PT, R54, R12.reuse, PT ;  /* 0x0000000c3600720c */ /* 0x080fe40003f26070 */
[----:B------:R-:W-:Y:S01]  /*7400*/  P2R R64, PR, RZ, 0x10 ;  /* 0x00000010ff407803 */ /* 0x000fe20000000000 */
[C-C-:B------:R-:W-:Y:S01]  /*7410*/  IMAD.IADD R52, R53.reuse, 0x1, R56.reuse ;  /* 0x0000000135347824 */ /* 0x140fe200078e0238 */
[----:B------:R-:W-:Y:S02]  /*7420*/  ISETP.GE.U32.AND P0, PT, R53, R12, PT ;  /* 0x0000000c3500720c */ /* 0x000fe40003f06070 */
[----:B------:R-:W-:Y:S01]  /*7430*/  P2R R4, PR, RZ, 0x2 ;  /* 0x00000002ff047803 */ /* 0x000fe20000000000 */
[----:B------:R-:W-:Y:S01]  /*7440*/  IMAD.IADD R13, R52, 0x1, R56 ;  /* 0x00000001340d7824 */ /* 0x000fe200078e0238 */
[----:B------:R-:W-:-:S02]  /*7450*/  P2R R65, PR, RZ, 0x8 ;  /* 0x00000008ff417803 */ /* 0x000fc40000000000 */
[----:B------:R-:W-:Y:S01]  /*7460*/  P2R R66, PR, RZ, 0x4 ;  /* 0x00000004ff427803 */ /* 0x000fe20000000000 */
[----:B-1----:R-:W-:Y:S01]  /*7470*/  IMAD.IADD R3, R13, 0x1, R56 ;  /* 0x000000010d037824 */ /* 0x002fe200078e0238 */
[----:B------:R-:W-:-:S03]  /*7480*/  P2R R4, PR, RZ, 0x1 ;  /* 0x00000001ff047803 */ /* 0x000fc60000000000 */
[----:B------:R-:W-:-:S04]  /*7490*/  IMAD.IADD R0, R3, 0x1, R56 ;  /* 0x0000000103007824 */ /* 0x000fc800078e0238 */
[----:B------:R-:W-:-:S04]  /*74a0*/  IMAD.IADD R58, R0, 0x1, R56 ;  /* 0x00000001003a7824 */ /* 0x000fc800078e0238 */
[----:B------:R-:W-:-:S04]  /*74b0*/  IMAD.IADD R59, R58, 0x1, R56 ;  /* 0x000000013a3b7824 */ /* 0x000fc800078e0238 */
[----:B------:R-:W-:-:S04]  /*74c0*/  IMAD.IADD R60, R59, 0x1, R56 ;  /* 0x000000013b3c7824 */ /* 0x000fc800078e0238 */
[----:B------:R-:W-:Y:S01]  /*74d0*/  IMAD.IADD R62, R60, 0x1, R56 ;  /* 0x000000013c3e7824 */ /* 0x000fe200078e0238 */
[----:B------:R-:W-:Y:S06]  /*74e0*/  @P6 BRA `(.L_x_49) ;  /* 0x0000000000306947 */ /* 0x000fec0003800000 */
[----:B------:R-:W0:Y:S01]  /*74f0*/  LDS R75, [R16] ;  /* 0x00000000104b7984 */ /* 0x000e220000000800 */
[----:B------:R-:W-:-:S04]  /*7500*/  UIADD3 UR4, UPT, UPT, UR9, 0x7800, URZ ;  /* 0x0000780009047890 */ /* 0x000fc8000fffe0ff */
[----:B------:R-:W-:Y:S01]  /*7510*/  ULEA UR4, UR10, UR4, 0x18 ;  /* 0x000000040a047291 */ /* 0x000fe2000f8ec0ff */
[----:B0-----:R-:W-:Y:S02]  /*7520*/  SHF.R.U32.HI R51, RZ, R2, R75 ;  /* 0x00000002ff337219 */ /* 0x001fe4000001164b */
[----:B------:R-:W-:-:S03]  /*7530*/  I2FP.F32.U32 R75, R75 ;  /* 0x0000004b004b7245 */ /* 0x000fc60000201000 */
[----:B------:R-:W-:-:S05]  /*7540*/  IMAD.SHL.U32 R4, R51, 0x4, RZ ;  /* 0x0000000433047824 */ /* 0x000fca00078e00ff */
[----:B------:R-:W-:Y:S02]  /*7550*/  LOP3.LUT R68, R4, 0x3fc, RZ, 0xc0, !PT ;  /* 0x000003fc04447812 */ /* 0x000fe400078ec0ff */
[----:B------:R-:W0:Y:S04]  /*7560*/  LDC.64 R4, c[0x0][0x390] ;  /* 0x0000e400ff047b82 */ /* 0x000e280000000a00 */
[----:B------:R-:W1:Y:S02]  /*7570*/  LDS R68, [R68+UR4] ;  /* 0x0000000444447984 */ /* 0x000e640008000800 */
[----:B-1----:R-:W-:-:S04]  /*7580*/  IMAD.IADD R77, R68, 0x1, R57 ;  /* 0x00000001444d7824 */ /* 0x002fc800078e0239 */
[----:B0-----:R-:W-:-:S05]  /*7590*/  IMAD.WIDE.U32 R4, R77, 0x4, R4 ;  /* 0x000000044d047825 */ /* 0x001fca00078e0004 */
[----:B------:R0:W-:Y:S02]  /*75a0*/  STG.E desc[UR6][R4.64], R75 ;  /* 0x0000004b04007986 */ /* 0x0001e4000c101906 */
.L_x_49:
[----:B------:R-:W-:Y:S05]  /*75b0*/  BSYNC.RECONVERGENT B0 ;  /* 0x0000000000007941 */ /* 0x000fea0003800200 */
.L_x_48:
[----:B------:R-:W-:Y:S04]  /*75c0*/  BSSY.RECONVERGENT B0, `(.L_x_50) ;  /* 0x000000f000007945 */ /* 0x000fe80003800200 */
[----:B------:R-:W-:Y:S05]  /*75d0*/  @P5 BRA `(.L_x_51) ;  /* 0x0000000000345947 */ /* 0x000fea0003800000 */
[----:B------:R-:W-:Y:S01]  /*75e0*/  IMAD R68, R56, 0x4, R16 ;  /* 0x0000000438447824 */ /* 0x000fe200078e0210 */
[----:B------:R-:W-:-:S04]  /*75f0*/  UIADD3 UR4, UPT, UPT, UR9, 0x7800, URZ ;  /* 0x0000780009047890 */ /* 0x000fc8000fffe0ff */
[----:B0-----:R-:W0:Y:S01]  /*7600*/  LDS R75, [R68] ;  /* 0x00000000444b7984 */ /* 0x001e220000000800 */
        /* <DEDUP_REMOVED lines=10> */
.L_x_51:
[----:B------:R-:W-:Y:S05]  /*76b0*/  BSYNC.RECONVERGENT B0 ;  /* 0x0000000000007941 */ /* 0x000fea0003800200 */
.L_x_50:
[----:B------:R-:W-:Y:S04]  /*76c0*/  BSSY.RECONVERGENT B0, `(.L_x_52) ;  /* 0x000000f000007945 */ /* 0x000fe80003800200 */
[----:B------:R-:W-:Y:S05]  /*76d0*/  @P4 BRA `(.L_x_53) ;  /* 0x0000000000344947 */ /* 0x000fea0003800000 */
[----:B------:R-:W-:Y:S01]  /*76e0*/  LEA R68, R71, UR8, 0x2 ;  /* 0x0000000847447c11 */ /* 0x000fe2000f8e10ff */
[----:B------:R-:W-:-:S04]  /*76f0*/  UIADD3 UR4, UPT, UPT, UR9, 0x7800, URZ ;  /* 0x0000780009047890 */ /* 0x000fc8000fffe0ff */
[----:B------:R-:W2:Y:S01]  /*7700*/  LDS R73, [R68] ;  /* 0x0000000044497984 */ /* 0x000ea20000000800 */
[----:B------:R-:W-:Y:S01]  /*7710*/  ULEA UR4, UR10, UR4, 0x18 ;  /* 0x000000040a047291 */ /* 0x000fe2000f8ec0ff */
[----:B--2---:R-:W-:Y:S02]  /*7720*/  SHF.R.U32.HI R45, RZ, R2, R73 ;  /* 0x00000002ff2d7219 */ /* 0x004fe40000011649 */
[----:B------:R-:W-:-:S03]  /*7730*/  I2FP.F32.U32 R73, R73 ;  /* 0x0000004900497245 */ /* 0x000fc60000201000 */
[----:B01----:R-:W-:-:S05]  /*7740*/  IMAD.SHL.U32 R4, R45, 0x4, RZ ;  /* 0x000000042d047824 */ /* 0x003fca00078e00ff */
[----:B------:R-:W-:Y:S02]  /*7750*/  LOP3.LUT R70, R4, 0x3fc, RZ, 0xc0, !PT ;  /* 0x000003fc04467812 */ /* 0x000fe400078ec0ff */
[----:B------:R-:W0:Y:S04]  /*7760*/  LDC.64 R4, c[0x0][0x390] ;  /* 0x0000e400ff047b82 */ /* 0x000e280000000a00 */
[----:B------:R-:W1:Y:S02]  /*7770*/  LDS R70, [R70+UR4] ;  /* 0x0000000446467984 */ /* 0x000e640008000800 */
[----:B-1----:R-:W-:-:S04]  /*7780*/  IMAD.IADD R71, R71, 0x1, R70 ;  /* 0x0000000147477824 */ /* 0x002fc800078e0246 */
[----:B0-----:R-:W-:-:S05]  /*7790*/  IMAD.WIDE.U32 R4, R71, 0x4, R4 ;  /* 0x0000000447047825 */ /* 0x001fca00078e0004 */
[----:B------:R2:W-:Y:S02]  /*77a0*/  STG.E desc[UR6][R4.64], R73 ;  /* 0x0000004904007986 */ /* 0x0005e4000c101906 */
.L_x_53:
[----:B------:R-:W-:Y:S05]  /*77b0*/  BSYNC.RECONVERGENT B0 ;  /* 0x0000000000007941 */ /* 0x000fea0003800200 */
.L_x_52:
[----:B------:R-:W-:Y:S04]  /*77c0*/  BSSY.RECONVERGENT B0, `(.L_x_54) ;  /* 0x000000f000007945 */ /* 0x000fe80003800200 */
[----:B------:R-:W-:Y:S05]  /*77d0*/  @P3 BRA `(.L_x_55) ;  /* 0x0000000000343947 */ /* 0x000fea0003800000 */
[----:B------:R-:W-:Y:S01]  /*77e0*/  LEA R68, R69, UR8, 0x2 ;  /* 0x0000000845447c11 */ /* 0x000fe2000f8e10ff */
[----:B------:R-:W-:-:S04]  /*77f0*/  UIADD3 UR4, UPT, UPT, UR9, 0x7800, URZ ;  /* 0x0000780009047890 */ /* 0x000fc8000fffe0ff */
[----:B------:R-:W3:Y:S01]  /*7800*/  LDS R71, [R68] ;  /* 0x0000000044477984 */ /* 0x000ee20000000800 */
[----:B------:R-:W-:Y:S01]  /*7810*/  ULEA UR4, UR10, UR4, 0x18 ;  /* 0x000000040a047291 */ /* 0x000fe2000f8ec0ff */
[----:B---3--:R-:W-:Y:S02]  /*7820*/  SHF.R.U32.HI R44, RZ, R2, R71 ;  /* 0x00000002ff2c7219 */ /* 0x008fe40000011647 */
[----:B------:R-:W-:-:S03]  /*7830*/  I2FP.F32.U32 R71, R71 ;  /* 0x0000004700477245 */ /* 0x000fc60000201000 */
[----:B012---:R-:W-:-:S05]  /*7840*/  IMAD.SHL.U32 R4, R44, 0x4, RZ ;  /* 0x000000042c047824 */ /* 0x007fca00078e00ff */
[----:B------:R-:W-:Y:S02]  /*7850*/  LOP3.LUT R70, R4, 0x3fc, RZ, 0xc0, !PT ;  /* 0x000003fc04467812 */ /* 0x000fe400078ec0ff */
[----:B------:R-:W0:Y:S04]  /*7860*/  LDC.64 R4, c[0x0][0x390] ;  /* 0x0000e400ff047b82 */ /* 0x000e280000000a00 */
[----:B------:R-:W1:Y:S02]  /*7870*/  LDS R70, [R70+UR4] ;  /* 0x0000000446467984 */ /* 0x000e640008000800 */
[----:B-1----:R-:W-:-:S04]  /*7880*/  IMAD.IADD R69, R69, 0x1, R70 ;  /* 0x0000000145457824 */ /* 0x002fc800078e0246 */
[----:B0-----:R-:W-:-:S05]  /*7890*/  IMAD.WIDE.U32 R4, R69, 0x4, R4 ;  /* 0x0000000445047825 */ /* 0x001fca00078e0004 */
[----:B------:R3:W-:Y:S02]  /*78a0*/  STG.E desc[UR6][R4.64], R71 ;  /* 0x0000004704007986 */ /* 0x0007e4000c101906 */
.L_x_55:
[----:B------:R-:W-:Y:S05]  /*78b0*/  BSYNC.RECONVERGENT B0 ;  /* 0x0000000000007941 */ /* 0x000fea0003800200 */
.L_x_54:
[----:B------:R-:W-:Y:S04]  /*78c0*/  BSSY.RECONVERGENT B0, `(.L_x_56) ;  /* 0x000000f000007945 */ /* 0x000fe80003800200 */
[----:B------:R-:W-:Y:S05]  /*78d0*/  @P2 BRA `(.L_x_57) ;  /* 0x0000000000342947 */ /* 0x000fea0003800000 */
[----:B------:R-:W-:Y:S01]  /*78e0*/  LEA R68, R67, UR8, 0x2 ;  /* 0x0000000843447c11 */ /* 0x000fe2000f8e10ff */
[----:B------:R-:W-:-:S04]  /*78f0*/  UIADD3 UR4, UPT, UPT, UR9, 0x7800, URZ ;  /* 0x0000780009047890 */ /* 0x000fc8000fffe0ff */
[----:B------:R-:W4:Y:S01]  /*7900*/  LDS R69, [R68] ;  /* 0x0000000044457984 */ /* 0x000f220000000800 */
[----:B------:R-:W-:Y:S01]  /*7910*/  ULEA UR4, UR10, UR4, 0x18 ;  /* 0x000000040a047291 */ /* 0x000fe2000f8ec0ff */
[----:B----4-:R-:W-:Y:S02]  /*7920*/  SHF.R.U32.HI R43, RZ, R2, R69 ;  /* 0x00000002ff2b7219 */ /* 0x010fe40000011645 */
[----:B------:R-:W-:-:S03]  /*7930*/  I2FP.F32.U32 R69, R69 ;  /* 0x0000004500457245 */ /* 0x000fc60000201000 */
[----:B0123--:R-:W-:-:S05]  /*7940*/  IMAD.SHL.U32 R4, R43, 0x4, RZ ;  /* 0x000000042b047824 */ /* 0x00ffca00078e00ff */
[----:B------:R-:W-:Y:S02]  /*7950*/  LOP3.LUT R70, R4, 0x3fc, RZ, 0xc0, !PT ;  /* 0x000003fc04467812 */ /* 0x000fe400078ec0ff */
[----:B------:R-:W0:Y:S04]  /*7960*/  LDC.64 R4, c[0x0][0x390] ;  /* 0x0000e400ff047b82 */ /* 0x000e280000000a00 */
[----:B------:R-:W1:Y:S02]  /*7970*/  LDS R70, [R70+UR4] ;  /* 0x0000000446467984 */ /* 0x000e640008000800 */
[----:B-1----:R-:W-:-:S04]  /*7980*/  IMAD.IADD R67, R67, 0x1, R70 ;  /* 0x0000000143437824 */ /* 0x002fc800078e0246 */
[----:B0-----:R-:W-:-:S05]  /*7990*/  IMAD.WIDE.U32 R4, R67, 0x4, R4 ;  /* 0x0000000443047825 */ /* 0x001fca00078e0004 */
[----:B------:R4:W-:Y:S02]  /*79a0*/  STG.E desc[UR6][R4.64], R69 ;  /* 0x0000004504007986 */ /* 0x0009e4000c101906 */
.L_x_57:
[----:B------:R-:W-:Y:S05]  /*79b0*/  BSYNC.RECONVERGENT B0 ;  /* 0x0000000000007941 */ /* 0x000fea0003800200 */
.L_x_56:
[----:B------:R-:W-:Y:S04]  /*79c0*/  BSSY.RECONVERGENT B0, `(.L_x_58) ;  /* 0x000000f000007945 */ /* 0x000fe80003800200 */
[----:B------:R-:W-:Y:S05]  /*79d0*/  @P1 BRA `(.L_x_59) ;  /* 0x0000000000341947 */ /* 0x000fea0003800000 */
[----:B------:R-:W-:Y:S01]  /*79e0*/  LEA R67, R54, UR8, 0x2 ;  /* 0x0000000836437c11 */ /* 0x000fe2000f8e10ff */
[----:B------:R-:W-:-:S04]  /*79f0*/  UIADD3 UR4, UPT, UPT, UR9, 0x7800, URZ ;  /* 0x0000780009047890 */ /* 0x000fc8000fffe0ff */
[----:B------:R-:W-:Y:S01]  /*7a00*/  ULEA UR4, UR10, UR4, 0x18 ;  /* 0x000000040a047291 */ /* 0x000fe2000f8ec0ff */
[----:B------:R-:W5:Y:S02]  /*7a10*/  LDS R67, [R67] ;  /* 0x0000000043437984 */ /* 0x000f640000000800 */
[----:B-----5:R-:W-:-:S05]  /*7a20*/  SHF.R.U32.HI R42, RZ, R2, R67 ;  /* 0x00000002ff2a7219 */ /* 0x020fca0000011643 */
[----:B01234-:R-:W-:-:S05]  /*7a30*/  IMAD.SHL.U32 R4, R42, 0x4, RZ ;  /* 0x000000042a047824 */ /* 0x01ffca00078e00ff */
[----:B------:R-:W-:Y:S02]  /*7a40*/  LOP3.LUT R68, R4, 0x3fc, RZ, 0xc0, !PT ;  /* 0x000003fc04447812 */ /* 0x000fe400078ec0ff */
[----:B------:R-:W0:Y:S03]  /*7a50*/  LDC.64 R4, c[0x0][0x390] ;  /* 0x0000e400ff047b82 */ /* 0x000e260000000a00 */
[----:B------:R-:W1:Y:S02]  /*7a60*/  LDS R69, [R68+UR4] ;  /* 0x0000000444457984 */ /* 0x000e640008000800 */
[----:B-1----:R-:W-:Y:S01]  /*7a70*/  IMAD.IADD R71, R54, 0x1, R69 ;  /* 0x0000000136477824 */ /* 0x002fe200078e0245 */
[----:B------:R-:W-:-:S03]  /*7a80*/  I2FP.F32.U32 R69, R67 ;  /* 0x0000004300457245 */ /* 0x000fc60000201000 */
[----:B0-----:R-:W-:-:S05]  /*7a90*/  IMAD.WIDE.U32 R4, R71, 0x4, R4 ;  /* 0x0000000447047825 */ /* 0x001fca00078e0004 */
[----:B------:R0:W-:Y:S02]  /*7aa0*/  STG.E desc[UR6][R4.64], R69 ;  /* 0x0000004504007986 */ /* 0x0001e4000c101906 */
.L_x_59:
[----:B------:R-:W-:Y:S05]  /*7ab0*/  BSYNC.RECONVERGENT B0 ;  /* 0x0000000000007941 */ /* 0x000fea0003800200 */
.L_x_58:
[----:B------:R-:W-:Y:S04]  /*7ac0*/  BSSY.RECONVERGENT B0, `(.L_x_60) ;  /* 0x000000f000007945 */ /* 0x000fe80003800200 */
[----:B------:R-:W-:Y:S05]  /*7ad0*/  @P0 BRA `(.L_x_61) ;  /* 0x0000000000340947 */ /* 0x000fea0003800000 */
[----:B------:R-:W-:Y:S01]  /*7ae0*/  LEA R67, R53, UR8, 0x2 ;  /* 0x0000000835437c11 */ /* 0x000fe2000f8e10ff */
[----:B------:R-:W-:-:S04]  /*7af0*/  UIADD3 UR4, UPT, UPT, UR9, 0x7800, URZ ;  /* 0x0000780009047890 */ /* 0x000fc8000fffe0ff */
[----:B------:R-:W-:Y:S01]  /*7b00*/  ULEA UR4, UR10, UR4, 0x18 ;  /* 0x000000040a047291 */ /* 0x000fe2000f8ec0ff */
[----:B------:R-:W5:Y:S02]  /*7b10*/  LDS R67, [R67] ;  /* 0x0000000043437984 */ /* 0x000f640000000800 */
[----:B-----5:R-:W-:Y:S02]  /*7b20*/  SHF.R.U32.HI R41, RZ, R2, R67 ;  /* 0x00000002ff297219 */ /* 0x020fe40000011643 */
[----:B0---4-:R-:W-:-:S03]  /*7b30*/  I2FP.F32.U32 R69, R67 ;  /* 0x0000004300457245 */ /* 0x011fc60000201000 */
[----:B-123--:R-:W-:-:S05]  /*7b40*/  IMAD.SHL.U32 R4, R41, 0x4, RZ ;  /* 0x0000000429047824 */ /* 0x00efca00078e00ff */
[----:B------:R-:W-:Y:S02]  /*7b50*/  LOP3.LUT R68, R4, 0x3fc, RZ, 0xc0, !PT ;  /* 0x000003fc04447812 */ /* 0x000fe400078ec0ff */
[----:B------:R-:W0:Y:S04]  /*7b60*/  LDC.64 R4, c[0x0][0x390] ;  /* 0x0000e400ff047b82 */ /* 0x000e280000000a00 */
[----:B------:R-:W1:Y:S02]  /*7b70*/  LDS R68, [R68+UR4] ;  /* 0x0000000444447984 */ /* 0x000e640008000800 */
[----:B-1----:R-:W-:-:S04]  /*7b80*/  IMAD.IADD R71, R53, 0x1, R68 ;  /* 0x0000000135477824 */ /* 0x002fc800078e0244 */
[----:B0-----:R-:W-:-:S05]  /*7b90*/  IMAD.WIDE.U32 R4, R71, 0x4, R4 ;  /* 0x0000000447047825 */ /* 0x001fca00078e0004 */
[----:B------:R0:W-:Y:S02]  /*7ba0*/  STG.E desc[UR6][R4.64], R69 ;  /* 0x0000004504007986 */ /* 0x0001e4000c101906 */
.L_x_61:
[----:B------:R-:W-:Y:S05]  /*7bb0*/  BSYNC.RECONVERGENT B0 ;  /* 0x0000000000007941 */ /* 0x000fea0003800200 */
.L_x_60:
[----:B------:R-:W-:Y:S01]  /*7bc0*/  ISETP.GE.U32.AND P0, PT, R52, R12, PT ;  /* 0x0000000c3400720c */ /* 0x000fe20003f06070 */
[----:B------:R-:W-:Y:S03]  /*7bd0*/  BSSY.RECONVERGENT B0, `(.L_x_62) ;  /* 0x0000010000007945 */ /* 0x000fe60003800200 */
[----:B01234-:R-:W-:-:S09]  /*7be0*/  P2R R4, PR, RZ, 0x1 ;  /* 0x00000001ff047803 */ /* 0x01ffd20000000000 */
[----:B------:R-:W-:Y:S05]  /*7bf0*/  @P0 BRA `(.L_x_63) ;  /* 0x0000000000340947 */ /* 0x000fea0003800000 */
[----:B------:R-:W-:Y:S01]  /*7c00*/  LEA R67, R52, UR8, 0x2 ;  /* 0x0000000834437c11 */ /* 0x000fe2000f8e10ff */
[----:B------:R-:W-:-:S04]  /*7c10*/  UIADD3 UR4, UPT, UPT, UR9, 0x7800, URZ ;  /* 0x0000780009047890 */ /* 0x000fc8000fffe0ff */
[----:B------:R-:W-:Y:S01]  /*7c20*/  ULEA UR4, UR10, UR4, 0x18 ;  /* 0x000000040a047291 */ /* 0x000fe2000f8ec0ff */
[----:B------:R-:W0:Y:S02]  /*7c30*/  LDS R67, [R67] ;  /* 0x0000000043437984 */ /* 0x000e240000000800 */
[----:B0-----:R-:W-:-:S05]  /*7c40*/  SHF.R.U32.HI R40, RZ, R2, R67 ;  /* 0x00000002ff287219 */ /* 0x001fca0000011643 */
[----:B------:R-:W-:-:S05]  /*7c50*/  IMAD.SHL.U32 R4, R40, 0x4, RZ ;  /* 0x0000000428047824 */ /* 0x000fca00078e00ff */
[----:B------:R-:W-:Y:S02]  /*7c60*/  LOP3.LUT R68, R4, 0x3fc, RZ, 0xc0, !PT ;  /* 0x000003fc04447812 */ /* 0x000fe400078ec0ff */
[----:B------:R-:W0:Y:S03]  /*7c70*/  LDC.64 R4, c[0x0][0x390] ;  /* 0x0000e400ff047b82 */ /* 0x000e260000000a00 */
[----:B------:R-:W1:Y:S02]  /*7c80*/  LDS R69, [R68+UR4] ;  /* 0x0000000444457984 */ /* 0x000e640008000800 */
[----:B-1----:R-:W-:Y:S01]  /*7c90*/  IMAD.IADD R71, R52, 0x1, R69 ;  /* 0x0000000134477824 */ /* 0x002fe200078e0245 */
[----:B------:R-:W-:-:S03]  /*7ca0*/  I2FP.F32.U32 R69, R67 ;  /* 0x0000004300457245 */ /* 0x000fc60000201000 */
[----:B0-----:R-:W-:-:S05]  /*7cb0*/  IMAD.WIDE.U32 R4, R71, 0x4, R4 ;  /* 0x0000000447047825 */ /* 0x001fca00078e0004 */
[----:B------:R0:W-:Y:S02]  /*7cc0*/  STG.E desc[UR6][R4.64], R69 ;  /* 0x0000004504007986 */ /* 0x0001e4000c101906 */
.L_x_63:
[----:B------:R-:W-:Y:S05]  /*7cd0*/  BSYNC.RECONVERGENT B0 ;  /* 0x0000000000007941 */ /* 0x000fea0003800200 */
.L_x_62:
[----:B------:R-:W-:Y:S01]  /*7ce0*/  ISETP.GE.U32.AND P0, PT, R13, R12, PT ;  /* 0x0000000c0d00720c */ /* 0x000fe20003f06070 */
[----:B------:R-:W-:Y:S03]  /*7cf0*/  BSSY.RECONVERGENT B0, `(.L_x_64) ;  /* 0x0000010000007945 */ /* 0x000fe60003800200 */
[----:B0-----:R-:W-:-:S09]  /*7d00*/  P2R R4, PR, RZ, 0x1 ;  /* 0x00000001ff047803 */ /* 0x001fd20000000000 */
[----:B------:R-:W-:Y:S05]  /*7d10*/  @P0 BRA `(.L_x_65) ;  /* 0x0000000000340947 */ /* 0x000fea0003800000 */
[----:B------:R-:W-:Y:S01]  /*7d20*/  LEA R67, R13, UR8, 0x2 ;  /* 0x000000080d437c11 */ /* 0x000fe2000f8e10ff */
[----:B------:R-:W-:-:S04]  /*7d30*/  UIADD3 UR4, UPT, UPT, UR9, 0x7800, URZ ;  /* 0x0000780009047890 */ /* 0x000fc8000fffe0ff */
[----:B------:R-:W-:Y:S01]  /*7d40*/  ULEA UR4, UR10, UR4, 0x18 ;  /* 0x000000040a047291 */ /* 0x000fe2000f8ec0ff */
[----:B------:R-:W0:Y:S02]  /*7d50*/  LDS R67, [R67] ;  /* 0x0000000043437984 */ /* 0x000e240000000800 */
        /* <DEDUP_REMOVED lines=9> */
.L_x_65:
[----:B------:R-:W-:Y:S05]  /*7df0*/  BSYNC.RECONVERGENT B0 ;  /* 0x0000000000007941 */ /* 0x000fea0003800200 */
.L_x_64:
[----:B------:R-:W-:Y:S01]  /*7e00*/  ISETP.GE.U32.AND P0, PT, R3, R12, PT ;  /* 0x0000000c0300720c */ /* 0x000fe20003f06070 */
[----:B------:R-:W-:-:S12]  /*7e10*/  BSSY.RECONVERGENT B0, `(.L_x_66) ;  /* 0x000000f000007945 */ /* 0x000fd80003800200 */
[----:B------:R-:W-:Y:S05]  /*7e20*/  @P0 BRA `(.L_x_67) ;  /* 0x0000000000340947 */ /* 0x000fea0003800000 */
[----:B------:R-:W-:Y:S01]  /*7e30*/  LEA R67, R3, UR8, 0x2 ;  /* 0x0000000803437c11 */ /* 0x000fe2000f8e10ff */
[----:B------:R-:W-:-:S04]  /*7e40*/  UIADD3 UR4, UPT, UPT, UR9, 0x7800, URZ ;  /* 0x0000780009047890 */ /* 0x000fc8000fffe0ff */
[----:B------:R-:W-:Y:S01]  /*7e50*/  ULEA UR4, UR10, UR4, 0x18 ;  /* 0x000000040a047291 */ /* 0x000fe2000f8ec0ff */
[----:B------:R-:W1:Y:S02]  /*7e60*/  LDS R67, [R67] ;  /* 0x0000000043437984 */ /* 0x000e640000000800 */
[----:B-1----:R-:W-:Y:S02]  /*7e70*/  SHF.R.U32.HI R38, RZ, R2, R67 ;  /* 0x00000002ff267219 */ /* 0x002fe40000011643 */
[----:B0-----:R-:W-:-:S03]  /*7e80*/  I2FP.F32.U32 R69, R67 ;  /* 0x0000004300457245 */ /* 0x001fc60000201000 */
[----:B------:R-:W-:-:S05]  /*7e90*/  IMAD.SHL.U32 R4, R38, 0x4, RZ ;  /* 0x0000000426047824 */ /* 0x000fca00078e00ff */
[----:B------:R-:W-:Y:S02]  /*7ea0*/  LOP3.LUT R68, R4, 0x3fc, RZ, 0xc0, !PT ;  /* 0x000003fc04447812 */ /* 0x000fe400078ec0ff */
[----:B------:R-:W0:Y:S04]  /*7eb0*/  LDC.64 R4, c[0x0][0x390] ;  /* 0x0000e400ff047b82 */ /* 0x000e280000000a00 */
[----:B------:R-:W1:Y:S02]  /*7ec0*/  LDS R68, [R68+UR4] ;  /* 0x0000000444447984 */ /* 0x000e640008000800 */
[----:B-1----:R-:W-:-:S04]  /*7ed0*/  IMAD.IADD R71, R3, 0x1, R68 ;  /* 0x0000000103477824 */ /* 0x002fc800078e0244 */
[----:B0-----:R-:W-:-:S05]  /*7ee0*/  IMAD.WIDE.U32 R4, R71, 0x4, R4 ;  /* 0x0000000447047825 */ /* 0x001fca00078e0004 */
[----:B------:R1:W-:Y:S02]  /*7ef0*/  STG.E desc[UR6][R4.64], R69 ;  /* 0x0000004504007986 */ /* 0x0003e4000c101906 */
.L_x_67:
[----:B------:R-:W-:Y:S05]  /*7f00*/  BSYNC.RECONVERGENT B0 ;  /* 0x0000000000007941 */ /* 0x000fea0003800200 */
.L_x_66:
[----:B------:R-:W-:Y:S01]  /*7f10*/  ISETP.GE.U32.AND P1, PT, R0, R12, PT ;  /* 0x0000000c0000720c */ /* 0x000fe20003f26070 */
[----:B------:R-:W-:-:S12]  /*7f20*/  BSSY.RECONVERGENT B0, `(.L_x_68) ;  /* 0x000000f000007945 */ /* 0x000fd80003800200 */
[----:B------:R-:W-:Y:S05]  /*7f30*/  @P1 BRA `(.L_x_69) ;  /* 0x0000000000341947 */ /* 0x000fea0003800000 */
[----:B------:R-:W-:Y:S01]  /*7f40*/  LEA R67, R0, UR8, 0x2 ;  /* 0x0000000800437c11 */ /* 0x000fe2000f8e10ff */
[----:B------:R-:W-:-:S04]  /*7f50*/  UIADD3 UR4, UPT, UPT, UR9, 0x7800, URZ ;  /* 0x0000780009047890 */ /* 0x000fc8000fffe0ff */
[----:B------:R-:W-:Y:S01]  /*7f60*/  ULEA UR4, UR10, UR4, 0x18 ;  /* 0x000000040a047291 */ /* 0x000fe2000f8ec0ff */
[----:B------:R-:W2:Y:S02]  /*7f70*/  LDS R67, [R67] ;  /* 0x0000000043437984 */ /* 0x000ea40000000800 */
[----:B--2---:R-:W-:-:S05]  /*7f80*/  SHF.R.U32.HI R37, RZ, R2, R67 ;  /* 0x00000002ff257219 */ /* 0x004fca0000011643 */
[----:B01----:R-:W-:-:S05]  /*7f90*/  IMAD.SHL.U32 R4, R37, 0x4, RZ ;  /* 0x0000000425047824 */ /* 0x003fca00078e00ff */
[----:B------:R-:W-:Y:S02]  /*7fa0*/  LOP3.LUT R68, R4, 0x3fc, RZ, 0xc0, !PT ;  /* 0x000003fc04447812 */ /* 0x000fe400078ec0ff */
[----:B------:R-:W0:Y:S03]  /*7fb0*/  LDC.64 R4, c[0x0][0x390] ;  /* 0x0000e400ff047b82 */ /* 0x000e260000000a00 */
[----:B------:R-:W1:Y:S02]  /*7fc0*/  LDS R69, [R68+UR4] ;  /* 0x0000000444457984 */ /* 0x000e640008000800 */
[----:B-1----:R-:W-:Y:S01]  /*7fd0*/  IMAD.IADD R71, R0, 0x1, R69 ;  /* 0x0000000100477824 */ /* 0x002fe200078e0245 */
[----:B------:R-:W-:-:S03]  /*7fe0*/  I2FP.F32.U32 R69, R67 ;  /* 0x0000004300457245 */ /* 0x000fc60000201000 */
[----:B0-----:R-:W-:-:S05]  /*7ff0*/  IMAD.WIDE.U32 R4, R71, 0x4, R4 ;  /* 0x0000000447047825 */ /* 0x001fca00078e0004 */
[----:B------:R2:W-:Y:S02]  /*8000*/  STG.E desc[UR6][R4.64], R69 ;  /* 0x0000004504007986 */ /* 0x0005e4000c101906 */
.L_x_69:
[----:B------:R-:W-:Y:S05]  /*8010*/  BSYNC.RECONVERGENT B0 ;  /* 0x0000000000007941 */ /* 0x000fea0003800200 */
.L_x_68:
[----:B------:R-:W-:Y:S01]  /*8020*/  ISETP.GE.U32.AND P2, PT, R58, R12, PT ;  /* 0x0000000c3a00720c */ /* 0x000fe20003f46070 */
[----:B------:R-:W-:-:S12]  /*8030*/  BSSY.RECONVERGENT B0, `(.L_x_70) ;  /* 0x000000f000007945 */ /* 0x000fd80003800200 */
[----:B------:R-:W-:Y:S05]  /*8040*/  @P2 BRA `(.L_x_71) ;  /* 0x0000000000342947 */ /* 0x000fea0003800000 */
[----:B------:R-:W-:Y:S01]  /*8050*/  LEA R67, R58, UR8, 0x2 ;  /* 0x000000083a437c11 */ /* 0x000fe2000f8e10ff */
[----:B------:R-:W-:-:S04]  /*8060*/  UIADD3 UR4, UPT, UPT, UR9, 0x7800, URZ ;  /* 0x0000780009047890 */ /* 0x000fc8000fffe0ff */
[----:B------:R-:W-:Y:S01]  /*8070*/  ULEA UR4, UR10, UR4, 0x18 ;  /* 0x000000040a047291 */ /* 0x000fe2000f8ec0ff */
[----:B------:R-:W3:Y:S02]  /*8080*/  LDS R67, [R67] ;  /* 0x0000000043437984 */ /* 0x000ee40000000800 */
[----:B---3--:R-:W-:-:S05]  /*8090*/  SHF.R.U32.HI R36, RZ, R2, R67 ;  /* 0x00000002ff247219 */ /* 0x008fca0000011643 */
[----:B012---:R-:W-:-:S05]  /*80a0*/  IMAD.SHL.U32 R4, R36, 0x4, RZ ;  /* 0x0000000424047824 */ /* 0x007fca00078e00ff */
[----:B------:R-:W-:Y:S02]  /*80b0*/  LOP3.LUT R68, R4, 0x3fc, RZ, 0xc0, !PT ;  /* 0x000003fc04447812 */ /* 0x000fe400078ec0ff */
[----:B------:R-:W0:Y:S03]  /*80c0*/  LDC.64 R4, c[0x0][0x390] ;  /* 0x0000e400ff047b82 */ /* 0x000e260000000a00 */
[----:B------:R-:W1:Y:S02]  /*80d0*/  LDS R69, [R68+UR4] ;  /* 0x0000000444457984 */ /* 0x000e640008000800 */
[----:B-1----:R-:W-:Y:S01]  /*80e0*/  IMAD.IADD R71, R58, 0x1, R69 ;  /* 0x000000013a477824 */ /* 0x002fe200078e0245 */
[----:B------:R-:W-:-:S03]  /*80f0*/  I2FP.F32.U32 R69, R67 ;  /* 0x0000004300457245 */ /* 0x000fc60000201000 */
[----:B0-----:R-:W-:-:S05]  /*8100*/  IMAD.WIDE.U32 R4, R71, 0x4, R4 ;  /* 0x0000000447047825 */ /* 0x001fca00078e0004 */
[----:B------:R3:W-:Y:S02]  /*8110*/  STG.E desc[UR6][R4.64], R69 ;  /* 0x0000004504007986 */ /* 0x0007e4000c101906 */
.L_x_71:
[----:B------:R-:W-:Y:S05]  /*8120*/  BSYNC.RECONVERGENT B0 ;  /* 0x0000000000007941 */ /* 0x000fea0003800200 */
.L_x_70:
[----:B------:R-:W-:Y:S01]  /*8130*/  ISETP.GE.U32.AND P3, PT, R59, R12, PT ;  /* 0x0000000c3b00720c */ /* 0x000fe20003f66070 */
[----:B------:R-:W-:-:S12]  /*8140*/  BSSY.RECONVERGENT B0, `(.L_x_72) ;  /* 0x000000f000007945 */ /* 0x000fd80003800200 */
[----:B------:R-:W-:Y:S05]  /*8150*/  @P3 BRA `(.L_x_73) ;  /* 0x0000000000343947 */ /* 0x000fea0003800000 */
[----:B------:R-:W-:Y:S01]  /*8160*/  LEA R67, R59, UR8, 0x2 ;  /* 0x000000083b437c11 */ /* 0x000fe2000f8e10ff */
[----:B------:R-:W-:-:S04]  /*8170*/  UIADD3 UR4, UPT, UPT, UR9, 0x7800, URZ ;  /* 0x0000780009047890 */ /* 0x000fc8000fffe0ff */
[----:B------:R-:W-:Y:S01]  /*8180*/  ULEA UR4, UR10, UR4, 0x18 ;  /* 0x000000040a047291 */ /* 0x000fe2000f8ec0ff */
[----:B------:R-:W4:Y:S02]  /*8190*/  LDS R67, [R67] ;  /* 0x0000000043437984 */ /* 0x000f240000000800 */
[----:B----4-:R-:W-:Y:S02]  /*81a0*/  SHF.R.U32.HI R35, RZ, R2, R67 ;  /* 0x00000002ff237219 */ /* 0x010fe40000011643 */
[----:B0123--:R-:W-:-:S03]  /*81b0*/  I2FP.F32.U32 R69, R67 ;  /* 0x0000004300457245 */ /* 0x00ffc60000201000 */
[----:B------:R-:W-:-:S05]  /*81c0*/  IMAD.SHL.U32 R4, R35, 0x4, RZ ;  /* 0x0000000423047824 */ /* 0x000fca00078e00ff */
[----:B------:R-:W-:Y:S02]  /*81d0*/  LOP3.LUT R68, R4, 0x3fc, RZ, 0xc0, !PT ;  /* 0x000003fc04447812 */ /* 0x000fe400078ec0ff */
[----:B------:R-:W0:Y:S04]  /*81e0*/  LDC.64 R4, c[0x0][0x390] ;  /* 0x0000e400ff047b82 */ /* 0x000e280000000a00 */
[----:B------:R-:W1:Y:S02]  /*81f0*/  LDS R68, [R68+UR4] ;  /* 0x0000000444447984 */ /* 0x000e640008000800 */
[----:B-1----:R-:W-:-:S04]  /*8200*/  IMAD.IADD R71, R59, 0x1, R68 ;  /* 0x000000013b477824 */ /* 0x002fc800078e0244 */
[----:B0-----:R-:W-:-:S05]  /*8210*/  IMAD.WIDE.U32 R4, R71, 0x4, R4 ;  /* 0x0000000447047825 */ /* 0x001fca00078e0004 */
[----:B------:R4:W-:Y:S02]  /*8220*/  STG.E desc[UR6][R4.64], R69 ;  /* 0x0000004504007986 */ /* 0x0009e4000c101906 */
.L_x_73:
[----:B------:R-:W-:Y:S05]  /*8230*/  BSYNC.RECONVERGENT B0 ;  /* 0x0000000000007941 */ /* 0x000fea0003800200 */
.L_x_72:
[----:B------:R-:W-:Y:S01]  /*8240*/  ISETP.GE.U32.AND P4, PT, R60, R12, PT ;  /* 0x0000000c3c00720c */ /* 0x000fe20003f86070 */
[----:B------:R-:W-:-:S12]  /*8250*/  BSSY.RECONVERGENT B0, `(.L_x_74) ;  /* 0x000000f000007945 */ /* 0x000fd80003800200 */
        /* <DEDUP_REMOVED lines=14> */
.L_x_75:
[----:B------:R-:W-:Y:S05]  /*8340*/  BSYNC.RECONVERGENT B0 ;  /* 0x0000000000007941 */ /* 0x000fea0003800200 */
.L_x_74:
[----:B------:R-:W-:Y:S01]  /*8350*/  ISETP.GE.U32.AND P5, PT, R62, R12, PT ;  /* 0x0000000c3e00720c */ /* 0x000fe20003fa6070 */
[----:B------:R-:W-:-:S12]  /*8360*/  BSSY.RECONVERGENT B0, `(.L_x_76) ;  /* 0x000000f000007945 */ /* 0x000fd80003800200 */
[----:B------:R-:W-:Y:S05]  /*8370*/  @P5 BRA `(.L_x_77) ;  /* 0x0000000000345947 */ /* 0x000fea0003800000 */
[----:B------:R-:W-:Y:S01]  /*8380*/  LEA R67, R62, UR8, 0x2 ;  /* 0x000000083e437c11 */ /* 0x000fe2000f8e10ff */
[----:B------:R-:W-:Y:S01]  /*8390*/  UIADD3 UR4, UPT, UPT, UR9, 0x7800, URZ ;  /* 0x0000780009047890 */ /* 0x000fe2000fffe0ff */
[----:B01234-:R-:W0:Y:S03]  /*83a0*/  LDC.64 R4, c[0x0][0x390] ;  /* 0x0000e400ff047b82 */ /* 0x01fe260000000a00 */
[----:B------:R-:W-:Y:S01]  /*83b0*/  ULEA UR4, UR10, UR4, 0x18 ;  /* 0x000000040a047291 */ /* 0x000fe2000f8ec0ff */
[----:B------:R-:W1:Y:S02]  /*83c0*/  LDS R67, [R67] ;  /* 0x0000000043437984 */ /* 0x000e640000000800 */
[----:B-1----:R-:W-:-:S05]  /*83d0*/  SHF.R.U32.HI R33, RZ, R2, R67 ;  /* 0x00000002ff217219 */ /* 0x002fca0000011643 */
[----:B------:R-:W-:-:S05]  /*83e0*/  IMAD.SHL.U32 R2, R33, 0x4, RZ ;  /* 0x0000000421027824 */ /* 0x000fca00078e00ff */
[----:B------:R-:W-:-:S05]  /*83f0*/  LOP3.LUT R2, R2, 0x3fc, RZ, 0xc0, !PT ;  /* 0x000003fc02027812 */ /* 0x000fca00078ec0ff */
[----:B------:R-:W1:Y:S02]  /*8400*/  LDS R69, [R2+UR4] ;  /* 0x0000000402457984 */ /* 0x000e640008000800 */
[----:B-1----:R-:W-:Y:S01]  /*8410*/  IMAD.IADD R71, R62, 0x1, R69 ;  /* 0x000000013e477824 */ /* 0x002fe200078e0245 */
[----:B------:R-:W-:-:S03]  /*8420*/  I2FP.F32.U32 R69, R67 ;  /* 0x0000004300457245 */ /* 0x000fc60000201000 */
[----:B0-----:R-:W-:-:S05]  /*8430*/  IMAD.WIDE.U32 R4, R71, 0x4, R4 ;  /* 0x0000000447047825 */ /* 0x001fca00078e0004 */
[----:B------:R0:W-:Y:S02]  /*8440*/  STG.E desc[UR6][R4.64], R69 ;  /* 0x0000004504007986 */ /* 0x0001e4000c101906 */
.L_x_77:
[----:B------:R-:W-:Y:S05]  /*8450*/  BSYNC.RECONVERGENT B0 ;  /* 0x0000000000007941 */ /* 0x000fea0003800200 */
.L_x_76:
[----:B------:R-:W-:Y:S01]  /*8460*/  BAR.SYNC.DEFER_BLOCKING 0x0 ;  /* 0x0000000000007b1d */ /* 0x000fe20000010000 */
[----:B------:R-:W-:-:S13]  /*8470*/  ISETP.GE.U32.AND P6, PT, R61, R55, PT ;  /* 0x000000373d00720c */ /* 0x000fda0003fc6070 */
[----:B01234-:R-:W0:Y:S02]  /*8480*/  @!P6 LDC.64 R4, c[0x0][0x388] ;  /* 0x0000e200ff04eb82 */ /* 0x01fe240000000a00 */
[----:B0-----:R-:W-:-:S06]  /*8490*/  @!P6 IMAD.WIDE.U32 R4, R61, 0x4, R4 ;  /* 0x000000043d04e825 */ /* 0x001fcc00078e0004 */
[----:B------:R-:W2:Y:S02]  /*84a0*/  @!P6 LDG.E R4, desc[UR6][R4.64] ;  /* 0x000000060404e981 */ /* 0x000ea4000c1e1900 */
[----:B--2---:R-:W-:Y:S02]  /*84b0*/  @!P6 I2FP.F32.U32 R14, R4 ;  /* 0x00000004000ee245 */ /* 0x004fe40000201000 */
[----:B------:R-:W-:-:S13]  /*84c0*/  ISETP.GE.U32.AND P6, PT, R17, R55, PT ;  /* 0x000000371100720c */ /* 0x000fda0003fc6070 */
[----:B------:R-:W0:Y:S02]  /*84d0*/  @!P6 LDC.64 R4, c[0x0][0x388] ;  /* 0x0000e200ff04eb82 */ /* 0x000e240000000a00 */
[----:B0-----:R-:W-:-:S05]  /*84e0*/  @!P6 IMAD.WIDE.U32 R4, R17, 0x4, R4 ;  /* 0x000000041104e825 */ /* 0x001fca00078e0004 */
[----:B------:R-:W2:Y:S02]  /*84f0*/  @!P6 LDG.E R2, desc[UR6][R4.64] ;  /* 0x000000060402e981 */ /* 0x000ea4000c1e1900 */
[----:B--2---:R-:W-:Y:S01]  /*8500*/  @!P6 I2FP.F32.U32 R15, R2 ;  /* 0x00000002000fe245 */ /* 0x004fe20000201000 */
[----:B------:R-:W-:-:S05]  /*8510*/  VIADD R2, R17, 0x40 ;  /* 0x0000004011027836 */ /* 0x000fca0000000000 */
        /* <DEDUP_REMOVED lines=69> */
[----:B------:R-:W2:Y:S01]  /*8970*/  @!P6 LDG.E R2, desc[UR6][R4.64] ;  /* 0x000000060402e981 */ /* 0x000ea2000c1e1900 */
[----:B------:R-:W-:Y:S01]  /*8980*/  VIADD R17, R17, 0x1c0 ;  /* 0x000001c011117836 */ /* 0x000fe20000000000 */
[----:B--2---:R-:W-:-:S04]  /*8990*/  @!P6 I2FP.F32.U32 R48, R2 ;  /* 0x000000020030e245 */ /* 0x004fc80000201000 */
[----:B------:R-:W-:-:S13]  /*89a0*/  ISETP.GE.U32.AND P6, PT, R17, R55, PT ;  /* 0x000000371100720c */ /* 0x000fda0003fc6070 */
[----:B------:R-:W0:Y:S02]  /*89b0*/  @!P6 LDC.64 R4, c[0x0][0x388] ;  /* 0x0000e200ff04eb82 */ /* 0x000e240000000a00 */
[----:B0-----:R-:W-:-:S05]  /*89c0*/  @!P6 IMAD.WIDE.U32 R4, R17, 0x4, R4 ;  /* 0x000000041104e825 */ /* 0x001fca00078e0004 */
[----:B------:R0:W2:Y:S01]  /*89d0*/  @!P6 LDG.E R2, desc[UR6][R4.64] ;  /* 0x000000060402e981 */ /* 0x0000a2000c1e1900 */
[----:B------:R-:W1:Y:S01]  /*89e0*/  F2I.U32.TRUNC.NTZ R15, R15 ;  /* 0x0000000f000f7305 */ /* 0x000e62000020f000 */
[----:B------:R-:W-:Y:S07]  /*89f0*/  BSSY.RECONVERGENT B0, `(.L_x_78) ;  /* 0x000002c000007945 */ /* 0x000fee0003800200 */
[----:B------:R-:W3:Y:S01]  /*8a00*/  F2I.U32.TRUNC.NTZ R14, R14 ;  /* 0x0000000e000e7305 */ /* 0x000ee2000020f000 */
[----:B-1----:R1:W-:Y:S07]  /*8a10*/  STS [R18+UR8], R15 ;  /* 0x0000000f12007988 */ /* 0x0023ee0008000808 */
[----:B------:R-:W4:Y:S01]  /*8a20*/  F2I.U32.TRUNC.NTZ R47, R47 ;  /* 0x0000002f002f7305 */ /* 0x000f22000020f000 */
[----:B---3--:R1:W-:Y:S07]  /*8a30*/  STS [R19+UR8], R14 ;  /* 0x0000000e13007988 */ /* 0x0083ee0008000808 */
[----:B------:R-:W3:Y:S01]  /*8a40*/  F2I.U32.TRUNC.NTZ R6, R6 ;  /* 0x0000000600067305 */ /* 0x000ee2000020f000 */
[----:B----4-:R1:W-:Y:S07]  /*8a50*/  STS [R20+UR8], R47 ;  /* 0x0000002f14007988 */ /* 0x0103ee0008000808 */
        /* <DEDUP_REMOVED lines=10> */
[----:B0-----:R-:W-:Y:S01]  /*8b00*/  F2I.U32.TRUNC.NTZ R5, R92 ;  /* 0x0000005c00057305 */ /* 0x001fe2000020f000 */
[----:B----4-:R1:W-:Y:S07]  /*8b10*/  STS [R26+UR8], R11 ;  /* 0x0000000b1a007988 */ /* 0x0103ee0008000808 */
[----:B------:R-:W-:Y:S08]  /*8b20*/  F2I.U32.TRUNC.NTZ R90, R90 ;  /* 0x0000005a005a7305 */ /* 0x000ff0000020f000 */
[----:B------:R-:W-:Y:S08]  /*8b30*/  F2I.U32.TRUNC.NTZ R91, R91 ;  /* 0x0000005b005b7305 */ /* 0x000ff0000020f000 */
[----:B------:R-:W-:Y:S01]  /*8b40*/  F2I.U32.TRUNC.NTZ R48, R48 ;  /* 0x0000003000307305 */ /* 0x000fe2000020f000 */
[----:B--2---:R-:W-:-:S07]  /*8b50*/  @!P6 I2FP.F32.U32 R46, R2 ;  /* 0x00000002002ee245 */ /* 0x004fce0000201000 */
[----:B------:R-:W0:Y:S01]  /*8b60*/  F2I.U32.TRUNC.NTZ R2, R49 ;  /* 0x0000003100027305 */ /* 0x000e22000020f000 */
[----:B------:R-:W-:-:S07]  /*8b70*/  ISETP.GE.U32.AND P6, PT, R57, R12, PT ;  /* 0x0000000c3900720c */ /* 0x000fce0003fc6070 */
[----:B------:R-:W2:Y:S01]  /*8b80*/  F2I.U32.TRUNC.NTZ R17, R46 ;  /* 0x0000002e00117305 */ /* 0x000ea2000020f000 */
[----:B0-----:R1:W-:Y:S04]  /*8b90*/  STS [R27+UR8], R2 ;  /* 0x000000021b007988 */ /* 0x0013e80008000808 */
[----:B------:R1:W-:Y:S04]  /*8ba0*/  STS [R28+UR8], R5 ;  /* 0x000000051c007988 */ /* 0x0003e80008000808 */
[----:B------:R1:W-:Y:S04]  /*8bb0*/  STS [R29+UR8], R90 ;  /* 0x0000005a1d007988 */ /* 0x0003e80008000808 */
[----:B------:R1:W-:Y:S04]  /*8bc0*/  STS [R30+UR8], R91 ;  /* 0x0000005b1e007988 */ /* 0x0003e80008000808 */
[----:B------:R1:W-:Y:S04]  /*8bd0*/  STS [R31+UR8], R48 ;  /* 0x000000301f007988 */ /* 0x0003e80008000808 */
[----:B--2---:R1:W-:Y:S01]  /*8be0*/  STS [R32+UR8], R17 ;  /* 0x0000001120007988 */ /* 0x0043e20008000808 */
[----:B------:R-:W-:Y:S06]  /*8bf0*/  BAR.SYNC.DEFER_BLOCKING 0x0 ;  /* 0x0000000000007b1d */ /* 0x000fec0000010000 */
[----:B------:R-:W-:Y:S05]  /*8c00*/  @P6 BRA `(.L_x_79) ;  /* 0x0000000000286947 */ /* 0x000fea0003800000 */
[----:B------:R-:W-:Y:S01]  /*8c10*/  UIADD3 UR4, UPT, UPT, UR9, 0x7800, URZ ;  /* 0x0000780009047890 */ /* 0x000fe2000fffe0ff */
[----:B------:R-:W-:Y:S01]  /*8c20*/  IMAD.SHL.U32 R51, R51, 0x4, RZ ;  /* 0x0000000433337824 */ /* 0x000fe200078e00ff */
[----:B-1----:R-:W-:Y:S01]  /*8c30*/  LDS R7, [R16] ;  /* 0x0000000010077984 */ /* 0x002fe20000000800 */
[----:B------:R-:W0:Y:S01]  /*8c40*/  LDC.64 R4, c[0x0][0x398] ;  /* 0x0000e600ff047b82 */ /* 0x000e220000000a00 */
[----:B------:R-:W-:Y:S02]  /*8c50*/  ULEA UR4, UR10, UR4, 0x18 ;  /* 0x000000040a047291 */ /* 0x000fe4000f8ec0ff */
[----:B------:R-:W-:-:S07]  /*8c60*/  LOP3.LUT R51, R51, 0x3fc, RZ, 0xc0, !PT ;  /* 0x000003fc33337812 */ /* 0x000fce00078ec0ff */
[----:B------:R-:W1:Y:S02]  /*8c70*/  LDS R2, [R51+UR4] ;  /* 0x0000000433027984 */ /* 0x000e640008000800 */
[----:B-1----:R-:W-:-:S04]  /*8c80*/  IMAD.IADD R57, R2, 0x1, R57 ;  /* 0x0000000102397824 */ /* 0x002fc800078e0239 */
[----:B0-----:R-:W-:-:S05]  /*8c90*/  IMAD.WIDE.U32 R4, R57, 0x4, R4 ;  /* 0x0000000439047825 */ /* 0x001fca00078e0004 */
[----:B------:R0:W-:Y:S02]  /*8ca0*/  STG.E desc[UR6][R4.64], R7 ;  /* 0x0000000704007986 */ /* 0x0001e4000c101906 */
.L_x_79:
[----:B------:R-:W-:Y:S05]  /*8cb0*/  BSYNC.RECONVERGENT B0 ;  /* 0x0000000000007941 */ /* 0x000fea0003800200 */
.L_x_78:
[----:B------:R-:W-:Y:S01]  /*8cc0*/  ISETP.NE.AND P6, PT, R63, RZ, PT ;  /* 0x000000ff3f00720c */ /* 0x000fe20003fc5270 */
[----:B------:R-:W-:-:S12]  /*8cd0*/  BSSY.RECONVERGENT B0, `(.L_x_80) ;  /* 0x000000f000007945 */ /* 0x000fd80003800200 */
[----:B------:R-:W-:Y:S05]  /*8ce0*/  @P6 BRA `(.L_x_81) ;  /* 0x0000000000346947 */ /* 0x000fea0003800000 */
[----:B------:R-:W-:Y:S01]  /*8cf0*/  UIADD3 UR4, UPT, UPT, UR9, 0x7800, URZ ;  /* 0x0000780009047890 */ /* 0x000fe2000fffe0ff */
[----:B------:R-:W-:Y:S01]  /*8d00*/  IMAD.SHL.U32 R50, R50, 0x4, RZ ;  /* 0x0000000432327824 */ /* 0x000fe200078e00ff */
[----:B-1----:R-:W1:Y:S01]  /*8d10*/  S2R R9, SR_TID.X ;  /* 0x0000000000097919 */ /* 0x002e620000002100 */
[----:B0-----:R-:W-:Y:S01]  /*8d20*/  IMAD R7, R56, 0x4, R16 ;  /* 0x0000000438077824 */ /* 0x001fe200078e0210 */
[----:B------:R-:W-:Y:S01]  /*8d30*/  ULEA UR4, UR10, UR4, 0x18 ;  /* 0x000000040a047291 */ /* 0x000fe2000f8ec0ff */
[----:B------:R-:W0:Y:S01]  /*8d40*/  LDC.64 R4, c[0x0][0x398] ;  /* 0x0000e600ff047b82 */ /* 0x000e220000000a00 */
[----:B------:R-:W-:-:S03]  /*8d50*/  LOP3.LUT R50, R50, 0x3fc, RZ, 0xc0, !PT ;  /* 0x000003fc32327812 */ /* 0x000fc600078ec0ff */
[----:B------:R-:W-:Y:S04]  /*8d60*/  LDS R7, [R7] ;  /* 0x0000000007077984 */ /* 0x000fe80000000800 */
[----:B------:R-:W2:Y:S01]  /*8d70*/  LDS R50, [R50+UR4] ;  /* 0x0000000432327984 */ /* 0x000ea20008000800 */
[----:B-1----:R-:W-:-:S04]  /*8d80*/  IMAD.IADD R9, R9, 0x1, R56 ;  /* 0x0000000109097824 */ /* 0x002fc800078e0238 */
[----:B--2---:R-:W-:-:S04]  /*8d90*/  IMAD.IADD R9, R9, 0x1, R50 ;  /* 0x0000000109097824 */ /* 0x004fc800078e0232 */
[----:B0-----:R-:W-:-:S05]  /*8da0*/  IMAD.WIDE.U32 R4, R9, 0x4, R4 ;  /* 0x0000000409047825 */ /* 0x001fca00078e0004 */
[----:B------:R2:W-:Y:S02]  /*8db0*/  STG.E desc[UR6][R4.64], R7 ;  /* 0x0000000704007986 */ /* 0x0005e4000c101906 */
.L_x_81:
[----:B------:R-:W-:Y:S05]  /*8dc0*/  BSYNC.RECONVERGENT B0 ;  /* 0x0000000000007941 */ /* 0x000fea0003800200 */
.L_x_80:
[----:B------:R-:W-:Y:S01]  /*8dd0*/  ISETP.NE.AND P6, PT, R64, RZ, PT ;  /* 0x000000ff4000720c */ /* 0x000fe20003fc5270 */
[----:B------:R-:W-:-:S12]  /*8de0*/  BSSY.RECONVERGENT B0, `(.L_x_82) ;  /* 0x0000010000007945 */ /* 0x000fd80003800200 */
[----:B------:R-:W-:Y:S05]  /*8df0*/  @P6 BRA `(.L_x_83) ;  /* 0x0000000000386947 */ /* 0x000fea0003800000 */
[----:B012---:R-:W0:Y:S01]  /*8e00*/  S2R R5, SR_TID.X ;  /* 0x0000000000057919 */ /* 0x007e220000002100 */
[----:B------:R-:W-:Y:S01]  /*8e10*/  UIADD3 UR4, UPT, UPT, UR9, 0x7800, URZ ;  /* 0x0000780009047890 */ /* 0x000fe2000fffe0ff */
[----:B------:R-:W-:-:S03]  /*8e20*/  IMAD.SHL.U32 R45, R45, 0x4, RZ ;  /* 0x000000042d2d7824 */ /* 0x000fc600078e00ff */
[----:B------:R-:W-:Y:S02]  /*8e30*/  ULEA UR4, UR10, UR4, 0x18 ;  /* 0x000000040a047291 */ /* 0x000fe4000f8ec0ff */
[----:B------:R-:W-:-:S07]  /*8e40*/  LOP3.LUT R45, R45, 0x3fc, RZ, 0xc0, !PT ;  /* 0x000003fc2d2d7812 */ /* 0x000fce00078ec0ff */
[----:B------:R-:W1:Y:S01]  /*8e50*/  LDS R45, [R45+UR4] ;  /* 0x000000042d2d7984 */ /* 0x000e620008000800 */
[----:B0-----:R-:W-:-:S04]  /*8e60*/  IMAD.IADD R5, R5, 0x1, R56 ;  /* 0x0000000105057824 */ /* 0x001fc800078e0238 */
[----:B------:R-:W-:Y:S02]  /*8e70*/  IMAD.IADD R2, R5, 0x1, R56 ;  /* 0x0000000105027824 */ /* 0x000fe400078e0238 */
[----:B------:R-:W0:Y:S03]  /*8e80*/  LDC.64 R4, c[0x0][0x398] ;  /* 0x0000e600ff047b82 */ /* 0x000e260000000a00 */
[----:B------:R-:W-:-:S06]  /*8e90*/  LEA R7, R2, UR8, 0x2 ;  /* 0x0000000802077c11 */ /* 0x000fcc000f8e10ff */
[----:B------:R-:W2:Y:S01]  /*8ea0*/  LDS R7, [R7] ;  /* 0x0000000007077984 */ /* 0x000ea20000000800 */
[----:B-1----:R-:W-:-:S04]  /*8eb0*/  IMAD.IADD R9, R2, 0x1, R45 ;  /* 0x0000000102097824 */ /* 0x002fc800078e022d */
[----:B0-----:R-:W-:-:S05]  /*8ec0*/  IMAD.WIDE.U32 R4, R9, 0x4, R4 ;  /* 0x0000000409047825 */ /* 0x001fca00078e0004 */
[----:B--2---:R3:W-:Y:S02]  /*8ed0*/  STG.E desc[UR6][R4.64], R7 ;  /* 0x0000000704007986 */ /* 0x0047e4000c101906 */
.L_x_83:
[----:B------:R-:W-:Y:S05]  /*8ee0*/  BSYNC.RECONVERGENT B0 ;  /* 0x0000000000007941 */ /* 0x000fea0003800200 */
.L_x_82:
[----:B------:R-:W-:Y:S01]  /*8ef0*/  ISETP.NE.AND P6, PT, R65, RZ, PT ;  /* 0x000000ff4100720c */ /* 0x000fe20003fc5270 */
[----:B------:R-:W-:-:S12]  /*8f00*/  BSSY.RECONVERGENT B0, `(.L_x_84) ;  /* 0x0000011000007945 */ /* 0x000fd80003800200 */
[----:B------:R-:W-:Y:S05]  /*8f10*/  @P6 BRA `(.L_x_85) ;  /* 0x00000000003c6947 */ /* 0x000fea0003800000 */
[----:B0123--:R-:W0:Y:S01]  /*8f20*/  S2R R5, SR_TID.X ;  /* 0x0000000000057919 */ /* 0x00fe220000002100 */
[----:B------:R-:W-:Y:S01]  /*8f30*/  UIADD3 UR4, UPT, UPT, UR9, 0x7800, URZ ;  /* 0x0000780009047890 */ /* 0x000fe2000fffe0ff */
[----:B------:R-:W-:-:S03]  /*8f40*/  IMAD.SHL.U32 R44, R44, 0x4, RZ ;  /* 0x000000042c2c7824 */ /* 0x000fc600078e00ff */
[----:B------:R-:W-:Y:S02]  /*8f50*/  ULEA UR4, UR10, UR4, 0x18 ;  /* 0x000000040a047291 */ /* 0x000fe4000f8ec0ff */
[----:B------:R-:W-:-:S07]  /*8f60*/  LOP3.LUT R44, R44, 0x3fc, RZ, 0xc0, !PT ;  /* 0x000003fc2c2c7812 */ /* 0x000fce00078ec0ff */
[----:B------:R-:W1:Y:S01]  /*8f70*/  LDS R44, [R44+UR4] ;  /* 0x000000042c2c7984 */ /* 0x000e620008000800 */
[----:B0-----:R-:W-:-:S04]  /*8f80*/  IMAD.IADD R5, R5, 0x1, R56 ;  /* 0x0000000105057824 */ /* 0x001fc800078e0238 */
[----:B------:R-:W-:-:S04]  /*8f90*/  IMAD.IADD R5, R5, 0x1, R56 ;  /* 0x0000000105057824 */ /* 0x000fc800078e0238 */
[----:B------:R-:W-:Y:S02]  /*8fa0*/  IMAD.IADD R9, R5, 0x1, R56 ;  /* 0x0000000105097824 */ /* 0x000fe400078e0238 */
[----:B------:R-:W0:Y:S03]  /*8fb0*/  LDC.64 R4, c[0x0][0x398] ;  /* 0x0000e600ff047b82 */ /* 0x000e260000000a00 */
[----:B------:R-:W-:-:S06]  /*8fc0*/  LEA R7, R9, UR8, 0x2 ;  /* 0x0000000809077c11 */ /* 0x000fcc000f8e10ff */
[----:B------:R-:W2:Y:S01]  /*8fd0*/  LDS R7, [R7] ;  /* 0x0000000007077984 */ /* 0x000ea20000000800 */
[----:B-1----:R-:W-:-:S04]  /*8fe0*/  IMAD.IADD R9, R9, 0x1, R44 ;  /* 0x0000000109097824 */ /* 0x002fc800078e022c */
[----:B0-----:R-:W-:-:S05]  /*8ff0*/  IMAD.WIDE.U32 R4, R9, 0x4, R4 ;  /* 0x0000000409047825 */ /* 0x001fca00078e0004 */
[----:B--2---:R4:W-:Y:S02]  /*9000*/  STG.E desc[UR6][R4.64], R7 ;  /* 0x0000000704007986 */ /* 0x0049e4000c101906 */
.L_x_85:
[----:B------:R-:W-:Y:S05]  /*9010*/  BSYNC.RECONVERGENT B0 ;  /* 0x0000000000007941 */ /* 0x000fea0003800200 */
.L_x_84:
[----:B------:R-:W-:Y:S01]  /*9020*/  ISETP.NE.AND P6, PT, R66, RZ, PT ;  /* 0x000000ff4200720c */ /* 0x000fe20003fc5270 */
[----:B------:R-:W-:-:S12]  /*9030*/  BSSY.RECONVERGENT B0, `(.L_x_86) ;  /* 0x0000012000007945 */ /* 0x000fd80003800200 */
[----:B------:R-:W-:Y:S05]  /*9040*/  @P6 BRA `(.L_x_87) ;  /* 0x0000000000406947 */ /* 0x000fea0003800000 */
[----:B01234-:R-:W0:Y:S01]  /*9050*/  S2R R5, SR_TID.X ;  /* 0x0000000000057919 */ /* 0x01fe220000002100 */
[----:B------:R-:W-:Y:S01]  /*9060*/  UIADD3 UR4, UPT, UPT, UR9, 0x7800, URZ ;  /* 0x0000780009047890 */ /* 0x000fe2000fffe0ff */
[----:B------:R-:W-:-:S03]  /*9070*/  IMAD.SHL.U32 R43, R43, 0x4, RZ ;  /* 0x000000042b2b7824 */ /* 0x000fc600078e00ff */
[----:B------:R-:W-:Y:S02]  /*9080*/  ULEA UR4, UR10, UR4, 0x18 ;  /* 0x000000040a047291 */ /* 0x000fe4000f8ec0ff */
[----:B------:R-:W-:-:S07]  /*9090*/  LOP3.LUT R43, R43, 0x3fc, RZ, 0xc0, !PT ;  /* 0x000003fc2b2b7812 */ /* 0x000fce00078ec0ff */
[----:B------:R-:W1:Y:S01]  /*90a0*/  LDS R43, [R43+UR4] ;  /* 0x000000042b2b7984 */ /* 0x000e620008000800 */
[----:B0-----:R-:W-:-:S04]  /*90b0*/  IMAD.IADD R5, R5, 0x1, R56 ;  /* 0x0000000105057824 */ /* 0x001fc800078e0238 */
[----:B------:R-:W-:-:S04]  /*90c0*/  IMAD.IADD R5, R5, 0x1, R56 ;  /* 0x0000000105057824 */ /* 0x000fc800078e0238 */
[----:B------:R-:W-:-:S04]  /*90d0*/  IMAD.IADD R5, R5, 0x1, R56 ;  /* 0x0000000105057824 */ /* 0x000fc800078e0238 */
[----:B------:R-:W-:Y:S02]  /*90e0*/  IMAD.IADD R56, R5, 0x1, R56 ;  /* 0x0000000105387824 */ /* 0x000fe400078e0238 */
[----:B------:R-:W0:Y:S03]  /*90f0*/  LDC.64 R4, c[0x0][0x398] ;  /* 0x0000e600ff047b82 */ /* 0x000e260000000a00 */
[C---:B------:R-:W-:Y:S01]  /*9100*/  LEA R7, R56.reuse, UR8, 0x2 ;  /* 0x0000000838077c11 */ /* 0x040fe2000f8e10ff */
[----:B-1----:R-:W-:-:S05]  /*9110*/  IMAD.IADD R9, R56, 0x1, R43 ;  /* 0x0000000138097824 */ /* 0x002fca00078e022b */
[----:B------:R-:W1:Y:S01]  /*9120*/  LDS R7, [R7] ;  /* 0x0000000007077984 */ /* 0x000e620000000800 */
[----:B0-----:R-:W-:-:S05]  /*9130*/  IMAD.WIDE.U32 R4, R9, 0x4, R4 ;  /* 0x0000000409047825 */ /* 0x001fca00078e0004 */
[----:B-1----:R0:W-:Y:S02]  /*9140*/  STG.E desc[UR6][R4.64], R7 ;  /* 0x0000000704007986 */ /* 0x0021e4000c101906 */
.L_x_87:
[----:B------:R-:W-:Y:S05]  /*9150*/  BSYNC.RECONVERGENT B0 ;  /* 0x0000000000007941 */ /* 0x000fea0003800200 */
.L_x_86:
[----:B------:R-:W-:Y:S01]  /*9160*/  ISETP.GE.U32.AND P6, PT, R54, R12, PT ;  /* 0x0000000c3600720c */ /* 0x000fe20003fc6070 */
[----:B------:R-:W-:-:S12]  /*9170*/  BSSY.RECONVERGENT B0, `(.L_x_88) ;  /* 0x000000d000007945 */ /* 0x000fd80003800200 */
[----:B------:R-:W-:Y:S05]  /*9180*/  @P6 BRA `(.L_x_89) ;  /* 0x00000000002c6947 */ /* 0x000fea0003800000 */
[----:B------:R-:W-:Y:S01]  /*9190*/  UIADD3 UR4, UPT, UPT, UR9, 0x7800, URZ ;  /* 0x0000780009047890 */ /* 0x000fe2000fffe0ff */
[----:B------:R-:W-:Y:S01]  /*91a0*/  IMAD.SHL.U32 R42, R42, 0x4, RZ ;  /* 0x000000042a2a7824 */ /* 0x000fe200078e00ff */
[----:B01234-:R-:W-:Y:S01]  /*91b0*/  LEA R7, R54, UR8, 0x2 ;  /* 0x0000000836077c11 */ /* 0x01ffe2000f8e10ff */
[----:B------:R-:W0:Y:S01]  /*91c0*/  LDC.64 R4, c[0x0][0x398] ;  /* 0x0000e600ff047b82 */ /* 0x000e220000000a00 */
[----:B------:R-:W-:Y:S02]  /*91d0*/  ULEA UR4, UR10, UR4, 0x18 ;  /* 0x000000040a047291 */ /* 0x000fe4000f8ec0ff */
[----:B------:R-:W-:Y:S02]  /*91e0*/  LOP3.LUT R42, R42, 0x3fc, RZ, 0xc0, !PT ;  /* 0x000003fc2a2a7812 */ /* 0x000fe400078ec0ff */
[----:B------:R-:W-:Y:S05]  /*91f0*/  LDS R7, [R7] ;  /* 0x0000000007077984 */ /* 0x000fea0000000800 */
[----:B------:R-:W1:Y:S02]  /*9200*/  LDS R9, [R42+UR4] ;  /* 0x000000042a097984 */ /* 0x000e640008000800 */
[----:B-1----:R-:W-:-:S04]  /*9210*/  IMAD.IADD R9, R54, 0x1, R9 ;  /* 0x0000000136097824 */ /* 0x002fc800078e0209 */
[----:B0-----:R-:W-:-:S05]  /*9220*/  IMAD.WIDE.U32 R4, R9, 0x4, R4 ;  /* 0x0000000409047825 */ /* 0x001fca00078e0004 */
[----:B------:R0:W-:Y:S02]  /*9230*/  STG.E desc[UR6][R4.64], R7 ;  /* 0x0000000704007986 */ /* 0x0001e4000c101906 */
.L_x_89:
[----:B------:R-:W-:Y:S05]  /*9240*/  BSYNC.RECONVERGENT B0 ;  /* 0x0000000000007941 */ /* 0x000fea0003800200 */
.L_x_88:
        /* <DEDUP_REMOVED lines=14> */
.L_x_91:
[----:B------:R-:W-:Y:S05]  /*9330*/  BSYNC.RECONVERGENT B0 ;  /* 0x0000000000007941 */ /* 0x000fea0003800200 */
.L_x_90:
        /* <DEDUP_REMOVED lines=14> */
.L_x_93:
[----:B------:R-:W-:Y:S05]  /*9420*/  BSYNC.RECONVERGENT B0 ;  /* 0x0000000000007941 */ /* 0x000fea0003800200 */
.L_x_92:
        /* <DEDUP_REMOVED lines=14> */
.L_x_95:
[----:B------:R-:W-:Y:S05]  /*9510*/  BSYNC.RECONVERGENT B0 ;  /* 0x0000000000007941 */ /* 0x000fea0003800200 */
.L_x_94:
[----:B------:R-:W-:Y:S04]  /*9520*/  BSSY.RECONVERGENT B0, `(.L_x_96) ;  /* 0x000000d000007945 */ /* 0x000fe80003800200 */
[----:B------:R-:W-:Y:S05]  /*9530*/  @P0 BRA `(.L_x_97) ;  /* 0x00000000002c0947 */ /* 0x000fea0003800000 */
[----:B------:R-:W-:Y:S01]  /*9540*/  UIADD3 UR4, UPT, UPT, UR9, 0x7800, URZ ;  /* 0x0000780009047890 */ /* 0x000fe2000fffe0ff */
[----:B------:R-:W-:Y:S01]  /*9550*/  IMAD.SHL.U32 R38, R38, 0x4, RZ ;  /* 0x0000000426267824 */ /* 0x000fe200078e00ff */
[C---:B01234-:R-:W-:Y:S01]  /*9560*/  LEA R7, R3.reuse, UR8, 0x2 ;  /* 0x0000000803077c11 */ /* 0x05ffe2000f8e10ff */
        /* <DEDUP_REMOVED lines=8> */
.L_x_97:
[----:B------:R-:W-:Y:S05]  /*95f0*/  BSYNC.RECONVERGENT B0 ;  /* 0x0000000000007941 */ /* 0x000fea0003800200 */
.L_x_96:
        /* <DEDUP_REMOVED lines=13> */
.L_x_99:
[----:B------:R-:W-:Y:S05]  /*96d0*/  BSYNC.RECONVERGENT B0 ;  /* 0x0000000000007941 */ /* 0x000fea0003800200 */
.L_x_98:
[----:B------:R-:W-:Y:S04]  /*96e0*/  BSSY.RECONVERGENT B0, `(.L_x_100) ;  /* 0x000000d000007945 */ /* 0x000fe80003800200 */
        /* <DEDUP_REMOVED lines=12> */
.L_x_101:
[----:B------:R-:W-:Y:S05]  /*97b0*/  BSYNC.RECONVERGENT B0 ;  /* 0x0000000000007941 */ /* 0x000fea0003800200 */
.L_x_100:
        /* <DEDUP_REMOVED lines=13> */
.L_x_103:
[----:B------:R-:W-:Y:S05]  /*9890*/  BSYNC.RECONVERGENT B0 ;  /* 0x0000000000007941 */ /* 0x000fea0003800200 */
.L_x_102:
        /* <DEDUP_REMOVED lines=13> */
.L_x_105:
[----:B------:R-:W-:Y:S05]  /*9970*/  BSYNC.RECONVERGENT B0 ;  /* 0x0000000000007941 */ /* 0x000fea0003800200 */
.L_x_104:
[----:B------:R-:W-:Y:S05]  /*9980*/  @P5 EXIT ;  /* 0x000000000000594d */ /* 0x000fea0003800000 */
        /* <DEDUP_REMOVED lines=10> */
[----:B------:R-:W-:Y:S01]  /*9a30*/  STG.E desc[UR6][R2.64], R5 ;  /* 0x0000000502007986 */ /* 0x000fe2000c101906 */
[----:B------:R-:W-:Y:S05]  /*9a40*/  EXIT ;  /* 0x000000000000794d */ /* 0x000fea0003800000 */
.L_x_40:
[----:B------:R-:W1:Y:S01]  /*9a50*/  S2R R65, SR_LANEID ;  /* 0x0000000000417919 */ /* 0x000e620000000000 */
[----:B------:R-:W-:Y:S02]  /*9a60*/  IMAD.MOV.U32 R68, RZ, RZ, R63 ;  /* 0x000000ffff447224 */ /* 0x000fe400078e003f */
[----:B------:R-:W-:Y:S02]  /*9a70*/  IMAD.MOV.U32 R70, RZ, RZ, 0x1 ;  /* 0x00000001ff467424 */ /* 0x000fe400078e00ff */
[----:B------:R-:W-:Y:S02]  /*9a80*/  IMAD.MOV.U32 R71, RZ, RZ, RZ ;  /* 0x000000ffff477224 */ /* 0x000fe400078e00ff */
[----:B------:R-:W-:-:S07]  /*9a90*/  IMAD.MOV.U32 R67, RZ, RZ, -0x1 ;  /* 0xffffffffff437424 */ /* 0x000fce00078e00ff */
[----:B01234-:R-:W-:Y:S05]  /*9aa0*/  WARPSYNC.COLLECTIVE R67, `(.L_x_106) ;  /* 0x0000000043087348 */ /* 0x01ffea0003c00000 */
[----:B------:R0:W0:Y:S02]  /*9ab0*/  SHFL.UP P3, R66, R68, R70, R71 ;  /* 0x0400004644427389 */ /* 0x0000240000060047 */
[----:B01234-:R-:W-:Y:S05]  /*9ac0*/  ENDCOLLECTIVE ;  /* 0x000000000000791b */ /* 0x01ffea0003800000 */
.L_x_106:
[----:B------:R-:W-:Y:S01]  /*9ad0*/  IMAD.MOV.U32 R70, RZ, RZ, 0x2 ;  /* 0x00000002ff467424 */ /* 0x000fe200078e00ff */
[----:B------:R-:W-:Y:S01]  /*9ae0*/  ISETP.NE.AND P2, PT, R65, RZ, PT ;  /* 0x000000ff4100720c */ /* 0x000fe20003f45270 */
[----:B------:R-:W-:-:S05]  /*9af0*/  IMAD.MOV.U32 R4, RZ, RZ, R66 ;  /* 0x000000ffff047224 */ /* 0x000fca00078e0042 */
[----:B------:R-:W-:Y:S02]  /*9b00*/  SEL R4, R4, RZ, P2 ;  /* 0x000000ff04047207 */ /* 0x000fe40001000000 */
[----:B------:R-:W-:-:S03]  /*9b10*/  ISETP.GE.U32.AND P2, PT, R65, 0x2, PT ;  /* 0x000000024100780c */ /* 0x000fc60003f46070 */
[----:B------:R-:W-:-:S04]  /*9b20*/  IMAD.IADD R4, R63, 0x1, R4 ;  /* 0x000000013f047824 */ /* 0x000fc800078e0204 */
[----:B------:R-:W-:-:S07]  /*9b30*/  IMAD.MOV.U32 R68, RZ, RZ, R4 ;  /* 0x000000ffff447224 */ /* 0x000fce00078e0004 */
[----:B------:R-:W-:Y:S05]  /*9b40*/  WARPSYNC.COLLECTIVE R67, `(.L_x_107) ;  /* 0x0000000043087348 */ /* 0x000fea0003c00000 */
[----:B------:R0:W1:Y:S02]  /*9b50*/  SHFL.UP P3, R66, R68, R70, R71 ;  /* 0x0400004644427389 */ /* 0x0000640000060047 */
[----:B01----:R-:W-:Y:S05]  /*9b60*/  ENDCOLLECTIVE ;  /* 0x000000000000791b */ /* 0x003fea0003800000 */
.L_x_107:
[----:B------:R-:W-:Y:S02]  /*9b70*/  IMAD.MOV.U32 R70, RZ, RZ, 0x4 ;  /* 0x00000004ff467424 */ /* 0x000fe400078e00ff */
        /* <DEDUP_REMOVED lines=8> */
.L_x_108:
        /* <DEDUP_REMOVED lines=9> */
.L_x_109:
[----:B------:R-:W-:Y:S02]  /*9c90*/  IMAD.MOV.U32 R70, RZ, RZ, 0x10 ;  /* 0x00000010ff467424 */ /* 0x000fe400078e00ff */
[----:B------:R-:W-:-:S05]  /*9ca0*/  IMAD.MOV.U32 R63, RZ, RZ, R66 ;  /* 0x000000ffff3f7224 */ /* 0x000fca00078e0042 */
[----:B------:R-:W-:-:S05]  /*9cb0*/  SEL R63, R63, RZ, P2 ;  /* 0x000000ff3f3f7207 */ /* 0x000fca0001000000 */
[----:B------:R-:W-:-:S04]  /*9cc0*/  IMAD.IADD R63, R62, 0x1, R63 ;  /* 0x000000013e3f7824 */ /* 0x000fc800078e023f */
[----:B------:R-:W-:-:S07]  /*9cd0*/  IMAD.MOV.U32 R68, RZ, RZ, R63 ;  /* 0x000000ffff447224 */ /* 0x000fce00078e003f */
[----:B------:R-:W-:Y:S05]  /*9ce0*/  WARPSYNC.COLLECTIVE R67, `(.L_x_110) ;  /* 0x0000000043087348 */ /* 0x000fea0003c00000 */
[----:B------:R0:W1:Y:S02]  /*9cf0*/  SHFL.UP P3, R66, R68, R70, R71 ;  /* 0x0400004644427389 */ /* 0x0000640000060047 */
[----:B01----:R-:W-:Y:S05]  /*9d00*/  ENDCOLLECTIVE ;  /* 0x000000000000791b */ /* 0x003fea0003800000 */
.L_x_110:
[----:B------:R-:W-:Y:S01]  /*9d10*/  IMAD.MOV.U32 R4, RZ, RZ, R66 ;  /* 0x000000ffff047224 */ /* 0x000fe200078e0042 */
[----:B------:R-:W-:Y:S06]  /*9d20*/  BRA `(.L_x_111) ;  /* 0xffffffac00487947 */ /* 0x000fec000383ffff */
.L_x_42:
[----:B------:R-:W1:Y:S01]  /*9d30*/  S2R R72, SR_LANEID ;  /* 0x0000000000487919 */ /* 0x000e620000000000 */
[----:B0-----:R-:W-:Y:S02]  /*9d40*/  IMAD.MOV.U32 R68, RZ, RZ, R17 ;  /* 0x000000ffff447224 */ /* 0x001fe400078e0011 */
[----:B------:R-:W-:Y:S02]  /*9d50*/  IMAD.MOV.U32 R70, RZ, RZ, 0x1 ;  /* 0x00000001ff467424 */ /* 0x000fe400078e00ff */
[----:B------:R-:W-:Y:S02]  /*9d60*/  IMAD.MOV.U32 R71, RZ, RZ, RZ ;  /* 0x000000ffff477224 */ /* 0x000fe400078e00ff */
[----:B------:R-:W-:-:S07]  /*9d70*/  IMAD.MOV.U32 R67, RZ, RZ, R62 ;  /* 0x000000ffff437224 */ /* 0x000fce00078e003e */
[----:B-1234-:R-:W-:Y:S05]  /*9d80*/  WARPSYNC.COLLECTIVE R67, `(.L_x_112) ;  /* 0x0000000043087348 */ /* 0x01efea0003c00000 */
[----:B------:R0:W0:Y:S02]  /*9d90*/  SHFL.UP P3, R66, R68, R70, R71 ;  /* 0x0400004644427389 */ /* 0x0000240000060047 */
[----:B01234-:R-:W-:Y:S05]  /*9da0*/  ENDCOLLECTIVE ;  /* 0x000000000000791b */ /* 0x01ffea0003800000 */
.L_x_112:
[----:B------:R-:W-:Y:S01]  /*9db0*/  IMAD.MOV.U32 R70, RZ, RZ, 0x2 ;  /* 0x00000002ff467424 */ /* 0x000fe200078e00ff */
[----:B------:R-:W-:Y:S01]  /*9dc0*/  ISETP.NE.AND P2, PT, R72, RZ, PT ;  /* 0x000000ff4800720c */ /* 0x000fe20003f45270 */
[----:B------:R-:W-:-:S05]  /*9dd0*/  IMAD.MOV.U32 R63, RZ, RZ, R66 ;  /* 0x000000ffff3f7224 */ /* 0x000fca00078e0042 */
[----:B------:R-:W-:-:S05]  /*9de0*/  SEL R66, R63, RZ, P2 ;  /* 0x000000ff3f427207 */ /* 0x000fca0001000000 */
[----:B------:R-:W-:-:S04]  /*9df0*/  IMAD.IADD R63, R17, 0x1, R66 ;  /* 0x00000001113f7824 */ /* 0x000fc800078e0242 */
[----:B------:R-:W-:-:S07]  /*9e00*/  IMAD.MOV.U32 R68, RZ, RZ, R63 ;  /* 0x000000ffff447224 */ /* 0x000fce00078e003f */
[----:B------:R-:W-:Y:S05]  /*9e10*/  WARPSYNC.COLLECTIVE R67, `(.L_x_113) ;  /* 0x0000000043087348 */ /* 0x000fea0003c00000 */
[----:B------:R0:W1:Y:S02]  /*9e20*/  SHFL.UP P3, R66, R68, R70, R71 ;  /* 0x0400004644427389 */ /* 0x0000640000060047 */
[----:B01----:R-:W-:Y:S05]  /*9e30*/  ENDCOLLECTIVE ;  /* 0x000000000000791b */ /* 0x003fea0003800000 */
.L_x_113:
[----:B------:R-:W-:Y:S02]  /*9e40*/  IMAD.MOV.U32 R70, RZ, RZ, 0x4 ;  /* 0x00000004ff467424 */ /* 0x000fe400078e00ff */
[----:B------:R-:W-:Y:S01]  /*9e50*/  IMAD.MOV.U32 R65, RZ, RZ, R66 ;  /* 0x000000ffff417224 */ /* 0x000fe200078e0042 */
[----:B------:R-:W-:-:S04]  /*9e60*/  ISETP.GE.U32.AND P3, PT, R72, 0x2, PT ;  /* 0x000000024800780c */ /* 0x000fc80003f66070 */
[----:B------:R-:W-:-:S05]  /*9e70*/  SEL R66, R65, RZ, P3 ;  /* 0x000000ff41427207 */ /* 0x000fca0001800000 */
[----:B------:R-:W-:-:S04]  /*9e80*/  IMAD.IADD R65, R63, 0x1, R66 ;  /* 0x000000013f417824 */ /* 0x000fc800078e0242 */
[----:B------:R-:W-:-:S07]  /*9e90*/  IMAD.MOV.U32 R68, RZ, RZ, R65 ;  /* 0x000000ffff447224 */ /* 0x000fce00078e0041 */
[----:B------:R-:W-:Y:S05]  /*9ea0*/  WARPSYNC.COLLECTIVE R67, `(.L_x_114) ;  /* 0x0000000043087348 */ /* 0x000fea0003c00000 */
[----:B------:R0:W1:Y:S02]  /*9eb0*/  SHFL.UP P3, R66, R68, R70, R71 ;  /* 0x0400004644427389 */ /* 0x0000640000060047 */
[----:B01----:R-:W-:Y:S05]  /*9ec0*/  ENDCOLLECTIVE ;  /* 0x000000000000791b */ /* 0x003fea0003800000 */
.L_x_114:
[----:B------:R-:W-:Y:S01]  /*9ed0*/  IMAD.MOV.U32 R70, RZ, RZ, 0x8 ;  /* 0x00000008ff467424 */ /* 0x000fe200078e00ff */
[----:B------:R-:W-:-:S04]  /*9ee0*/  ISETP.GE.U32.AND P3, PT, R72, 0x4, PT ;  /* 0x000000044800780c */ /* 0x000fc80003f66070 */
[----:B------:R-:W-:-:S05]  /*9ef0*/  SEL R66, R66, RZ, P3 ;  /* 0x000000ff42427207 */ /* 0x000fca0001800000 */
[----:B------:R-:W-:-:S04]  /*9f00*/  IMAD.IADD R17, R65, 0x1, R66 ;  /* 0x0000000141117824 */ /* 0x000fc800078e0242 */
[----:B------:R-:W-:-:S07]  /*9f10*/  IMAD.MOV.U32 R68, RZ, RZ, R17 ;  /* 0x000000ffff447224 */ /* 0x000fce00078e0011 */
[----:B------:R-:W-:Y:S05]  /*9f20*/  WARPSYNC.COLLECTIVE R67, `(.L_x_115) ;  /* 0x0000000043087348 */ /* 0x000fea0003c00000 */
[----:B------:R0:W1:Y:S02]  /*9f30*/  SHFL.UP P3, R66, R68, R70, R71 ;  /* 0x0400004644427389 */ /* 0x0000640000060047 */
[----:B01----:R-:W-:Y:S05]  /*9f40*/  ENDCOLLECTIVE ;  /* 0x000000000000791b */ /* 0x003fea0003800000 */
.L_x_115:
        /* <DEDUP_REMOVED lines=8> */
.L_x_116:
        /* <DEDUP_REMOVED lines=8> */
.L_x_117:
[----:B------:R-:W-:Y:S01]  /*a050*/  IMAD.MOV.U32 R65, RZ, RZ, R66 ;  /* 0x000000ffff417224 */ /* 0x000fe200078e0042 */
[----:B------:R-:W-:Y:S06]  /*a060*/  BRA `(.L_x_118) ;  /* 0xffffffac00147947 */ /* 0x000fec000383ffff */
        .weak           $__internal_0_$__cuda_sm20_div_u16
        .type           $__internal_0_$__cuda_sm20_div_u16,@function
        .size           $__internal_0_$__cuda_sm20_div_u16,(.L_x_444 - $__internal_0_$__cuda_sm20_div_u16)
$__internal_0_$__cuda_sm20_div_u16:
[----:B------:R-:W0:Y:S01]  /*a070*/  I2F.U16 R4, R2 ;  /* 0x0000000200047306 */ /* 0x000e220000101000 */
[----:B------:R-:W-:Y:S01]  /*a080*/  IMAD.MOV.U32 R5, RZ, RZ, 0x4b800000 ;  /* 0x4b800000ff057424 */ /* 0x000fe200078e00ff */
[----:B------:R-:W-:Y:S02]  /*a090*/  I2FP.F32.U32.RZ R0, R0 ;  /* 0x0000000000007245 */ /* 0x000fe4000020d000 */
[C---:B0-----:R-:W-:Y:S02]  /*a0a0*/  FSETP.GEU.AND P1, PT, |R4|.reuse, 1.175494350822287508e-38, PT ;  /* 0x008000000400780b */ /* 0x041fe40003f2e200 */
[----:B------:R-:W-:Y:S02]  /*a0b0*/  FSETP.GT.AND P0, PT, |R4|, 8.50705917302346158658e+37, PT ;  /* 0x7e8000000400780b */ /* 0x000fe40003f04200 */
[----:B------:R-:W-:-:S04]  /*a0c0*/  FSEL R5, R5, 1, !P1 ;  /* 0x3f80000005057808 */ /* 0x000fc80004800000 */
[----:B------:R-:W-:Y:S02]  /*a0d0*/  FSEL R5, R5, 0.25, !P0 ;  /* 0x3e80000005057808 */ /* 0x000fe40004000000 */
[----:B------:R-:W-:-:S03]  /*a0e0*/  ISETP.NE.U32.AND P0, PT, R2, RZ, PT ;  /* 0x000000ff0200720c */ /* 0x000fc60003f05070 */
[----:B------:R-:W-:Y:S01]  /*a0f0*/  FMUL R6, R4, R5 ;  /* 0x0000000504067220 */ /* 0x000fe20000400000 */
[----:B------:R-:W-:-:S05]  /*a100*/  IMAD.MOV.U32 R4, RZ, RZ, R8 ;  /* 0x000000ffff047224 */ /* 0x000fca00078e0008 */
[----:B------:R-:W0:Y:S02]  /*a110*/  MUFU.RCP R6, R6 ;  /* 0x0000000600067308 */ /* 0x000e240000001000 */
[----:B0-----:R-:W-:-:S04]  /*a120*/  FMUL R5, R5, R6 ;  /* 0x0000000605057220 */ /* 0x001fc80000400000 */
[----:B------:R-:W-:-:S04]  /*a130*/  VIADD R5, R5, 0x2 ;  /* 0x0000000205057836 */ /* 0x000fc80000000000 */
[----:B------:R-:W-:Y:S01]  /*a140*/  FMUL.RZ R0, R0, R5 ;  /* 0x0000000500007220 */ /* 0x000fe2000040c000 */
[----:B------:R-:W-:-:S05]  /*a150*/  IMAD.MOV.U32 R5, RZ, RZ, 0x0 ;  /* 0x00000000ff057424 */ /* 0x000fca00078e00ff */
[----:B------:R-:W0:Y:S02]  /*a160*/  F2I.U32.TRUNC.NTZ R0, R0 ;  /* 0x0000000000007305 */ /* 0x000e24000020f000 */
[----:B0-----:R-:W-:Y:S01]  /*a170*/  LOP3.LUT R2, R0, 0xffff, RZ, 0xc0, !PT ;  /* 0x0000ffff00027812 */ /* 0x001fe200078ec0ff */
[----:B------:R-:W-:Y:S01]  /*a180*/  @!P0 IMAD.MOV.U32 R2, RZ, RZ, -0x1 ;  /* 0xffffffffff028424 */ /* 0x000fe200078e00ff */
[----:B------:R-:W-:Y:S06]  /*a190*/  RET.REL.NODEC R4 `(_Z19RadixDownsweepPairsIfEvPT_PjS1_S2_S2_S2_jj) ;  /* 0xffffff5c04987950 */ /* 0x000fec0003c3ffff */
.L_x_119:
[----:B------:R-:W-:-:S00]  /*a1a0*/  BRA `(.L_x_119) ;  /* 0xfffffffc00fc7947 */ /* 0x000fc0000383ffff */
[----:B------:R-:W-:-:S00]  /*a1b0*/  NOP ;  /* 0x0000000000007918 */ /* 0x000fc00000000000 */
        /* <DEDUP_REMOVED lines=12> */
.L_x_444:


//--------------------- .text._Z12RadixUpsweepIfEvPT_PjS2_jj --------------------------
	.section	.text._Z12RadixUpsweepIfEvPT_PjS2_jj,"ax",@progbits
	.align	128
        .global         _Z12RadixUpsweepIfEvPT_PjS2_jj
        .type           _Z12RadixUpsweepIfEvPT_PjS2_jj,@function
        .size           _Z12RadixUpsweepIfEvPT_PjS2_jj,(.L_x_447 - _Z12RadixUpsweepIfEvPT_PjS2_jj)
        .other          _Z12RadixUpsweepIfEvPT_PjS2_jj,@"STO_CUDA_ENTRY STV_DEFAULT"
_Z12RadixUpsweepIfEvPT_PjS2_jj:
.text._Z12RadixUpsweepIfEvPT_PjS2_jj:
[----:B------:R-:W0:Y:S01]  /*0000*/  LDC R1, c[0x0][0x37c] ;  /* 0x0000df00ff017b82 */ /* 0x000e220000000800 */
[----:B------:R-:W1:Y:S01]  /*0010*/  S2R R23, SR_TID.X ;  /* 0x0000000000177919 */ /* 0x000e620000002100 */
[----:B------:R-:W2:Y:S01]  /*0020*/  LDCU UR4, c[0x0][0x2f8] ;  /* 0x00005f00ff0477ac */ /* 0x000ea20008000800 */
[----:B0-----:R-:W-:Y:S01]  /*0030*/  VIADD R1, R1, 0xfffffff0 ;  /* 0xfffffff001017836 */ /* 0x001fe20000000000 */
[----:B------:R-:W-:Y:S01]  /*0040*/  BSSY.RECONVERGENT B0, `(.L_x_120) ;  /* 0x0000043000007945 */ /* 0x000fe20003800200 */
[----:B------:R-:W0:Y:S03]  /*0050*/  LDCU UR5, c[0x0][0x2fc] ;  /* 0x00005f80ff0577ac */ /* 0x000e260008000800 */
[----:B--2---:R-:W-:-:S05]  /*0060*/  IADD3 R2, P1, PT, R1, UR4, RZ ;  /* 0x0000000401027c10 */ /* 0x004fca000ff3e0ff */
[----:B0-----:R-:W-:Y:S01]  /*0070*/  IMAD.X R22, RZ, RZ, UR5, P1 ;  /* 0x00000005ff167e24 */ /* 0x001fe200088e06ff */
[----:B-1----:R-:W-:-:S13]  /*0080*/  ISETP.GT.U32.AND P0, PT, R23, 0x1ff, PT ;  /* 0x000001ff1700780c */ /* 0x002fda0003f04070 */
[----:B------:R-:W-:Y:S05]  /*0090*/  @P0 BRA `(.L_x_121) ;  /* 0x0000000000f40947 */ /* 0x000fea0003800000 */
[----:B------:R-:W0:Y:S01]  /*00a0*/  LDC R0, c[0x0][0x360] ;  /* 0x0000d800ff007b82 */ /* 0x000e220000000800 */
[----:B------:R-:W-:Y:S01]  /*00b0*/  BSSY.RECONVERGENT B1, `(.L_x_122) ;  /* 0x000002b000017945 */ /* 0x000fe20003800200 */
[----:B0-----:R-:W0:Y:S01]  /*00c0*/  I2F.U32.RP R8, R0 ;  /* 0x0000000000087306 */ /* 0x001e220000209000 */
[----:B------:R-:W-:Y:S01]  /*00d0*/  IMAD.IADD R3, R23, 0x1, R0 ;  /* 0x0000000117037824 */ /* 0x000fe200078e0200 */
[----:B------:R-:W-:-:S04]  /*00e0*/  ISETP.NE.U32.AND P2, PT, R0, RZ, PT ;  /* 0x000000ff0000720c */ /* 0x000fc80003f45070 */
[C---:B------:R-:W-:Y:S02]  /*00f0*/  ISETP.GE.U32.AND P0, PT, R3.reuse, 0x200, PT ;  /* 0x000002000300780c */ /* 0x040fe40003f06070 */
[----:B------:R-:W-:Y:S02]  /*0100*/  VIMNMX.U32 R6, PT, PT, R3, 0x200, !PT ;  /* 0x0000020003067848 */ /* 0x000fe40007fe0000 */
[----:B------:R-:W-:-:S04]  /*0110*/  SEL R7, RZ, 0x1, P0 ;  /* 0x00000001ff077807 */ /* 0x000fc80000000000 */
[----:B------:R-:W-:Y:S01]  /*0120*/  IADD3 R3, PT, PT, R6, -R3, -R7 ;  /* 0x8000000306037210 */ /* 0x000fe20007ffe807 */
[----:B0-----:R-:W0:Y:S02]  /*0130*/  MUFU.RCP R8, R8 ;  /* 0x0000000800087308 */ /* 0x001e240000001000 */
[----:B0-----:R-:W-:-:S06]  /*0140*/  VIADD R4, R8, 0xffffffe ;  /* 0x0ffffffe08047836 */ /* 0x001fcc0000000000 */
[----:B------:R0:W1:Y:S02]  /*0150*/  F2I.FTZ.U32.TRUNC.NTZ R5, R4 ;  /* 0x0000000400057305 */ /* 0x000064000021f000 */
[----:B0-----:R-:W-:Y:S01]  /*0160*/  IMAD.MOV.U32 R4, RZ, RZ, RZ ;  /* 0x000000ffff047224 */ /* 0x001fe200078e00ff */
[----:B-1----:R-:W-:-:S05]  /*0170*/  IADD3 R9, PT, PT, RZ, -R5, RZ ;  /* 0x80000005ff097210 */ /* 0x002fca0007ffe0ff */
[----:B------:R-:W-:-:S04]  /*0180*/  IMAD R9, R9, R0, RZ ;  /* 0x0000000009097224 */ /* 0x000fc800078e02ff */
[----:B------:R-:W-:-:S06]  /*0190*/  IMAD.HI.U32 R8, R5, R9, R4 ;  /* 0x0000000905087227 */ /* 0x000fcc00078e0004 */
[----:B------:R-:W-:-:S04]  /*01a0*/  IMAD.HI.U32 R8, R8, R3, RZ ;  /* 0x0000000308087227 */ /* 0x000fc800078e00ff */
[----:B------:R-:W-:-:S04]  /*01b0*/  IMAD.MOV R4, RZ, RZ, -R8 ;  /* 0x000000ffff047224 */ /* 0x000fc800078e0a08 */
[----:B------:R-:W-:-:S05]  /*01c0*/  IMAD R3, R0, R4, R3 ;  /* 0x0000000400037224 */ /* 0x000fca00078e0203 */
[----:B------:R-:W-:-:S13]  /*01d0*/  ISETP.GE.U32.AND P0, PT, R3, R0, PT ;  /* 0x000000000300720c */ /* 0x000fda0003f06070 */
[----:B------:R-:W-:Y:S01]  /*01e0*/  @P0 IADD3 R3, PT, PT, R3, -R0, RZ ;  /* 0x8000000003030210 */ /* 0x000fe20007ffe0ff */
[----:B------:R-:W-:-:S03]  /*01f0*/  @P0 VIADD R8, R8, 0x1 ;  /* 0x0000000108080836 */ /* 0x000fc60000000000 */
[----:B------:R-:W-:-:S13]  /*0200*/  ISETP.GE.U32.AND P1, PT, R3, R0, PT ;  /* 0x000000000300720c */ /* 0x000fda0003f26070 */
[----:B------:R-:W-:Y:S01]  /*0210*/  @P1 VIADD R8, R8, 0x1 ;  /* 0x0000000108081836 */ /* 0x000fe20000000000 */
[----:B------:R-:W-:-:S05]  /*0220*/  @!P2 LOP3.LUT R8, RZ, R0, RZ, 0x33, !PT ;  /* 0x00000000ff08a212 */ /* 0x000fca00078e33ff */
[----:B------:R-:W-:-:S05]  /*0230*/  IMAD.IADD R7, R7, 0x1, R8 ;  /* 0x0000000107077824 */ /* 0x000fca00078e0208 */
[C---:B------:R-:W-:Y:S02]  /*0240*/  LOP3.LUT R3, R7.reuse, 0x3, RZ, 0xc0, !PT ;  /* 0x0000000307037812 */ /* 0x040fe400078ec0ff */
[----:B------:R-:W-:Y:S02]  /*0250*/  ISETP.GE.U32.AND P1, PT, R7, 0x3, PT ;  /* 0x000000030700780c */ /* 0x000fe40003f26070 */
[----:B------:R-:W-:Y:S02]  /*0260*/  ISETP.NE.AND P0, PT, R3, 0x3, PT ;  /* 0x000000030300780c */ /* 0x000fe40003f05270 */
[----:B------:R-:W-:-:S11]  /*0270*/  MOV R3, R23 ;  /* 0x0000001700037202 */ /* 0x000fd60000000f00 */
[----:B------:R-:W-:Y:S05]  /*0280*/  @!P0 BRA `(.L_x_123) ;  /* 0x0000000000348947 */ /* 0x000fea0003800000 */
[----:B------:R-:W0:Y:S01]  /*0290*/  S2UR UR5, SR_CgaCtaId ;  /* 0x00000000000579c3 */ /* 0x000e220000008800 */
[----:B------:R-:W-:Y:S01]  /*02a0*/  VIADD R3, R7, 0x1 ;  /* 0x0000000107037836 */ /* 0x000fe20000000000 */
[----:B------:R-:W-:-:S04]  /*02b0*/  UMOV UR4, 0x400 ;  /* 0x0000040000047882 */ /* 0x000fc80000000000 */
[----:B------:R-:W-:-:S05]  /*02c0*/  LOP3.LUT R4, R3, 0x3, RZ, 0xc0, !PT ;  /* 0x0000000303047812 */ /* 0x000fca00078ec0ff */
[----:B------:R-:W-:Y:S02]  /*02d0*/  IMAD R3, R4, R0, R23 ;  /* 0x0000000004037224 */ /* 0x000fe400078e0217 */
[----:B------:R-:W-:Y:S01]  /*02e0*/  IMAD.MOV R4, RZ, RZ, -R4 ;  /* 0x000000ffff047224 */ /* 0x000fe200078e0a04 */
[----:B0-----:R-:W-:-:S06]  /*02f0*/  ULEA UR4, UR5, UR4, 0x18 ;  /* 0x0000000405047291 */ /* 0x001fcc000f8ec0ff */
[----:B------:R-:W-:-:S07]  /*0300*/  LEA R5, R23, UR4, 0x2 ;  /* 0x0000000417057c11 */ /* 0x000fce000f8e10ff */
.L_x_124:
[----:B------:R-:W-:Y:S01]  /*0310*/  VIADD R4, R4, 0x1 ;  /* 0x0000000104047836 */ /* 0x000fe20000000000 */
[----:B------:R0:W-:Y:S04]  /*0320*/  STS [R5], RZ ;  /* 0x000000ff05007388 */ /* 0x0001e80000000800 */
[----:B------:R-:W-:Y:S02]  /*0330*/  ISETP.NE.AND P0, PT, R4, RZ, PT ;  /* 0x000000ff0400720c */ /* 0x000fe40003f05270 */
[----:B0-----:R-:W-:-:S11]  /*0340*/  LEA R5, R0, R5, 0x2 ;  /* 0x0000000500057211 */ /* 0x001fd600078e10ff */
[----:B------:R-:W-:Y:S05]  /*0350*/  @P0 BRA `(.L_x_124) ;  /* 0xfffffffc00ec0947 */ /* 0x000fea000383ffff */
.L_x_123:
[----:B------:R-:W-:Y:S05]  /*0360*/  BSYNC.RECONVERGENT B1 ;  /* 0x0000000000017941 */ /* 0x000fea0003800200 */
.L_x_122:
[----:B------:R-:W-:Y:S05]  /*0370*/  @!P1 BRA `(.L_x_121) ;  /* 0x00000000003c9947 */ /* 0x000fea0003800000 */
[----:B------:R-:W0:Y:S01]  /*0380*/  S2UR UR5, SR_CgaCtaId ;  /* 0x00000000000579c3 */ /* 0x000e220000008800 */
[----:B------:R-:W-:Y:S02]  /*0390*/  UMOV UR4, 0x400 ;  /* 0x0000040000047882 */ /* 0x000fe40000000000 */
[----:B0-----:R-:W-:-:S06]  /*03a0*/  ULEA UR4, UR5, UR4, 0x18 ;  /* 0x0000000405047291 */ /* 0x001fcc000f8ec0ff */
[----:B------:R-:W-:-:S07]  /*03b0*/  LEA R5, R3, UR4, 0x2 ;  /* 0x0000000403057c11 */ /* 0x000fce000f8e10ff */
.L_x_125:
[C-C-:B------:R-:W-:Y:S01]  /*03c0*/  IMAD R4, R0.reuse, 0x4, R5.reuse ;  /* 0x0000000400047824 */ /* 0x140fe200078e0205 */
[----:B------:R0:W-:Y:S01]  /*03d0*/  STS [R5], RZ ;  /* 0x000000ff05007388 */ /* 0x0001e20000000800 */
[C-C-:B------:R-:W-:Y:S02]  /*03e0*/  IMAD R6, R0.reuse, 0x8, R5.reuse ;  /* 0x0000000800067824 */ /* 0x140fe400078e0205 */
[C---:B------:R-:W-:Y:S01]  /*03f0*/  IMAD R7, R0.reuse, 0xc, R5 ;  /* 0x0000000c00077824 */ /* 0x040fe200078e0205 */
[----:B------:R1:W-:Y:S01]  /*0400*/  STS [R4], RZ ;  /* 0x000000ff04007388 */ /* 0x0003e20000000800 */
[----:B------:R-:W-:-:S03]  /*0410*/  IMAD R3, R0, 0x4, R3 ;  /* 0x0000000400037824 */ /* 0x000fc600078e0203 */
[----:B------:R1:W-:Y:S01]  /*0420*/  STS [R6], RZ ;  /* 0x000000ff06007388 */ /* 0x0003e20000000800 */
[----:B0-----:R-:W-:Y:S02]  /*0430*/  LEA R5, R0, R5, 0x4 ;  /* 0x0000000500057211 */ /* 0x001fe400078e20ff */
[----:B------:R-:W-:Y:S01]  /*0440*/  ISETP.GE.U32.AND P0, PT, R3, 0x200, PT ;  /* 0x000002000300780c */ /* 0x000fe20003f06070 */
[----:B------:R1:W-:-:S12]  /*0450*/  STS [R7], RZ ;  /* 0x000000ff07007388 */ /* 0x0003d80000000800 */
[----:B-1----:R-:W-:Y:S05]  /*0460*/  @!P0 BRA `(.L_x_125) ;  /* 0xfffffffc00d48947 */ /* 0x002fea000383ffff */
.L_x_121:
[----:B------:R-:W-:Y:S05]  /*0470*/  BSYNC.RECONVERGENT B0 ;  /* 0x0000000000007941 */ /* 0x000fea0003800200 */
.L_x_120:
[----:B------:R-:W0:Y:S01]  /*0480*/  S2R R24, SR_CTAID.X ;  /* 0x0000000000187919 */ /* 0x000e220000002500 */
[----:B------:R-:W1:Y:S01]  /*0490*/  LDCU UR40, c[0x0][0x370] ;  /* 0x00006e00ff2877ac */ /* 0x000e620008000800 */
[----:B------:R-:W2:Y:S01]  /*04a0*/  S2UR UR5, SR_CgaCtaId ;  /* 0x00000000000579c3 */ /* 0x000ea20000008800 */
[----:B------:R-:W-:-:S07]  /*04b0*/  IMAD.SHL.U32 R0, R23, 0x10, RZ ;  /* 0x0000001017007824 */ /* 0x000fce00078e00ff */
[----:B------:R-:W-:Y:S01]  /*04c0*/  BAR.SYNC.DEFER_BLOCKING 0x0 ;  /* 0x0000000000007b1d */ /* 0x000fe20000010000 */
[----:B------:R-:W-:-:S05]  /*04d0*/  LOP3.LUT R0, R0, 0x3c00, RZ, 0xc0, !PT ;  /* 0x00003c0000007812 */ /* 0x000fca00078ec0ff */
[----:B------:R-:W-:Y:S01]  /*04e0*/  UMOV UR4, 0x400 ;  /* 0x0000040000047882 */ /* 0x000fe20000000000 */
[----:B------:R-:W3:Y:S01]  /*04f0*/  LDCU.64 UR36, c[0x0][0x358] ;  /* 0x00006b00ff2477ac */ /* 0x000ee20008000a00 */
[----:B------:R-:W4:Y:S01]  /*0500*/  LDCU.64 UR38, c[0x0][0x398] ;  /* 0x00007300ff2677ac */ /* 0x000f220008000a00 */
[----:B-1----:R-:W-:Y:S02]  /*0510*/  UIADD3 UR6, UPT, UPT, UR40, -0x1, URZ ;  /* 0xffffffff28067890 */ /* 0x002fe4000fffe0ff */
[----:B--2---:R-:W-:-:S04]  /*0520*/  ULEA UR4, UR5, UR4, 0x18 ;  /* 0x0000000405047291 */ /* 0x004fc8000f8ec0ff */
[----:B0-----:R-:W-:Y:S02]  /*0530*/  ISETP.GE.U32.AND P0, PT, R24, UR6, PT ;  /* 0x0000000618007c0c */ /* 0x001fe4000bf06070 */
[----:B------:R-:W-:-:S11]  /*0540*/  VIADD R25, R0, UR4 ;  /* 0x0000000400197c36 */ /* 0x000fd60008000000 */
[----:B---34-:R-:W-:Y:S05]  /*0550*/  @P0 BRA `(.L_x_126) ;  /* 0x0000000000e80947 */ /* 0x018fea0003800000 */
[----:B------:R-:W-:Y:S01]  /*0560*/  IMAD.MOV.U32 R3, RZ, RZ, 0x780 ;  /* 0x00000780ff037424 */ /* 0x000fe200078e00ff */
[----:B------:R-:W0:Y:S01]  /*0570*/  LDCU UR41, c[0x0][0x39c] ;  /* 0x00007380ff2977ac */ /* 0x000e220008000800 */
[C---:B------:R-:W-:Y:S01]  /*0580*/  IMAD R27, R24.reuse, 0x780, R23 ;  /* 0x00000780181b7824 */ /* 0x040fe200078e0217 */
[----:B------:R-:W-:Y:S01]  /*0590*/  BSSY B7, `(.L_x_126) ;  /* 0x0000036000077945 */ /* 0x000fe20003800000 */
[----:B------:R-:W-:-:S05]  /*05a0*/  IMAD R28, R24, R3, 0x780 ;  /* 0x00000780181c7424 */ /* 0x000fca00078e0203 */
[----:B------:R-:W-:-:S13]  /*05b0*/  ISETP.GE.U32.AND P0, PT, R27, R28, PT ;  /* 0x0000001c1b00720c */ /* 0x000fda0003f06070 */
[----:B0-----:R-:W-:Y:S05]  /*05c0*/  @P0 BRA `(.L_x_127) ;  /* 0x0000000000c80947 */ /* 0x001fea0003800000 */
[----:B------:R-:W0:Y:S02]  /*05d0*/  LDC R26, c[0x0][0x360] ;  /* 0x0000d800ff1a7b82 */ /* 0x000e240000000800 */
.L_x_130:
[----:B-1----:R-:W1:Y:S02]  /*05e0*/  LDC.64 R4, c[0x0][0x380] ;  /* 0x0000e000ff047b82 */ /* 0x002e640000000a00 */
[----:B-1----:R-:W-:-:S05]  /*05f0*/  IMAD.WIDE.U32 R4, R27, 0x10, R4 ;  /* 0x000000101b047825 */ /* 0x002fca00078e0004 */
[----:B------:R-:W2:Y:S01]  /*0600*/  LDG.E.128 R16, desc[UR36][R4.64] ;  /* 0x0000002404107981 */ /* 0x000ea2000c1e1d00 */
[----:B------:R-:W-:Y:S01]  /*0610*/  ISETP.GT.U32.AND P0, PT, R27, 0x4, PT ;  /* 0x000000041b00780c */ /* 0x000fe20003f04070 */
[----:B------:R-:W-:Y:S05]  /*0620*/  YIELD ;  /* 0x0000000000007946 */ /* 0x000fea0003800000 */
[----:B------:R-:W-:Y:S01]  /*0630*/  BSSY.RECONVERGENT B6, `(.L_x_128) ;  /* 0x0000014000067945 */ /* 0x000fe20003800200 */
[----:B--2---:R-:W-:Y:S02]  /*0640*/  SHF.R.S32.HI R3, RZ, 0x1f, R16 ;  /* 0x0000001fff037819 */ /* 0x004fe40000011410 */
[----:B------:R-:W-:-:S02]  /*0650*/  SHF.R.S32.HI R0, RZ, 0x1f, R17 ;  /* 0x0000001fff007819 */ /* 0x000fc40000011411 */
[----:B------:R-:W-:Y:S02]  /*0660*/  SHF.R.S32.HI R7, RZ, 0x1f, R18 ;  /* 0x0000001fff077819 */ /* 0x000fe40000011412 */
[----:B------:R-:W-:Y:S02]  /*0670*/  SHF.R.S32.HI R6, RZ, 0x1f, R19 ;  /* 0x0000001fff067819 */ /* 0x000fe40000011413 */
[----:B------:R-:W-:Y:S02]  /*0680*/  LOP3.LUT R16, R16, 0x80000000, R3, 0x1e, !PT ;  /* 0x8000000010107812 */ /* 0x000fe400078e1e03 */
[----:B------:R-:W-:Y:S02]  /*0690*/  LOP3.LUT R17, R17, 0x80000000, R0, 0x1e, !PT ;  /* 0x8000000011117812 */ /* 0x000fe400078e1e00 */
[----:B------:R-:W-:Y:S02]  /*06a0*/  LOP3.LUT R18, R18, 0x80000000, R7, 0x1e, !PT ;  /* 0x8000000012127812 */ /* 0x000fe400078e1e07 */
[----:B------:R-:W-:Y:S01]  /*06b0*/  LOP3.LUT R19, R19, 0x80000000, R6, 0x1e, !PT ;  /* 0x8000000013137812 */ /* 0x000fe200078e1e06 */
[----:B------:R-:W-:Y:S06]  /*06c0*/  @P0 BRA `(.L_x_129) ;  /* 0x0000000000280947 */ /* 0x000fec0003800000 */
[----:B------:R-:W-:Y:S01]  /*06d0*/  MOV R8, 0x10 ;  /* 0x0000001000087802 */ /* 0x000fe20000000f00 */
[----:B------:R1:W-:Y:S01]  /*06e0*/  STL.128 [R1], R16 ;  /* 0x0000001001007387 */ /* 0x0003e20000100c00 */
[----:B------:R-:W2:Y:S01]  /*06f0*/  LDCU.64 UR4, c[0x4][URZ] ;  /* 0x01000000ff0477ac */ /* 0x000ea20008000a00 */
[----:B------:R-:W-:Y:S02]  /*0700*/  IMAD.MOV.U32 R6, RZ, RZ, R2 ;  /* 0x000000ffff067224 */ /* 0x000fe400078e0002 */
[----:B------:R-:W-:Y:S01]  /*0710*/  IMAD.MOV.U32 R7, RZ, RZ, R22 ;  /* 0x000000ffff077224 */ /* 0x000fe200078e0016 */
[----:B------:R-:W3:Y:S01]  /*0720*/  LDC.64 R8, c[0x4][R8] ;  /* 0x0100000008087b82 */ /* 0x000ee20000000a00 */
[----:B--2---:R-:W-:Y:S01]  /*0730*/  MOV R4, UR4 ;  /* 0x0000000400047c02 */ /* 0x004fe20008000f00 */
[----:B-1----:R-:W-:-:S07]  /*0740*/  IMAD.U32 R5, RZ, RZ, UR5 ;  /* 0x00000005ff057e24 */ /* 0x002fce000f8e00ff */
[----:B------:R-:W-:-:S07]  /*0750*/  LEPC R20, `(.L_x_129) ;  /* 0x000000001014794e */ /* 0x000fce0000000000 */
[----:B0--3--:R-:W-:Y:S05]  /*0760*/  CALL.ABS.NOINC R8 ;  /* 0x0000000008007343 */ /* 0x009fea0003c00000 */
.L_x_129:
[----:B------:R-:W-:Y:S05]  /*0770*/  BSYNC.RECONVERGENT B6 ;  /* 0x0000000000067941 */ /* 0x000fea0003800200 */
.L_x_128:
[----:B------:R-:W-:Y:S02]  /*0780*/  SHF.R.U32.HI R17, RZ, UR41, R17 ;  /* 0x00000029ff117c19 */ /* 0x000fe40008011611 */
[----:B------:R-:W-:Y:S02]  /*0790*/  SHF.R.U32.HI R18, RZ, UR41, R18 ;  /* 0x00000029ff127c19 */ /* 0x000fe40008011612 */
[----:B------:R-:W-:Y:S01]  /*07a0*/  SHF.R.U32.HI R16, RZ, UR41, R16 ;  /* 0x00000029ff107c19 */ /* 0x000fe20008011610 */
[----:B------:R-:W-:Y:S01]  /*07b0*/  IMAD.SHL.U32 R17, R17, 0x4, RZ ;  /* 0x0000000411117824 */ /* 0x000fe200078e00ff */
[----:B------:R-:W-:Y:S01]  /*07c0*/  SHF.R.U32.HI R19, RZ, UR41, R19 ;  /* 0x00000029ff137c19 */ /* 0x000fe20008011613 */
[----:B------:R-:W-:Y:S01]  /*07d0*/  IMAD.SHL.U32 R18, R18, 0x4, RZ ;  /* 0x0000000412127824 */ /* 0x000fe200078e00ff */
[----:B------:R-:W-:Y:S02]  /*07e0*/  SHF.L.U32 R16, R16, 0x2, RZ ;  /* 0x0000000210107819 */ /* 0x000fe400000006ff */
[----:B0-----:R-:W-:Y:S01]  /*07f0*/  IADD3 R27, PT, PT, R26, R27, RZ ;  /* 0x0000001b1a1b7210 */ /* 0x001fe20007ffe0ff */
[----:B------:R-:W-:Y:S01]  /*0800*/  IMAD.SHL.U32 R19, R19, 0x4, RZ ;  /* 0x0000000413137824 */ /* 0x000fe200078e00ff */
[----:B------:R-:W-:-:S02]  /*0810*/  LOP3.LUT R16, R16, 0x3fc, RZ, 0xc0, !PT ;  /* 0x000003fc10107812 */ /* 0x000fc400078ec0ff */
[----:B------:R-:W-:Y:S02]  /*0820*/  LOP3.LUT R0, R17, 0x3fc, RZ, 0xc0, !PT ;  /* 0x000003fc11007812 */ /* 0x000fe400078ec0ff */
[----:B------:R-:W-:Y:S02]  /*0830*/  ISETP.GE.U32.AND P0, PT, R27, R28, PT ;  /* 0x0000001c1b00720c */ /* 0x000fe40003f06070 */
[----:B------:R-:W-:Y:S01]  /*0840*/  LOP3.LUT R18, R18, 0x3fc, RZ, 0xc0, !PT ;  /* 0x000003fc12127812 */ /* 0x000fe200078ec0ff */
[----:B------:R-:W-:Y:S01]  /*0850*/  IMAD.IADD R0, R25, 0x1, R0 ;  /* 0x0000000119007824 */ /* 0x000fe200078e0200 */
[----:B------:R-:W-:Y:S02]  /*0860*/  LOP3.LUT R4, R19, 0x3fc, RZ, 0xc0, !PT ;  /* 0x000003fc13047812 */ /* 0x000fe400078ec0ff */
[C---:B------:R-:W-:Y:S01]  /*0870*/  IADD3 R16, PT, PT, R25.reuse, R16, RZ ;  /* 0x0000001019107210 */ /* 0x040fe20007ffe0ff */
[C---:B------:R-:W-:Y:S02]  /*0880*/  IMAD.IADD R18, R25.reuse, 0x1, R18 ;  /* 0x0000000119127824 */ /* 0x040fe400078e0212 */
[----:B------:R-:W-:-:S02]  /*0890*/  IMAD.IADD R4, R25, 0x1, R4 ;  /* 0x0000000119047824 */ /* 0x000fc400078e0204 */
[----:B------:R1:W-:Y:S04]  /*08a0*/  ATOMS.POPC.INC.32 RZ, [R16+URZ] ;  /* 0x0000000010ff7f8c */ /* 0x0003e8000d8000ff */
[----:B------:R1:W-:Y:S04]  /*08b0*/  ATOMS.POPC.INC.32 RZ, [R0+URZ] ;  /* 0x0000000000ff7f8c */ /* 0x0003e8000d8000ff */
[----:B------:R1:W-:Y:S04]  /*08c0*/  ATOMS.POPC.INC.32 RZ, [R18+URZ] ;  /* 0x0000000012ff7f8c */ /* 0x0003e8000d8000ff */
[----:B------:R1:W-:Y:S01]  /*08d0*/  ATOMS.POPC.INC.32 RZ, [R4+URZ] ;  /* 0x0000000004ff7f8c */ /* 0x0003e2000d8000ff */
[----:B------:R-:W-:Y:S05]  /*08e0*/  @!P0 BRA `(.L_x_130) ;  /* 0xfffffffc003c8947 */ /* 0x000fea000383ffff */
.L_x_127:
[----:B------:R-:W-:Y:S05]  /*08f0*/  BSYNC B7 ;  /* 0x0000000000077941 */ /* 0x000fea0003800000 */
.L_x_126:
[----:B------:R-:W-:-:S06]  /*0900*/  UIADD3 UR4, UPT, UPT, UR40, -0x1, URZ ;  /* 0xffffffff28047890 */ /* 0x000fcc000fffe0ff */
[----:B------:R-:W-:-:S13]  /*0910*/  ISETP.NE.AND P0, PT, R24, UR4, PT ;  /* 0x0000000418007c0c */ /* 0x000fda000bf05270 */
[----:B------:R-:W-:Y:S05]  /*0920*/  @P0 BRA `(.L_x_131) ;  /* 0x0000000000840947 */ /* 0x000fea0003800000 */
[----:B------:R-:W0:Y:S01]  /*0930*/  LDCU UR4, c[0x0][0x398] ;  /* 0x00007300ff0477ac */ /* 0x000e220008000800 */
[----:B-1----:R-:W-:-:S05]  /*0940*/  IMAD R16, R24, 0x1e00, R23 ;  /* 0x00001e0018107824 */ /* 0x002fca00078e0217 */
[----:B0-----:R-:W-:-:S13]  /*0950*/  ISETP.GE.U32.AND P0, PT, R16, UR4, PT ;  /* 0x0000000410007c0c */ /* 0x001fda000bf06070 */
[----:B------:R-:W-:Y:S05]  /*0960*/  @P0 BRA `(.L_x_131) ;  /* 0x0000000000740947 */ /* 0x000fea0003800000 */
[----:B------:R-:W0:Y:S02]  /*0970*/  LDC R19, c[0x0][0x360] ;  /* 0x0000d800ff137b82 */ /* 0x000e240000000800 */
.L_x_134:
[----:B------:R-:W1:Y:S02]  /*0980*/  LDC.64 R4, c[0x0][0x380] ;  /* 0x0000e000ff047b82 */ /* 0x000e640000000a00 */
[----:B-1----:R-:W-:-:S06]  /*0990*/  IMAD.WIDE.U32 R4, R16, 0x4, R4 ;  /* 0x0000000410047825 */ /* 0x002fcc00078e0004 */
[----:B--2---:R-:W2:Y:S01]  /*09a0*/  LDG.E R4, desc[UR36][R4.64] ;  /* 0x0000002404047981 */ /* 0x004ea2000c1e1900 */
[----:B------:R-:W-:Y:S01]  /*09b0*/  ISETP.GT.U32.AND P0, PT, R16, 0x4, PT ;  /* 0x000000041000780c */ /* 0x000fe20003f04070 */
[----:B------:R-:W-:Y:S05]  /*09c0*/  YIELD ;  /* 0x0000000000007946 */ /* 0x000fea0003800000 */
[----:B------:R-:W-:Y:S01]  /*09d0*/  BSSY.RECONVERGENT B6, `(.L_x_132) ;  /* 0x000000e000067945 */ /* 0x000fe20003800200 */
[----:B--2---:R-:W-:-:S04]  /*09e0*/  SHF.R.S32.HI R17, RZ, 0x1f, R4 ;  /* 0x0000001fff117819 */ /* 0x004fc80000011404 */
[----:B------:R-:W-:Y:S02]  /*09f0*/  LOP3.LUT R17, R4, 0x80000000, R17, 0x1e, !PT ;  /* 0x8000000004117812 */ /* 0x000fe400078e1e11 */
[----:B------:R-:W-:Y:S05]  /*0a00*/  @P0 BRA `(.L_x_133) ;  /* 0x0000000000280947 */ /* 0x000fea0003800000 */
[----:B------:R-:W-:Y:S01]  /*0a10*/  MOV R8, 0x10 ;  /* 0x0000001000087802 */ /* 0x000fe20000000f00 */
[----:B------:R1:W-:Y:S01]  /*0a20*/  STL.64 [R1], R16 ;  /* 0x0000001001007387 */ /* 0x0003e20000100a00 */
[----:B------:R-:W2:Y:S01]  /*0a30*/  LDCU.64 UR4, c[0x4][0x8] ;  /* 0x01000100ff0477ac */ /* 0x000ea20008000a00 */
[----:B------:R-:W-:Y:S01]  /*0a40*/  IMAD.MOV.U32 R6, RZ, RZ, R2 ;  /* 0x000000ffff067224 */ /* 0x000fe200078e0002 */
[----:B------:R-:W-:Y:S02]  /*0a50*/  MOV R7, R22 ;  /* 0x0000001600077202 */ /* 0x000fe40000000f00 */
[----:B------:R-:W3:Y:S01]  /*0a60*/  LDC.64 R8, c[0x4][R8] ;  /* 0x0100000008087b82 */ /* 0x000ee20000000a00 */
[----:B--2---:R-:W-:Y:S02]  /*0a70*/  IMAD.U32 R4, RZ, RZ, UR4 ;  /* 0x00000004ff047e24 */ /* 0x004fe4000f8e00ff */
[----:B-1----:R-:W-:-:S07]  /*0a80*/  IMAD.U32 R5, RZ, RZ, UR5 ;  /* 0x00000005ff057e24 */ /* 0x002fce000f8e00ff */
[----:B------:R-:W-:-:S07]  /*0a90*/  LEPC R20, `(.L_x_133) ;  /* 0x000000001014794e */ /* 0x000fce0000000000 */
[----:B0--3--:R-:W-:Y:S05]  /*0aa0*/  CALL.ABS.NOINC R8 ;  /* 0x0000000008007343 */ /* 0x009fea0003c00000 */
.L_x_133:
[----:B------:R-:W-:Y:S05]  /*0ab0*/  BSYNC.RECONVERGENT B6 ;  /* 0x0000000000067941 */ /* 0x000fea0003800200 */
.L_x_132:
[----:B------:R-:W-:Y:S01]  /*0ac0*/  SHF.R.U32.HI R17, RZ, UR39, R17 ;  /* 0x00000027ff117c19 */ /* 0x000fe20008011611 */
[----:B0-----:R-:W-:-:S04]  /*0ad0*/  IMAD.IADD R16, R19, 0x1, R16 ;  /* 0x0000000113107824 */ /* 0x001fc800078e0210 */
[----:B------:R-:W-:Y:S01]  /*0ae0*/  IMAD.SHL.U32 R17, R17, 0x4, RZ ;  /* 0x0000000411117824 */ /* 0x000fe200078e00ff */
[----:B------:R-:W-:-:S04]  /*0af0*/  ISETP.GE.U32.AND P0, PT, R16, UR38, PT ;  /* 0x0000002610007c0c */ /* 0x000fc8000bf06070 */
[----:B------:R-:W-:-:S05]  /*0b00*/  LOP3.LUT R0, R17, 0x3fc, RZ, 0xc0, !PT ;  /* 0x000003fc11007812 */ /* 0x000fca00078ec0ff */
[----:B------:R-:W-:-:S05]  /*0b10*/  IMAD.IADD R0, R25, 0x1, R0 ;  /* 0x0000000119007824 */ /* 0x000fca00078e0200 */
[----:B------:R2:W-:Y:S01]  /*0b20*/  ATOMS.POPC.INC.32 RZ, [R0+URZ] ;  /* 0x0000000000ff7f8c */ /* 0x0005e2000d8000ff */
[----:B------:R-:W-:Y:S05]  /*0b30*/  @!P0 BRA `(.L_x_134) ;  /* 0xfffffffc00908947 */ /* 0x000fea000383ffff */
.L_x_131:
[----:B------:R-:W-:Y:S01]  /*0b40*/  ISETP.GT.U32.AND P0, PT, R23, 0xff, PT ;  /* 0x000000ff1700780c */ /* 0x000fe20003f04070 */
[----:B------:R-:W-:Y:S05]  /*0b50*/  WARPSYNC.ALL ;  /* 0x0000000000007948 */ /* 0x000fea0003800000 */
[----:B------:R-:W-:Y:S07]  /*0b60*/  BAR.SYNC.DEFER_BLOCKING 0x0 ;  /* 0x0000000000007b1d */ /* 0x000fee0000010000 */
[----:B------:R-:W-:Y:S05]  /*0b70*/  @P0 BRA `(.L_x_135) ;  /* 0x0000000c00280947 */ /* 0x000fea0003800000 */
[----:B------:R-:W0:Y:S01]  /*0b80*/  LDC R17, c[0x0][0x360] ;  /* 0x0000d800ff117b82 */ /* 0x000e220000000800 */
[----:B------:R-:W-:Y:S01]  /*0b90*/  MOV R10, 0x400 ;  /* 0x00000400000a7802 */ /* 0x000fe20000000f00 */
[----:B------:R-:W-:Y:S01]  /*0ba0*/  BSSY B0, `(.L_x_136) ;  /* 0x000004c000007945 */ /* 0x000fe20003800000 */
[----:B-1----:R-:W-:Y:S01]  /*0bb0*/  IMAD.MOV.U32 R18, RZ, RZ, R23 ;  /* 0x000000ffff127224 */ /* 0x002fe200078e0017 */
[----:B0-----:R-:W0:Y:S01]  /*0bc0*/  I2F.U32.RP R4, R17 ;  /* 0x0000001100047306 */ /* 0x001e220000209000 */
[----:B--2---:R-:W-:Y:S01]  /*0bd0*/  IMAD.IADD R0, R23, 0x1, R17 ;  /* 0x0000000117007824 */ /* 0x004fe200078e0211 */
[----:B------:R-:W-:-:S04]  /*0be0*/  ISETP.NE.U32.AND P2, PT, R17, RZ, PT ;  /* 0x000000ff1100720c */ /* 0x000fc80003f45070 */
[C---:B------:R-:W-:Y:S02]  /*0bf0*/  ISETP.GE.U32.AND P0, PT, R0.reuse, 0x100, PT ;  /* 0x000001000000780c */ /* 0x040fe40003f06070 */
[----:B------:R-:W-:Y:S02]  /*0c00*/  VIMNMX.U32 R5, PT, PT, R0, 0x100, !PT ;  /* 0x0000010000057848 */ /* 0x000fe40007fe0000 */
[----:B------:R-:W-:-:S04]  /*0c10*/  SEL R19, RZ, 0x1, P0 ;  /* 0x00000001ff137807 */ /* 0x000fc80000000000 */
[----:B------:R-:W-:Y:S01]  /*0c20*/  IADD3 R0, PT, PT, R5, -R0, -R19 ;  /* 0x8000000005007210 */ /* 0x000fe20007ffe813 */
[----:B0-----:R-:W0:Y:S02]  /*0c30*/  MUFU.RCP R4, R4 ;  /* 0x0000000400047308 */ /* 0x001e240000001000 */
[----:B0-----:R-:W-:-:S06]  /*0c40*/  IADD3 R2, PT, PT, R4, 0xffffffe, RZ ;  /* 0x0ffffffe04027810 */ /* 0x001fcc0007ffe0ff */
[----:B------:R0:W1:Y:S02]  /*0c50*/  F2I.FTZ.U32.TRUNC.NTZ R3, R2 ;  /* 0x0000000200037305 */ /* 0x000064000021f000 */
[----:B0-----:R-:W-:Y:S02]  /*0c60*/  IMAD.MOV.U32 R2, RZ, RZ, RZ ;  /* 0x000000ffff027224 */ /* 0x001fe400078e00ff */
[----:B-1----:R-:W-:-:S04]  /*0c70*/  IMAD.MOV R6, RZ, RZ, -R3 ;  /* 0x000000ffff067224 */ /* 0x002fc800078e0a03 */
[----:B------:R-:W-:-:S04]  /*0c80*/  IMAD R7, R6, R17, RZ ;  /* 0x0000001106077224 */ /* 0x000fc800078e02ff */
[----:B------:R-:W-:-:S06]  /*0c90*/  IMAD.HI.U32 R3, R3, R7, R2 ;  /* 0x0000000703037227 */ /* 0x000fcc00078e0002 */
[----:B------:R-:W-:-:S05]  /*0ca0*/  IMAD.HI.U32 R2, R3, R0, RZ ;  /* 0x0000000003027227 */ /* 0x000fca00078e00ff */
[----:B------:R-:W-:-:S05]  /*0cb0*/  IADD3 R3, PT, PT, -R2, RZ, RZ ;  /* 0x000000ff02037210 */ /* 0x000fca0007ffe1ff */
[----:B------:R-:W-:Y:S02]  /*0cc0*/  IMAD R0, R17, R3, R0 ;  /* 0x0000000311007224 */ /* 0x000fe400078e0200 */
[----:B------:R-:W0:Y:S03]  /*0cd0*/  S2R R3, SR_CgaCtaId ;  /* 0x0000000000037919 */ /* 0x000e260000008800 */
[----:B------:R-:W-:-:S13]  /*0ce0*/  ISETP.GE.U32.AND P0, PT, R0, R17, PT ;  /* 0x000000110000720c */ /* 0x000fda0003f06070 */
[----:B------:R-:W-:Y:S02]  /*0cf0*/  @P0 IMAD.IADD R0, R0, 0x1, -R17 ;  /* 0x0000000100000824 */ /* 0x000fe400078e0a11 */
[----:B------:R-:W-:-:S03]  /*0d00*/  @P0 VIADD R2, R2, 0x1 ;  /* 0x0000000102020836 */ /* 0x000fc60000000000 */
[----:B------:R-:W-:Y:S02]  /*0d10*/  ISETP.GE.U32.AND P1, PT, R0, R17, PT ;  /* 0x000000110000720c */ /* 0x000fe40003f26070 */
[----:B0-----:R-:W-:-:S11]  /*0d20*/  LEA R10, R3, R10, 0x18 ;  /* 0x0000000a030a7211 */ /* 0x001fd600078ec0ff */
[----:B------:R-:W-:Y:S01]  /*0d30*/  @P1 VIADD R2, R2, 0x1 ;  /* 0x0000000102021836 */ /* 0x000fe20000000000 */
[----:B------:R-:W-:-:S04]  /*0d40*/  @!P2 LOP3.LUT R2, RZ, R17, RZ, 0x33, !PT ;  /* 0x00000011ff02a212 */ /* 0x000fc800078e33ff */
[----:B------:R-:W-:-:S04]  /*0d50*/  IADD3 R19, PT, PT, R19, R2, RZ ;  /* 0x0000000213137210 */ /* 0x000fc80007ffe0ff */
[----:B------:R-:W-:-:S04]  /*0d60*/  LOP3.LUT R0, R19, 0x3, RZ, 0xc0, !PT ;  /* 0x0000000313007812 */ /* 0x000fc800078ec0ff */
[----:B------:R-:W-:-:S13]  /*0d70*/  ISETP.NE.AND P0, PT, R0, 0x3, PT ;  /* 0x000000030000780c */ /* 0x000fda0003f05270 */
[----:B------:R-:W-:Y:S05]  /*0d80*/  @!P0 BRA `(.L_x_137) ;  /* 0x0000000000b48947 */ /* 0x000fea0003800000 */
[----:B------:R-:W0:Y:S01]  /*0d90*/  S2R R4, SR_LANEID ;  /* 0x0000000000047919 */ /* 0x000e220000000000 */
[----:B------:R-:W1:Y:S01]  /*0da0*/  LDC.64 R2, c[0x0][0x390] ;  /* 0x0000e400ff027b82 */ /* 0x000e620000000a00 */
[----:B------:R-:W-:Y:S02]  /*0db0*/  VIADD R0, R19, 0x1 ;  /* 0x0000000113007836 */ /* 0x000fe40000000000 */
[C---:B------:R-:W-:Y:S02]  /*0dc0*/  IMAD R20, R23.reuse, 0x4, R10 ;  /* 0x0000000417147824 */ /* 0x040fe400078e020a */
[----:B------:R-:W-:Y:S01]  /*0dd0*/  IMAD R16, R23, UR40, R24 ;  /* 0x0000002817107c24 */ /* 0x000fe2000f8e0218 */
[----:B------:R-:W-:Y:S01]  /*0de0*/  LOP3.LUT R0, R0, 0x3, RZ, 0xc0, !PT ;  /* 0x0000000300007812 */ /* 0x000fe200078ec0ff */
[----:B------:R-:W-:-:S04]  /*0df0*/  IMAD R9, R17, UR40, RZ ;  /* 0x0000002811097c24 */ /* 0x000fc8000f8e02ff */
[----:B------:R-:W-:Y:S02]  /*0e00*/  IMAD R18, R0, R17, R23 ;  /* 0x0000001100127224 */ /* 0x000fe400078e0217 */
[----:B------:R-:W-:Y:S01]  /*0e10*/  IMAD.MOV R8, RZ, RZ, -R0 ;  /* 0x000000ffff087224 */ /* 0x000fe200078e0a00 */
[C---:B0-----:R-:W-:Y:S02]  /*0e20*/  ISETP.NE.AND P0, PT, R4.reuse, RZ, PT ;  /* 0x000000ff0400720c */ /* 0x041fe40003f05270 */
[C---:B------:R-:W-:Y:S02]  /*0e30*/  ISETP.GE.U32.AND P1, PT, R4.reuse, 0x2, PT ;  /* 0x000000020400780c */ /* 0x040fe40003f26070 */
[C---:B------:R-:W-:Y:S02]  /*0e40*/  ISETP.GE.U32.AND P2, PT, R4.reuse, 0x4, PT ;  /* 0x000000040400780c */ /* 0x040fe40003f46070 */
[C---:B------:R-:W-:Y:S02]  /*0e50*/  ISETP.GE.U32.AND P3, PT, R4.reuse, 0x8, PT ;  /* 0x000000080400780c */ /* 0x040fe40003f66070 */
[----:B------:R-:W-:-:S02]  /*0e60*/  ISETP.GE.U32.AND P4, PT, R4, 0x10, PT ;  /* 0x000000100400780c */ /* 0x000fc40003f86070 */
[----:B------:R-:W-:-:S04]  /*0e70*/  IADD3 R4, PT, PT, R4, -0x1, RZ ;  /* 0xffffffff04047810 */ /* 0x000fc80007ffe0ff */
[----:B------:R-:W-:-:S07]  /*0e80*/  LOP3.LUT R0, R4, 0x1f, RZ, 0xc0, !PT ;  /* 0x0000001f04007812 */ /* 0x000fce00078ec0ff */
.L_x_139:
[----:B------:R-:W-:Y:S01]  /*0e90*/  LDS R13, [R20+0x400] ;  /* 0x00040000140d7984 */ /* 0x000fe20000000800 */
[----:B-1----:R-:W-:Y:S01]  /*0ea0*/  IMAD.WIDE.U32 R4, R16, 0x4, R2 ;  /* 0x0000000410047825 */ /* 0x002fe200078e0002 */
[----:B------:R-:W-:Y:S02]  /*0eb0*/  UMOV UR4, 0xffffffff ;  /* 0xffffffff00047882 */ /* 0x000fe40000000000 */
[----:B0-----:R-:W0:Y:S02]  /*0ec0*/  LDS R6, [R20] ;  /* 0x0000000014067984 */ /* 0x001e240000000800 */
[----:B0-----:R-:W-:-:S05]  /*0ed0*/  IMAD.IADD R13, R13, 0x1, R6 ;  /* 0x000000010d0d7824 */ /* 0x001fca00078e0206 */
[----:B------:R0:W-:Y:S01]  /*0ee0*/  STG.E desc[UR36][R4.64], R13 ;  /* 0x0000000d04007986 */ /* 0x0001e2000c101924 */
[----:B------:R-:W-:Y:S05]  /*0ef0*/  BRA.DIV UR4, `(.L_x_138) ;  /* 0x0000001604f07947 */ /* 0x000fea000b800000 */
[----:B------:R-:W1:Y:S02]  /*0f00*/  SHFL.UP PT, R14, R13, 0x1, RZ ;  /* 0x042000000d0e7989 */ /* 0x000e6400000e00ff */
[----:B-1----:R-:W-:-:S05]  /*0f10*/  SEL R14, R14, RZ, P0 ;  /* 0x000000ff0e0e7207 */ /* 0x002fca0000000000 */
[----:B0-----:R-:W-:-:S05]  /*0f20*/  IMAD.IADD R13, R13, 0x1, R14 ;  /* 0x000000010d0d7824 */ /* 0x001fca00078e020e */
[----:B------:R-:W0:Y:S02]  /*0f30*/  SHFL.UP PT, R14, R13, 0x2, RZ ;  /* 0x044000000d0e7989 */ /* 0x000e2400000e00ff */
[----:B0-----:R-:W-:-:S04]  /*0f40*/  SEL R4, R14, RZ, P1 ;  /* 0x000000ff0e047207 */ /* 0x001fc80000800000 */
[----:B------:R-:W-:-:S05]  /*0f50*/  IADD3 R4, PT, PT, R13, R4, RZ ;  /* 0x000000040d047210 */ /* 0x000fca0007ffe0ff */
[----:B------:R-:W0:Y:S02]  /*0f60*/  SHFL.UP PT, R14, R4, 0x4, RZ ;  /* 0x04800000040e7989 */ /* 0x000e2400000e00ff */
[----:B0-----:R-:W-:-:S05]  /*0f70*/  SEL R5, R14, RZ, P2 ;  /* 0x000000ff0e057207 */ /* 0x001fca0001000000 */
[----:B------:R-:W-:-:S05]  /*0f80*/  IMAD.IADD R5, R4, 0x1, R5 ;  /* 0x0000000104057824 */ /* 0x000fca00078e0205 */
[----:B------:R-:W0:Y:S02]  /*0f90*/  SHFL.UP PT, R14, R5, 0x8, RZ ;  /* 0x05000000050e7989 */ /* 0x000e2400000e00ff */
[----:B0-----:R-:W-:-:S05]  /*0fa0*/  SEL R6, R14, RZ, P3 ;  /* 0x000000ff0e067207 */ /* 0x001fca0001800000 */
[----:B------:R-:W-:-:S05]  /*0fb0*/  IMAD.IADD R6, R5, 0x1, R6 ;  /* 0x0000000105067824 */ /* 0x000fca00078e0206 */
[----:B------:R-:W0:Y:S02]  /*0fc0*/  SHFL.UP PT, R14, R6, 0x10, RZ ;  /* 0x06000000060e7989 */ /* 0x000e2400000e00ff */
[----:B0-----:R-:W-:-:S05]  /*0fd0*/  SEL R7, R14, RZ, P4 ;  /* 0x000000ff0e077207 */ /* 0x001fca0002000000 */
[----:B------:R-:W-:-:S05]  /*0fe0*/  IMAD.IADD R7, R6, 0x1, R7 ;  /* 0x0000000106077824 */ /* 0x000fca00078e0207 */
[----:B------:R0:W1:Y:S02]  /*0ff0*/  SHFL.IDX PT, R14, R7, R0, 0x1f ;  /* 0x00001f00070e7589 */ /* 0x00006400000e0000 */
.L_x_161:
[----:B------:R-:W-:Y:S01]  /*1000*/  IADD3 R8, PT, PT, R8, 0x1, RZ ;  /* 0x0000000108087810 */ /* 0x000fe20007ffe0ff */
[----:B-1----:R1:W-:Y:S01]  /*1010*/  STS [R20], R14 ;  /* 0x0000000e14007388 */ /* 0x0023e20000000800 */
[----:B------:R-:W-:Y:S02]  /*1020*/  IMAD.IADD R16, R9, 0x1, R16 ;  /* 0x0000000109107824 */ /* 0x000fe400078e0210 */
[----:B------:R-:W-:Y:S01]  /*1030*/  ISETP.NE.AND P5, PT, R8, RZ, PT ;  /* 0x000000ff0800720c */ /* 0x000fe20003fa5270 */
[----:B-1----:R-:W-:-:S12]  /*1040*/  IMAD R20, R17, 0x4, R20 ;  /* 0x0000000411147824 */ /* 0x002fd800078e0214 */
[----:B------:R-:W-:Y:S05]  /*1050*/  @P5 BRA `(.L_x_139) ;  /* 0xfffffffc008c5947 */ /* 0x000fea000383ffff */
.L_x_137:
[----:B------:R-:W-:Y:S05]  /*1060*/  BSYNC B0 ;  /* 0x0000000000007941 */ /* 0x000fea0003800000 */
.L_x_136:
[----:B------:R-:W-:-:S13]  /*1070*/  ISETP.GE.U32.AND P0, PT, R19, 0x3, PT ;  /* 0x000000031300780c */ /* 0x000fda0003f06070 */
[----:B------:R-:W-:Y:S05]  /*1080*/  @!P0 BRA `(.L_x_135) ;  /* 0x0000000400e48947 */ /* 0x000fea0003800000 */
[----:B------:R-:W1:Y:S01]  /*1090*/  S2R R2, SR_LANEID ;  /* 0x0000000000027919 */ /* 0x000e620000000000 */
[----:B------:R-:W2:Y:S01]  /*10a0*/  LDC.64 R8, c[0x0][0x390] ;  /* 0x0000e400ff087b82 */ /* 0x000ea20000000a00 */
[C---:B0-----:R-:W-:Y:S01]  /*10b0*/  LEA R0, R18.reuse, R10, 0x2 ;  /* 0x0000000a12007211 */ /* 0x041fe200078e10ff */
[C-C-:B------:R-:W-:Y:S02]  /*10c0*/  IMAD R19, R17.reuse, 0x2, R18.reuse ;  /* 0x0000000211137824 */ /* 0x140fe400078e0212 */
[----:B------:R-:W-:Y:S02]  /*10d0*/  IMAD R21, R17, 0x3, R18 ;  /* 0x0000000311157824 */ /* 0x000fe400078e0212 */
[----:B------:R-:W-:Y:S02]  /*10e0*/  IMAD.IADD R25, R18, 0x1, R17 ;  /* 0x0000000112197824 */ /* 0x000fe400078e0211 */
[--C-:B------:R-:W-:Y:S02]  /*10f0*/  IMAD R19, R19, UR40, R24.reuse ;  /* 0x0000002813137c24 */ /* 0x100fe4000f8e0218 */
[----:B------:R-:W-:-:S02]  /*1100*/  IMAD R21, R21, UR40, R24 ;  /* 0x0000002815157c24 */ /* 0x000fc4000f8e0218 */
[--C-:B------:R-:W-:Y:S02]  /*1110*/  IMAD R25, R25, UR40, R24.reuse ;  /* 0x0000002819197c24 */ /* 0x100fe4000f8e0218 */
[----:B------:R-:W-:Y:S02]  /*1120*/  IMAD R27, R18, UR40, R24 ;  /* 0x00000028121b7c24 */ /* 0x000fe4000f8e0218 */
[----:B------:R-:W-:Y:S02]  /*1130*/  IMAD R16, R17, UR40, RZ ;  /* 0x0000002811107c24 */ /* 0x000fe4000f8e02ff */
[----:B------:R-:W-:Y:S02]  /*1140*/  VIADD R0, R0, 0x400 ;  /* 0x0000040000007836 */ /* 0x000fe40000000000 */
[C---:B-1----:R-:W-:Y:S01]  /*1150*/  VIADD R4, R2.reuse, 0xffffffff ;  /* 0xffffffff02047836 */ /* 0x042fe20000000000 */
[C---:B------:R-:W-:Y:S02]  /*1160*/  ISETP.NE.AND P0, PT, R2.reuse, RZ, PT ;  /* 0x000000ff0200720c */ /* 0x040fe40003f05270 */
[----:B------:R-:W-:-:S02]  /*1170*/  ISETP.GE.U32.AND P1, PT, R2, 0x2, PT ;  /* 0x000000020200780c */ /* 0x000fc40003f26070 */
[C---:B------:R-:W-:Y:S02]  /*1180*/  ISETP.GE.U32.AND P2, PT, R2.reuse, 0x4, PT ;  /* 0x000000040200780c */ /* 0x040fe40003f46070 */
[C---:B------:R-:W-:Y:S02]  /*1190*/  ISETP.GE.U32.AND P3, PT, R2.reuse, 0x8, PT ;  /* 0x000000080200780c */ /* 0x040fe40003f66070 */
[----:B------:R-:W-:Y:S02]  /*11a0*/  ISETP.GE.U32.AND P4, PT, R2, 0x10, PT ;  /* 0x000000100200780c */ /* 0x000fe40003f86070 */
[----:B------:R-:W-:-:S11]  /*11b0*/  LOP3.LUT R4, R4, 0x1f, RZ, 0xc0, !PT ;  /* 0x0000001f04047812 */ /* 0x000fd600078ec0ff */
.L_x_141:
[----:B------:R-:W-:Y:S01]  /*11c0*/  LDS R13, [R0] ;  /* 0x00000000000d7984 */ /* 0x000fe20000000800 */
[----:B-12---:R-:W-:Y:S01]  /*11d0*/  IMAD.WIDE.U32 R2, R27, 0x4, R8 ;  /* 0x000000041b027825 */ /* 0x006fe200078e0008 */
[----:B------:R-:W-:Y:S02]  /*11e0*/  UMOV UR4, 0xffffffff ;  /* 0xffffffff00047882 */ /* 0x000fe40000000000 */
[----:B------:R-:W0:Y:S02]  /*11f0*/  LDS R6, [R0+-0x400] ;  /* 0xfffc000000067984 */ /* 0x000e240000000800 */
[----:B0-----:R-:W-:-:S05]  /*1200*/  IADD3 R13, PT, PT, R13, R6, RZ ;  /* 0x000000060d0d7210 */ /* 0x001fca0007ffe0ff */
[----:B------:R0:W-:Y:S01]  /*1210*/  STG.E desc[UR36][R2.64], R13 ;  /* 0x0000000d02007986 */ /* 0x0001e2000c101924 */
[----:B------:R-:W-:Y:S05]  /*1220*/  BRA.DIV UR4, `(.L_x_140) ;  /* 0x0000001604dc7947 */ /* 0x000fea000b800000 */
[----:B------:R-:W1:Y:S01]  /*1230*/  SHFL.UP PT, R14, R13, 0x1, RZ ;  /* 0x042000000d0e7989 */ /* 0x000e6200000e00ff */
[C---:B0-----:R-:W-:Y:S01]  /*1240*/  IMAD R2, R17.reuse, 0x4, R0 ;  /* 0x0000000411027824 */ /* 0x041fe200078e0200 */
[----:B------:R-:W-:Y:S02]  /*1250*/  IADD3 R18, PT, PT, R17, R18, R17 ;  /* 0x0000001211127210 */ /* 0x000fe40007ffe011 */
[----:B-1----:R-:W-:-:S05]  /*1260*/  SEL R14, R14, RZ, P0 ;  /* 0x000000ff0e0e7207 */ /* 0x002fca0000000000 */
[----:B------:R-:W-:-:S05]  /*1270*/  IMAD.IADD R13, R13, 0x1, R14 ;  /* 0x000000010d0d7824 */ /* 0x000fca00078e020e */
[----:B------:R-:W0:Y:S02]  /*1280*/  SHFL.UP PT, R14, R13, 0x2, RZ ;  /* 0x044000000d0e7989 */ /* 0x000e2400000e00ff */
[----:B0-----:R-:W-:-:S05]  /*1290*/  SEL R14, R14, RZ, P1 ;  /* 0x000000ff0e0e7207 */ /* 0x001fca0000800000 */
[----:B------:R-:W-:-:S05]  /*12a0*/  IMAD.IADD R3, R13, 0x1, R14 ;  /* 0x000000010d037824 */ /* 0x000fca00078e020e */
[----:B------:R-:W0:Y:S02]  /*12b0*/  SHFL.UP PT, R14, R3, 0x4, RZ ;  /* 0x04800000030e7989 */ /* 0x000e2400000e00ff */
[----:B0-----:R-:W-:-:S05]  /*12c0*/  SEL R14, R14, RZ, P2 ;  /* 0x000000ff0e0e7207 */ /* 0x001fca0001000000 */
[----:B------:R-:W-:-:S05]  /*12d0*/  IMAD.IADD R5, R3, 0x1, R14 ;  /* 0x0000000103057824 */ /* 0x000fca00078e020e */
[----:B------:R-:W0:Y:S02]  /*12e0*/  SHFL.UP PT, R14, R5, 0x8, RZ ;  /* 0x05000000050e7989 */ /* 0x000e2400000e00ff */
[----:B0-----:R-:W-:-:S04]  /*12f0*/  SEL R6, R14, RZ, P3 ;  /* 0x000000ff0e067207 */ /* 0x001fc80001800000 */
[----:B------:R-:W-:-:S05]  /*1300*/  IADD3 R6, PT, PT, R5, R6, RZ ;  /* 0x0000000605067210 */ /* 0x000fca0007ffe0ff */
[----:B------:R-:W0:Y:S02]  /*1310*/  SHFL.UP PT, R14, R6, 0x10, RZ ;  /* 0x06000000060e7989 */ /* 0x000e2400000e00ff */
[----:B0-----:R-:W-:-:S05]  /*1320*/  SEL R7, R14, RZ, P4 ;  /* 0x000000ff0e077207 */ /* 0x001fca0002000000 */
[----:B------:R-:W-:-:S06]  /*1330*/  IMAD.IADD R7, R6, 0x1, R7 ;  /* 0x0000000106077824 */ /* 0x000fcc00078e0207 */
[----:B------:R-:W0:Y:S04]  /*1340*/  SHFL.IDX PT, R7, R7, R4, 0x1f ;  /* 0x00001f0407077589 */ /* 0x000e2800000e0000 */
[----:B0-----:R-:W-:Y:S04]  /*1350*/  STS [R0+-0x400], R7 ;  /* 0xfffc000700007388 */ /* 0x001fe80000000800 */
[----:B------:R-:W-:Y:S04]  /*1360*/  LDS R29, [R2] ;  /* 0x00000000021d7984 */ /* 0x000fe80000000800 */
[----:B------:R-:W0:Y:S02]  /*1370*/  LDS R10, [R2+-0x400] ;  /* 0xfffc0000020a7984 */ /* 0x000e240000000800 */
[----:B0-----:R-:W-:-:S02]  /*1380*/  IMAD.IADD R29, R29, 0x1, R10 ;  /* 0x000000011d1d7824 */ /* 0x001fc400078e020a */
[----:B------:R-:W-:-:S03]  /*1390*/  IMAD R10, R17, 0x4, R2 ;  /* 0x00000004110a7824 */ /* 0x000fc600078e0202 */
        /* <DEDUP_REMOVED lines=14> */
[----:B------:R-:W-:-:S06]  /*1480*/  IADD3 R3, PT, PT, R20, R7, RZ ;  /* 0x0000000714037210 */ /* 0x000fcc0007ffe0ff */
[----:B------:R-:W0:Y:S04]  /*1490*/  SHFL.IDX PT, R3, R3, R4, 0x1f ;  /* 0x00001f0403037589 */ /* 0x000e2800000e0000 */
[----:B0-----:R-:W-:Y:S04]  /*14a0*/  STS [R2+-0x400], R3 ;  /* 0xfffc000302007388 */ /* 0x001fe80000000800 */
[----:B------:R-:W-:Y:S04]  /*14b0*/  LDS R7, [R10] ;  /* 0x000000000a077984 */ /* 0x000fe80000000800 */
[----:B------:R-:W0:Y:S02]  /*14c0*/  LDS R12, [R10+-0x400] ;  /* 0xfffc00000a0c7984 */ /* 0x000e240000000800 */
[----:B0-----:R-:W-:-:S05]  /*14d0*/  IMAD.IADD R7, R7, 0x1, R12 ;  /* 0x0000000107077824 */ /* 0x001fca00078e020c */
[----:B------:R-:W0:Y:S02]  /*14e0*/  SHFL.UP PT, R14, R7, 0x1, RZ ;  /* 0x04200000070e7989 */ /* 0x000e2400000e00ff */
[----:B0-----:R-:W-:-:S05]  /*14f0*/  SEL R14, R14, RZ, P0 ;  /* 0x000000ff0e0e7207 */ /* 0x001fca0000000000 */
[----:B------:R-:W-:-:S05]  /*1500*/  IMAD.IADD R5, R7, 0x1, R14 ;  /* 0x0000000107057824 */ /* 0x000fca00078e020e */
[----:B------:R-:W0:Y:S02]  /*1510*/  SHFL.UP PT, R14, R5, 0x2, RZ ;  /* 0x04400000050e7989 */ /* 0x000e2400000e00ff */
[----:B0-----:R-:W-:-:S04]  /*1520*/  SEL R6, R14, RZ, P1 ;  /* 0x000000ff0e067207 */ /* 0x001fc80000800000 */
[----:B------:R-:W-:Y:S02]  /*1530*/  IADD3 R6, PT, PT, R5, R6, RZ ;  /* 0x0000000605067210 */ /* 0x000fe40007ffe0ff */
[----:B------:R-:W-:-:S03]  /*1540*/  LEA R5, R17, R10, 0x2 ;  /* 0x0000000a11057211 */ /* 0x000fc600078e10ff */
        /* <DEDUP_REMOVED lines=9> */
[----:B------:R-:W0:Y:S04]  /*15e0*/  SHFL.IDX PT, R20, R14, R4, 0x1f ;  /* 0x00001f040e147589 */ /* 0x000e2800000e0000 */
[----:B0-----:R-:W-:Y:S04]  /*15f0*/  STS [R10+-0x400], R20 ;  /* 0xfffc00140a007388 */ /* 0x001fe80000000800 */
[----:B------:R-:W-:Y:S04]  /*1600*/  LDS R6, [R5] ;  /* 0x0000000005067984 */ /* 0x000fe80000000800 */
[----:B------:R-:W0:Y:S02]  /*1610*/  LDS R11, [R5+-0x400] ;  /* 0xfffc0000050b7984 */ /* 0x000e240000000800 */
[----:B0-----:R-:W-:-:S05]  /*1620*/  IMAD.IADD R6, R6, 0x1, R11 ;  /* 0x0000000106067824 */ /* 0x001fca00078e020b */
[----:B------:R-:W0:Y:S02]  /*1630*/  SHFL.UP PT, R2, R6, 0x1, RZ ;  /* 0x0420000006027989 */ /* 0x000e2400000e00ff */
[----:B0-----:R-:W-:-:S05]  /*1640*/  SEL R11, R2, RZ, P0 ;  /* 0x000000ff020b7207 */ /* 0x001fca0000000000 */
[----:B------:R-:W-:Y:S02]  /*1650*/  IMAD.IADD R22, R6, 0x1, R11 ;  /* 0x0000000106167824 */ /* 0x000fe400078e020b */
[----:B------:R-:W-:-:S03]  /*1660*/  IMAD.WIDE.U32 R10, R19, 0x4, R8 ;  /* 0x00000004130a7825 */ /* 0x000fc600078e0008 */
        /* <DEDUP_REMOVED lines=8> */
[----:B------:R-:W-:Y:S02]  /*16f0*/  IMAD.IADD R20, R26, 0x1, R3 ;  /* 0x000000011a147824 */ /* 0x000fe400078e0203 */
[----:B------:R-:W-:-:S03]  /*1700*/  IMAD.WIDE.U32 R2, R25, 0x4, R8 ;  /* 0x0000000419027825 */ /* 0x000fc600078e0008 */
[----:B------:R-:W0:Y:S04]  /*1710*/  SHFL.UP PT, R14, R20, 0x10, RZ ;  /* 0x06000000140e7989 */ /* 0x000e2800000e00ff */
[----:B------:R1:W-:Y:S04]  /*1720*/  STG.E desc[UR36][R2.64], R29 ;  /* 0x0000001d02007986 */ /* 0x0003e8000c101924 */
[----:B------:R1:W-:Y:S01]  /*1730*/  STG.E desc[UR36][R10.64], R7 ;  /* 0x000000070a007986 */ /* 0x0003e2000c101924 */
[----:B0-----:R-:W-:Y:S01]  /*1740*/  SEL R13, R14, RZ, P4 ;  /* 0x000000ff0e0d7207 */ /* 0x001fe20002000000 */
[----:B------:R-:W-:-:S04]  /*1750*/  IMAD.WIDE.U32 R14, R21, 0x4, R8 ;  /* 0x00000004150e7825 */ /* 0x000fc800078e0008 */
[----:B------:R-:W-:Y:S01]  /*1760*/  IMAD.IADD R22, R20, 0x1, R13 ;  /* 0x0000000114167824 */ /* 0x000fe200078e020d */
[----:B------:R1:W-:Y:S05]  /*1770*/  STG.E desc[UR36][R14.64], R6 ;  /* 0x000000060e007986 */ /* 0x0003ea000c101924 */
[----:B------:R1:W0:Y:S02]  /*1780*/  SHFL.IDX PT, R22, R22, R4, 0x1f ;  /* 0x00001f0416167589 */ /* 0x00022400000e0000 */
.L_x_187:
[----:B0-----:R3:W-:Y:S01]  /*1790*/  STS [R5+-0x400], R22 ;  /* 0xfffc001605007388 */ /* 0x0017e20000000800 */
[C---:B------:R-:W-:Y:S01]  /*17a0*/  IADD3 R18, PT, PT, R17.reuse, R18, R17 ;  /* 0x0000001211127210 */ /* 0x040fe20007ffe011 */
[----:B------:R-:W-:Y:S01]  /*17b0*/  IMAD R0, R17, 0x10, R0 ;  /* 0x0000001011007824 */ /* 0x000fe200078e0200 */
[C---:B------:R-:W-:Y:S01]  /*17c0*/  LEA R19, R16.reuse, R19, 0x2 ;  /* 0x0000001310137211 */ /* 0x040fe200078e10ff */
[----:B------:R-:W-:Y:S01]  /*17d0*/  IMAD R21, R16, 0x4, R21 ;  /* 0x0000000410157824 */ /* 0x000fe200078e0215 */
[----:B------:R-:W-:Y:S01]  /*17e0*/  ISETP.GE.U32.AND P5, PT, R18, 0x100, PT ;  /* 0x000001001200780c */ /* 0x000fe20003fa6070 */
[C---:B------:R-:W-:Y:S02]  /*17f0*/  IMAD R25, R16.reuse, 0x4, R25 ;  /* 0x0000000410197824 */ /* 0x040fe400078e0219 */
[----:B------:R-:W-:-:S10]  /*1800*/  IMAD R27, R16, 0x4, R27 ;  /* 0x00000004101b7824 */ /* 0x000fd400078e021b */
[----:B---3--:R-:W-:Y:S05]  /*1810*/  @!P5 BRA `(.L_x_141) ;  /* 0xfffffff80068d947 */ /* 0x008fea000383ffff */
.L_x_135:
[----:B------:R-:W-:Y:S01]  /*1820*/  ISETP.GT.U32.AND P0, PT, R23, 0x7, PT ;  /* 0x000000071700780c */ /* 0x000fe20003f04070 */
[----:B------:R-:W-:Y:S05]  /*1830*/  WARPSYNC.ALL ;  /* 0x0000000000007948 */ /* 0x000fea0003800000 */
[----:B------:R-:W-:Y:S07]  /*1840*/  BAR.SYNC.DEFER_BLOCKING 0x0 ;  /* 0x0000000000007b1d */ /* 0x000fee0000010000 */
[----:B------:R-:W-:Y:S05]  /*1850*/  @P0 BRA `(.L_x_142) ;  /* 0x0000000000800947 */ /* 0x000fea0003800000 */
[----:B------:R-:W3:Y:S01]  /*1860*/  S2UR UR5, SR_CgaCtaId ;  /* 0x00000000000579c3 */ /* 0x000ee20000008800 */
[----:B------:R-:W-:Y:S01]  /*1870*/  UMOV UR4, 0x400 ;  /* 0x0000040000047882 */ /* 0x000fe20000000000 */
[----:B-1----:R-:W-:Y:S01]  /*1880*/  VOTE.ANY R15, PT, PT ;  /* 0x00000000000f7806 */ /* 0x002fe200038e0100 */
[----:B---3--:R-:W-:-:S06]  /*1890*/  ULEA UR4, UR5, UR4, 0x18 ;  /* 0x0000000405047291 */ /* 0x008fcc000f8ec0ff */
[----:B------:R-:W-:Y:S02]  /*18a0*/  LEA R5, R23, UR4, 0x7 ;  /* 0x0000000417057c11 */ /* 0x000fe4000f8e38ff */
[----:B------:R-:W-:-:S03]  /*18b0*/  R2UR UR4, R15 ;  /* 0x000000000f0472ca */ /* 0x000fc600000e0000 */
[----:B------:R1:W3:Y:S10]  /*18c0*/  LDS R13, [R5] ;  /* 0x00000000050d7984 */ /* 0x0002f40000000800 */
[----:B-1----:R-:W-:Y:S05]  /*18d0*/  BRA.DIV UR4, `(.L_x_143) ;  /* 0x0000001e04507947 */ /* 0x002fea000b800000 */
[----:B------:R-:W1:Y:S01]  /*18e0*/  S2R R6, SR_LANEID ;  /* 0x0000000000067919 */ /* 0x000e620000000000 */
[----:B---3--:R-:W0:Y:S01]  /*18f0*/  SHFL.UP PT, R14, R13, 0x1, RZ ;  /* 0x042000000d0e7989 */ /* 0x008e2200000e00ff */
[C---:B-1----:R-:W-:Y:S02]  /*1900*/  ISETP.NE.AND P0, PT, R6.reuse, RZ, PT ;  /* 0x000000ff0600720c */ /* 0x042fe40003f05270 */
[----:B------:R-:W-:Y:S02]  /*1910*/  ISETP.GE.U32.AND P1, PT, R6, 0x2, PT ;  /* 0x000000020600780c */ /* 0x000fe40003f26070 */
[----:B0-2---:R-:W-:-:S04]  /*1920*/  SEL R0, R14, RZ, P0 ;  /* 0x000000ff0e007207 */ /* 0x005fc80000000000 */
[----:B------:R-:W-:-:S05]  /*1930*/  IADD3 R0, PT, PT, R13, R0, RZ ;  /* 0x000000000d007210 */ /* 0x000fca0007ffe0ff */
        /* <DEDUP_REMOVED lines=13> */
[----:B0-----:R-:W-:-:S04]  /*1a10*/  SEL R3, R14, RZ, P1 ;  /* 0x000000ff0e037207 */ /* 0x001fc80000800000 */
[----:B------:R-:W-:-:S05]  /*1a20*/  IADD3 R2, PT, PT, R0, R3, RZ ;  /* 0x0000000300027210 */ /* 0x000fca0007ffe0ff */
[----:B------:R0:W1:Y:S02]  /*1a30*/  SHFL.UP PT, R14, R2, 0x1, RZ ;  /* 0x04200000020e7989 */ /* 0x00006400000e00ff */
.L_x_194:
[----:B-1----:R-:W-:-:S05]  /*1a40*/  SEL R14, R14, RZ, P0 ;  /* 0x000000ff0e0e7207 */ /* 0x002fca0000000000 */
[----:B------:R3:W-:Y:S02]  /*1a50*/  STS [R5], R14 ;  /* 0x0000000e05007388 */ /* 0x0007e40000000800 */
.L_x_142:
[----:B------:R-:W-:Y:S05]  /*1a60*/  WARPSYNC.ALL ;  /* 0x0000000000007948 */ /* 0x000fea0003800000 */
[----:B------:R-:W-:Y:S01]  /*1a70*/  BAR.SYNC.DEFER_BLOCKING 0x0 ;  /* 0x0000000000007b1d */ /* 0x000fe20000010000 */
[----:B------:R-:W-:-:S13]  /*1a80*/  ISETP.GT.U32.AND P0, PT, R23, 0xff, PT ;  /* 0x000000ff1700780c */ /* 0x000fda0003f04070 */
[----:B------:R-:W-:Y:S05]  /*1a90*/  @P0 EXIT ;  /* 0x000000000000094d */ /* 0x000fea0003800000 */
[----:B012---:R-:W0:Y:S01]  /*1aa0*/  S2R R0, SR_LANEID ;  /* 0x0000000000007919 */ /* 0x007e220000000000 */
[----:B------:R-:W1:Y:S01]  /*1ab0*/  LDC R18, c[0x0][0x360] ;  /* 0x0000d800ff127b82 */ /* 0x000e620000000800 */
[----:B0-----:R-:W-:-:S13]  /*1ac0*/  ISETP.NE.AND P0, PT, R0, RZ, PT ;  /* 0x000000ff0000720c */ /* 0x001fda0003f05270 */
[----:B------:R-:W-:Y:S05]  /*1ad0*/  @P0 BRA `(.L_x_144) ;  /* 0x0000000400480947 */ /* 0x000fea0003800000 */
[----:B-1----:R-:W0:Y:S01]  /*1ae0*/  I2F.U32.RP R6, R18 ;  /* 0x0000001200067306 */ /* 0x002e220000209000 */
[----:B------:R-:W-:Y:S01]  /*1af0*/  IMAD.IADD R0, R23, 0x1, R18 ;  /* 0x0000000117007824 */ /* 0x000fe200078e0212 */
[----:B------:R-:W-:-:S04]  /*1b00*/  ISETP.NE.U32.AND P2, PT, R18, RZ, PT ;  /* 0x000000ff1200720c */ /* 0x000fc80003f45070 */
[C---:B------:R-:W-:Y:S02]  /*1b10*/  ISETP.GE.U32.AND P0, PT, R0.reuse, 0x100, PT ;  /* 0x000001000000780c */ /* 0x040fe40003f06070 */
[----:B---3--:R-:W-:Y:S02]  /*1b20*/  VIMNMX.U32 R5, PT, PT, R0, 0x100, !PT ;  /* 0x0000010000057848 */ /* 0x008fe40007fe0000 */
[----:B------:R-:W-:-:S04]  /*1b30*/  SEL R4, RZ, 0x1, P0 ;  /* 0x00000001ff047807 */ /* 0x000fc80000000000 */
[----:B------:R-:W-:Y:S01]  /*1b40*/  IADD3 R5, PT, PT, R5, -R0, -R4 ;  /* 0x8000000005057210 */ /* 0x000fe20007ffe804 */
[----:B0-----:R-:W0:Y:S02]  /*1b50*/  MUFU.RCP R6, R6 ;  /* 0x0000000600067308 */ /* 0x001e240000001000 */
[----:B0-----:R-:W-:-:S06]  /*1b60*/  VIADD R2, R6, 0xffffffe ;  /* 0x0ffffffe06027836 */ /* 0x001fcc0000000000 */
[----:B------:R0:W1:Y:S02]  /*1b70*/  F2I.FTZ.U32.TRUNC.NTZ R3, R2 ;  /* 0x0000000200037305 */ /* 0x000064000021f000 */
[----:B0-----:R-:W-:Y:S02]  /*1b80*/  HFMA2 R2, -RZ, RZ, 0, 0 ;  /* 0x00000000ff027431 */ /* 0x001fe400000001ff */
[----:B-1----:R-:W-:-:S04]  /*1b90*/  IMAD.MOV R7, RZ, RZ, -R3 ;  /* 0x000000ffff077224 */ /* 0x002fc800078e0a03 */
[----:B------:R-:W-:-:S04]  /*1ba0*/  IMAD R7, R7, R18, RZ ;  /* 0x0000001207077224 */ /* 0x000fc800078e02ff */
[----:B------:R-:W-:-:S06]  /*1bb0*/  IMAD.HI.U32 R6, R3, R7, R2 ;  /* 0x0000000703067227 */ /* 0x000fcc00078e0002 */
[----:B------:R-:W-:-:S04]  /*1bc0*/  IMAD.HI.U32 R3, R6, R5, RZ ;  /* 0x0000000506037227 */ /* 0x000fc800078e00ff */
[----:B------:R-:W-:-:S04]  /*1bd0*/  IMAD.MOV R0, RZ, RZ, -R3 ;  /* 0x000000ffff007224 */ /* 0x000fc800078e0a03 */
[----:B------:R-:W-:-:S05]  /*1be0*/  IMAD R5, R18, R0, R5 ;  /* 0x0000000012057224 */ /* 0x000fca00078e0205 */
[----:B------:R-:W-:-:S13]  /*1bf0*/  ISETP.GE.U32.AND P0, PT, R5, R18, PT ;  /* 0x000000120500720c */ /* 0x000fda0003f06070 */
[----:B------:R-:W-:Y:S02]  /*1c00*/  @P0 IMAD.IADD R5, R5, 0x1, -R18 ;  /* 0x0000000105050824 */ /* 0x000fe400078e0a12 */
[----:B------:R-:W-:-:S03]  /*1c10*/  @P0 VIADD R3, R3, 0x1 ;  /* 0x0000000103030836 */ /* 0x000fc60000000000 */
[----:B------:R-:W-:-:S13]  /*1c20*/  ISETP.GE.U32.AND P1, PT, R5, R18, PT ;  /* 0x000000120500720c */ /* 0x000fda0003f26070 */
[----:B------:R-:W-:Y:S02]  /*1c30*/  @P1 IADD3 R3, PT, PT, R3, 0x1, RZ ;  /* 0x0000000103031810 */ /* 0x000fe40007ffe0ff */
[----:B------:R-:W-:-:S05]  /*1c40*/  @!P2 LOP3.LUT R3, RZ, R18, RZ, 0x33, !PT ;  /* 0x00000012ff03a212 */ /* 0x000fca00078e33ff */
[----:B------:R-:W-:-:S05]  /*1c50*/  IMAD.IADD R0, R4, 0x1, R3 ;  /* 0x0000000104007824 */ /* 0x000fca00078e0203 */
[C---:B------:R-:W-:Y:S02]  /*1c60*/  LOP3.LUT R2, R0.reuse, 0x3, RZ, 0xc0, !PT ;  /* 0x0000000300027812 */ /* 0x040fe400078ec0ff */
[----:B------:R-:W-:Y:S02]  /*1c70*/  ISETP.GE.U32.AND P1, PT, R0, 0x3, PT ;  /* 0x000000030000780c */ /* 0x000fe40003f26070 */
[----:B------:R-:W-:-:S13]  /*1c80*/  ISETP.NE.AND P0, PT, R2, 0x3, PT ;  /* 0x000000030200780c */ /* 0x000fda0003f05270 */
[----:B------:R-:W-:Y:S05]  /*1c90*/  @!P0 BRA `(.L_x_145) ;  /* 0x00000000004c8947 */ /* 0x000fea0003800000 */
[----:B------:R-:W0:Y:S01]  /*1ca0*/  S2UR UR5, SR_CgaCtaId ;  /* 0x00000000000579c3 */ /* 0x000e220000008800 */
[----:B------:R-:W-:Y:S01]  /*1cb0*/  VIADD R0, R0, 0x1 ;  /* 0x0000000100007836 */ /* 0x000fe20000000000 */
[----:B------:R-:W-:-:S04]  /*1cc0*/  UMOV UR4, 0x400 ;  /* 0x0000040000047882 */ /* 0x000fc80000000000 */
[----:B------:R-:W-:Y:S02]  /*1cd0*/  LOP3.LUT R0, R0, 0x3, RZ, 0xc0, !PT ;  /* 0x0000000300007812 */ /* 0x000fe400078ec0ff */
[----:B------:R-:W1:Y:S02]  /*1ce0*/  LDC R2, c[0x0][0x39c] ;  /* 0x0000e700ff027b82 */ /* 0x000e640000000800 */
[----:B------:R-:W-:-:S06]  /*1cf0*/  IADD3 R6, PT, PT, -R0, RZ, RZ ;  /* 0x000000ff00067210 */ /* 0x000fcc0007ffe1ff */
[----:B------:R-:W2:Y:S01]  /*1d00*/  LDC.64 R4, c[0x0][0x388] ;  /* 0x0000e200ff047b82 */ /* 0x000ea20000000a00 */
[----:B0-----:R-:W-:-:S06]  /*1d10*/  ULEA UR4, UR5, UR4, 0x18 ;  /* 0x0000000405047291 */ /* 0x001fcc000f8ec0ff */
[----:B------:R-:W-:Y:S01]  /*1d20*/  LEA R7, R23, UR4, 0x2 ;  /* 0x0000000417077c11 */ /* 0x000fe2000f8e10ff */
[--C-:B-1----:R-:W-:Y:S02]  /*1d30*/  IMAD R9, R2, 0x20, R23.reuse ;  /* 0x0000002002097824 */ /* 0x102fe400078e0217 */
[----:B------:R-:W-:-:S07]  /*1d40*/  IMAD R23, R0, R18, R23 ;  /* 0x0000001200177224 */ /* 0x000fce00078e0217 */
.L_x_146:
[----:B0-----:R0:W1:Y:S01]  /*1d50*/  LDS R11, [R7] ;  /* 0x00000000070b7984 */ /* 0x0010620000000800 */
[----:B------:R-:W-:Y:S02]  /*1d60*/  VIADD R6, R6, 0x1 ;  /* 0x0000000106067836 */ /* 0x000fe40000000000 */
[----:B--2---:R-:W-:-:S03]  /*1d70*/  IMAD.WIDE.U32 R2, R9, 0x4, R4 ;  /* 0x0000000409027825 */ /* 0x004fc600078e0004 */
[----:B------:R-:W-:Y:S01]  /*1d80*/  ISETP.NE.AND P0, PT, R6, RZ, PT ;  /* 0x000000ff0600720c */ /* 0x000fe20003f05270 */
[C---:B------:R-:W-:Y:S02]  /*1d90*/  IMAD.IADD R9, R18.reuse, 0x1, R9 ;  /* 0x0000000112097824 */ /* 0x040fe400078e0209 */
[----:B0-----:R-:W-:Y:S01]  /*1da0*/  IMAD R7, R18, 0x4, R7 ;  /* 0x0000000412077824 */ /* 0x001fe200078e0207 */
[----:B-1----:R0:W-:Y:S09]  /*1db0*/  REDG.E.ADD.STRONG.GPU desc[UR36][R2.64], R11 ;  /* 0x0000000b0200798e */ /* 0x0021f2000c12e124 */
[----:B------:R-:W-:Y:S05]  /*1dc0*/  @P0 BRA `(.L_x_146) ;  /* 0xfffffffc00e00947 */ /* 0x000fea000383ffff */
.L_x_145:
[----:B------:R-:W-:Y:S05]  /*1dd0*/  @!P1 EXIT ;  /* 0x000000000000994d */ /* 0x000fea0003800000 */
[----:B------:R-:W1:Y:S01]  /*1de0*/  S2UR UR5, SR_CgaCtaId ;  /* 0x00000000000579c3 */ /* 0x000e620000008800 */
[----:B------:R-:W-:-:S07]  /*1df0*/  UMOV UR4, 0x400 ;  /* 0x0000040000047882 */ /* 0x000fce0000000000 */
[----:B------:R-:W2:Y:S08]  /*1e00*/  LDC R0, c[0x0][0x39c] ;  /* 0x0000e700ff007b82 */ /* 0x000eb00000000800 */
[----:B0-----:R-:W0:Y:S01]  /*1e10*/  LDC.64 R2, c[0x0][0x388] ;  /* 0x0000e200ff027b82 */ /* 0x001e220000000a00 */
[----:B-1----:R-:W-:-:S06]  /*1e20*/  ULEA UR4, UR5, UR4, 0x18 ;  /* 0x0000000405047291 */ /* 0x002fcc000f8ec0ff */
[----:B------:R-:W-:Y:S02]  /*1e30*/  LEA R13, R23, UR4, 0x2 ;  /* 0x00000004170d7c11 */ /* 0x000fe4000f8e10ff */
[----:B--2---:R-:W-:-:S05]  /*1e40*/  LEA R15, R0, R23, 0x5 ;  /* 0x00000017000f7211 */ /* 0x004fca00078e28ff */
[----:B------:R-:W-:Y:S02]  /*1e50*/  IMAD.IADD R17, R15, 0x1, R18 ;  /* 0x000000010f117824 */ /* 0x000fe400078e0212 */
[C-C-:B------:R-:W-:Y:S02]  /*1e60*/  IMAD R19, R18.reuse, 0x2, R15.reuse ;  /* 0x0000000212137824 */ /* 0x140fe400078e020f */
[----:B0-----:R-:W-:-:S07]  /*1e70*/  IMAD R21, R18, 0x3, R15 ;  /* 0x0000000312157824 */ /* 0x001fce00078e020f */
.L_x_147:
[C-C-:B------:R-:W-:Y:S01]  /*1e80*/  IMAD R0, R18.reuse, 0x4, R13.reuse ;  /* 0x0000000412007824 */ /* 0x140fe200078e020d */
[C---:B------:R-:W-:Y:S01]  /*1e90*/  LEA R12, R18.reuse, R13, 0x3 ;  /* 0x0000000d120c7211 */ /* 0x040fe200078e18ff */
[----:B0-----:R-:W-:Y:S01]  /*1ea0*/  IMAD R14, R18, 0xc, R13 ;  /* 0x0000000c120e7824 */ /* 0x001fe200078e020d */
[----:B------:R0:W1:Y:S01]  /*1eb0*/  LDS R25, [R13] ;  /* 0x000000000d197984 */ /* 0x0000620000000800 */
[----:B------:R-:W-:-:S03]  /*1ec0*/  IMAD.WIDE.U32 R4, R15, 0x4, R2 ;  /* 0x000000040f047825 */ /* 0x000fc600078e0002 */
[----:B------:R-:W2:Y:S01]  /*1ed0*/  LDS R27, [R0] ;  /* 0x00000000001b7984 */ /* 0x000ea20000000800 */
[----:B------:R-:W-:-:S03]  /*1ee0*/  IMAD.WIDE.U32 R6, R17, 0x4, R2 ;  /* 0x0000000411067825 */ /* 0x000fc600078e0002 */
[----:B------:R-:W3:Y:S01]  /*1ef0*/  LDS R29, [R12] ;  /* 0x000000000c1d7984 */ /* 0x000ee20000000800 */
[----:B------:R-:W-:-:S03]  /*1f00*/  IMAD.WIDE.U32 R8, R19, 0x4, R2 ;  /* 0x0000000413087825 */ /* 0x000fc600078e0002 */
[----:B------:R-:W4:Y:S01]  /*1f10*/  LDS R14, [R14] ;  /* 0x000000000e0e7984 */ /* 0x000f220000000800 */
[----:B------:R-:W-:Y:S02]  /*1f20*/  IMAD R23, R18, 0x4, R23 ;  /* 0x0000000412177824 */ /* 0x000fe400078e0217 */
[----:B------:R-:W-:-:S03]  /*1f30*/  IMAD.WIDE.U32 R10, R21, 0x4, R2 ;  /* 0x00000004150a7825 */ /* 0x000fc600078e0002 */
[----:B------:R-:W-:Y:S01]  /*1f40*/  ISETP.GE.U32.AND P0, PT, R23, 0x100, PT ;  /* 0x000001001700780c */ /* 0x000fe20003f06070 */
[C---:B------:R-:W-:Y:S01]  /*1f50*/  IMAD R17, R18.reuse, 0x4, R17 ;  /* 0x0000000412117824 */ /* 0x040fe200078e0211 */
[C---:B------:R-:W-:Y:S01]  /*1f60*/  LEA R21, R18.reuse, R21, 0x2 ;  /* 0x0000001512157211 */ /* 0x040fe200078e10ff */
[C---:B------:R-:W-:Y:S02]  /*1f70*/  IMAD R19, R18.reuse, 0x4, R19 ;  /* 0x0000000412137824 */ /* 0x040fe400078e0213 */
[C---:B------:R-:W-:Y:S02]  /*1f80*/  IMAD R15, R18.reuse, 0x4, R15 ;  /* 0x00000004120f7824 */ /* 0x040fe400078e020f */
[----:B0-----:R-:W-:Y:S01]  /*1f90*/  IMAD R13, R18, 0x10, R13 ;  /* 0x00000010120d7824 */ /* 0x001fe200078e020d */
[----:B-1----:R0:W-:Y:S04]  /*1fa0*/  REDG.E.ADD.STRONG.GPU desc[UR36][R4.64], R25 ;  /* 0x000000190400798e */ /* 0x0021e8000c12e124 */
[----:B--2---:R0:W-:Y:S04]  /*1fb0*/  REDG.E.ADD.STRONG.GPU desc[UR36][R6.64], R27 ;  /* 0x0000001b0600798e */ /* 0x0041e8000c12e124 */
[----:B---3--:R0:W-:Y:S04]  /*1fc0*/  REDG.E.ADD.STRONG.GPU desc[UR36][R8.64], R29 ;  /* 0x0000001d0800798e */ /* 0x0081e8000c12e124 */
[----:B----4-:R0:W-:Y:S01]  /*1fd0*/  REDG.E.ADD.STRONG.GPU desc[UR36][R10.64], R14 ;  /* 0x0000000e0a00798e */ /* 0x0101e2000c12e124 */
[----:B------:R-:W-:Y:S05]  /*1fe0*/  @!P0 BRA `(.L_x_147) ;  /* 0xfffffffc00a48947 */ /* 0x000fea000383ffff */
[----:B------:R-:W-:Y:S05]  /*1ff0*/  EXIT ;  /* 0x000000000000794d */ /* 0x000fea0003800000 */
.L_x_144:
[----:B-1----:R-:W0:Y:S01]  /*2000*/  I2F.U32.RP R6, R18 ;  /* 0x0000001200067306 */ /* 0x002e220000209000 */
[----:B------:R-:W-:Y:S01]  /*2010*/  IMAD.IADD R0, R23, 0x1, R18 ;  /* 0x0000000117007824 */ /* 0x000fe200078e0212 */
[----:B------:R-:W-:Y:S01]  /*2020*/  ISETP.NE.U32.AND P2, PT, R18, RZ, PT ;  /* 0x000000ff1200720c */ /* 0x000fe20003f45070 */
[----:B------:R-:W-:Y:S03]  /*2030*/  BSSY B0, `(.L_x_148) ;  /* 0x0000032000007945 */ /* 0x000fe60003800000 */
[C---:B------:R-:W-:Y:S02]  /*2040*/  ISETP.GE.U32.AND P0, PT, R0.reuse, 0x100, PT ;  /* 0x000001000000780c */ /* 0x040fe40003f06070 */
[----:B---3--:R-:W-:Y:S02]  /*2050*/  VIMNMX.U32 R5, PT, PT, R0, 0x100, !PT ;  /* 0x0000010000057848 */ /* 0x008fe40007fe0000 */
        /* <DEDUP_REMOVED lines=19> */
[----:B------:R-:W-:-:S04]  /*2190*/  LOP3.LUT R0, R8, 0x3, RZ, 0xc0, !PT ;  /* 0x0000000308007812 */ /* 0x000fc800078ec0ff */
[----:B------:R-:W-:-:S13]  /*21a0*/  ISETP.NE.AND P0, PT, R0, 0x3, PT ;  /* 0x000000030000780c */ /* 0x000fda0003f05270 */
[----:B------:R-:W-:Y:S05]  /*21b0*/  @!P0 BRA `(.L_x_149) ;  /* 0x0000000000648947 */ /* 0x000fea0003800000 */
[----:B------:R-:W0:Y:S01]  /*21c0*/  S2UR UR5, SR_CgaCtaId ;  /* 0x00000000000579c3 */ /* 0x000e220000008800 */
[----:B------:R-:W-:Y:S01]  /*21d0*/  UMOV UR4, 0x400 ;  /* 0x0000040000047882 */ /* 0x000fe20000000000 */
[----:B------:R-:W-:-:S04]  /*21e0*/  IADD3 R0, PT, PT, R8, 0x1, RZ ;  /* 0x0000000108007810 */ /* 0x000fc80007ffe0ff */
[----:B------:R-:W-:Y:S02]  /*21f0*/  LOP3.LUT R0, R0, 0x3, RZ, 0xc0, !PT ;  /* 0x0000000300007812 */ /* 0x000fe400078ec0ff */
[----:B------:R-:W1:Y:S03]  /*2200*/  LDC R4, c[0x0][0x39c] ;  /* 0x0000e700ff047b82 */ /* 0x000e660000000800 */
[----:B------:R-:W-:-:S05]  /*2210*/  IMAD.MOV R6, RZ, RZ, -R0 ;  /* 0x000000ffff067224 */ /* 0x000fca00078e0a00 */
[----:B------:R-:W2:Y:S01]  /*2220*/  LDC.64 R2, c[0x0][0x388] ;  /* 0x0000e200ff027b82 */ /* 0x000ea20000000a00 */
[----:B0-----:R-:W-:-:S06]  /*2230*/  ULEA UR4, UR5, UR4, 0x18 ;  /* 0x0000000405047291 */ /* 0x001fcc000f8ec0ff */
[----:B------:R-:W-:Y:S01]  /*2240*/  LEA R7, R23, UR4, 0x2 ;  /* 0x0000000417077c11 */ /* 0x000fe2000f8e10ff */
[--C-:B-1----:R-:W-:Y:S02]  /*2250*/  IMAD R9, R4, 0x20, R23.reuse ;  /* 0x0000002004097824 */ /* 0x102fe400078e0217 */
[----:B------:R-:W-:-:S07]  /*2260*/  IMAD R23, R0, R18, R23 ;  /* 0x0000001200177224 */ /* 0x000fce00078e0217 */
.L_x_151:
[----:B-1----:R0:W1:Y:S01]  /*2270*/  LDS R17, [R7] ;  /* 0x0000000007117984 */ /* 0x0020620000000800 */
[----:B------:R-:W-:Y:S01]  /*2280*/  UMOV UR4, 0xfffffffe ;  /* 0xfffffffe00047882 */ /* 0x000fe20000000000 */
[----:B--2---:R-:W-:Y:S02]  /*2290*/  IMAD.WIDE.U32 R4, R9, 0x4, R2 ;  /* 0x0000000409047825 */ /* 0x004fe400078e0002 */
[----:B------:R0:W2:Y:S01]  /*22a0*/  LDS R13, [R7+-0x4] ;  /* 0xfffffc00070d7984 */ /* 0x0000a20000000800 */
[----:B------:R-:W-:Y:S05]  /*22b0*/  BRA.DIV UR4, `(.L_x_150) ;  /* 0x0000001604947947 */ /* 0x000fea000b800000 */
[----:B------:R-:W-:-:S06]  /*22c0*/  IMAD.MOV.U32 R14, RZ, RZ, -0x2 ;  /* 0xfffffffeff0e7424 */ /* 0x000fcc00078e00ff */
[----:B--2---:R2:W3:Y:S02]  /*22d0*/  SHFL.IDX PT, R14, R13, 0x1, 0x1f ;  /* 0x00201f000d0e7f89 */ /* 0x0044e400000e0000 */
.L_x_197:
[----:B------:R-:W-:Y:S01]  /*22e0*/  VIADD R6, R6, 0x1 ;  /* 0x0000000106067836 */ /* 0x000fe20000000000 */
[----:B-1-3--:R-:W-:-:S04]  /*22f0*/  IADD3 R17, PT, PT, R17, R14, RZ ;  /* 0x0000000e11117210 */ /* 0x00afc80007ffe0ff */
[----:B------:R-:W-:Y:S01]  /*2300*/  ISETP.NE.AND P0, PT, R6, RZ, PT ;  /* 0x000000ff0600720c */ /* 0x000fe20003f05270 */
[----:B------:R1:W-:Y:S01]  /*2310*/  REDG.E.ADD.STRONG.GPU desc[UR36][R4.64], R17 ;  /* 0x000000110400798e */ /* 0x0003e2000c12e124 */
[C---:B0-----:R-:W-:Y:S01]  /*2320*/  IMAD R7, R18.reuse, 0x4, R7 ;  /* 0x0000000412077824 */ /* 0x041fe200078e0207 */
[----:B------:R-:W-:-:S10]  /*2330*/  IADD3 R9, PT, PT, R18, R9, RZ ;  /* 0x0000000912097210 */ /* 0x000fd40007ffe0ff */
[----:B------:R-:W-:Y:S05]  /*2340*/  @P0 BRA `(.L_x_151) ;  /* 0xfffffffc00c80947 */ /* 0x000fea000383ffff */
.L_x_149:
[----:B------:R-:W-:Y:S05]  /*2350*/  BSYNC B0 ;  /* 0x0000000000007941 */ /* 0x000fea0003800000 */
.L_x_148:
[----:B------:R-:W-:-:S13]  /*2360*/  ISETP.GE.U32.AND P0, PT, R8, 0x3, PT ;  /* 0x000000030800780c */ /* 0x000fda0003f06070 */
[----:B------:R-:W-:Y:S05]  /*2370*/  @!P0 EXIT ;  /* 0x000000000000894d */ /* 0x000fea0003800000 */
[----:B------:R-:W0:Y:S01]  /*2380*/  S2UR UR5, SR_CgaCtaId ;  /* 0x00000000000579c3 */ /* 0x000e220000008800 */
[----:B------:R-:W-:-:S07]  /*2390*/  UMOV UR4, 0x400 ;  /* 0x0000040000047882 */ /* 0x000fce0000000000 */
[----:B------:R-:W3:Y:S08]  /*23a0*/  LDC R0, c[0x0][0x39c] ;  /* 0x0000e700ff007b82 */ /* 0x000ef00000000800 */
[----:B-1----:R-:W1:Y:S01]  /*23b0*/  LDC.64 R16, c[0x0][0x388] ;  /* 0x0000e200ff107b82 */ /* 0x002e620000000a00 */
[----:B0-----:R-:W-:-:S06]  /*23c0*/  ULEA UR4, UR5, UR4, 0x18 ;  /* 0x0000000405047291 */ /* 0x001fcc000f8ec0ff */
[----:B------:R-:W-:Y:S01]  /*23d0*/  LEA R27, R23, UR4, 0x2 ;  /* 0x00000004171b7c11 */ /* 0x000fe2000f8e10ff */
[----:B---3--:R-:W-:-:S04]  /*23e0*/  IMAD R29, R0, 0x20, R23 ;  /* 0x00000020001d7824 */ /* 0x008fc800078e0217 */
[----:B------:R-:W-:Y:S01]  /*23f0*/  IMAD.IADD R25, R29, 0x1, R18 ;  /* 0x000000011d197824 */ /* 0x000fe200078e0212 */
[C---:B------:R-:W-:Y:S01]  /*2400*/  LEA R21, R18.reuse, R29, 0x1 ;  /* 0x0000001d12157211 */ /* 0x040fe200078e08ff */
[----:B------:R-:W-:-:S07]  /*2410*/  IMAD R19, R18, 0x3, R29 ;  /* 0x0000000312137824 */ /* 0x000fce00078e021d */
.L_x_153:
[----:B---3--:R0:W3:Y:S01]  /*2420*/  LDS R7, [R27] ;  /* 0x000000001b077984 */ /* 0x0080e20000000800 */
[----:B------:R-:W-:Y:S01]  /*2430*/  UMOV UR4, 0xfffffffe ;  /* 0xfffffffe00047882 */ /* 0x000fe20000000000 */
[----:B-1----:R-:W-:Y:S02]  /*2440*/  IMAD.WIDE.U32 R2, R29, 0x4, R16 ;  /* 0x000000041d027825 */ /* 0x002fe400078e0010 */
[----:B--2---:R0:W1:Y:S01]  /*2450*/  LDS R13, [R27+-0x4] ;  /* 0xfffffc001b0d7984 */ /* 0x0040620000000800 */
[----:B------:R-:W-:Y:S05]  /*2460*/  BRA.DIV UR4, `(.L_x_152) ;  /* 0x00000016044c7947 */ /* 0x000fea000b800000 */
[C---:B------:R-:W-:Y:S01]  /*2470*/  IMAD R4, R18.reuse, 0x4, R27 ;  /* 0x0000000412047824 */ /* 0x040fe200078e021b */
[----:B------:R-:W-:Y:S01]  /*2480*/  MOV R14, 0xfffffffe ;  /* 0xfffffffe000e7802 */ /* 0x000fe20000000f00 */
[----:B------:R-:W-:Y:S02]  /*2490*/  IMAD.MOV.U32 R20, RZ, RZ, -0x2 ;  /* 0xfffffffeff147424 */ /* 0x000fe400078e00ff */
[----:B------:R-:W-:Y:S01]  /*24a0*/  IMAD R0, R18, 0x4, R4 ;  /* 0x0000000412007824 */ /* 0x000fe200078e0204 */
[----:B------:R-:W2:Y:S01]  /*24b0*/  LDS R10, [R4+-0x4] ;  /* 0xfffffc00040a7984 */ /* 0x000ea20000000800 */
[----:B------:R-:W-:-:S03]  /*24c0*/  IMAD.MOV.U32 R22, RZ, RZ, -0x2 ;  /* 0xfffffffeff167424 */ /* 0x000fc600078e00ff */
[----:B------:R-:W-:Y:S04]  /*24d0*/  LDS R9, [R0+-0x4] ;  /* 0xfffffc0000097984 */ /* 0x000fe80000000800 */
[----:B------:R-:W-:Y:S04]  /*24e0*/  LDS R5, [R4] ;  /* 0x0000000004057984 */ /* 0x000fe80000000800 */
[----:B------:R-:W-:Y:S04]  /*24f0*/  LDS R8, [R0] ;  /* 0x0000000000087984 */ /* 0x000fe80000000800 */
[----:B-1----:R-:W3:Y:S04]  /*2500*/  SHFL.IDX PT, R14, R13, 0x1, 0x1f ;  /* 0x00201f000d0e7f89 */ /* 0x002ee800000e0000 */
[----:B--2---:R-:W1:Y:S01]  /*2510*/  SHFL.IDX PT, R10, R10, 0x1, 0x1f ;  /* 0x00201f000a0a7f89 */ /* 0x004e6200000e0000 */
[----:B---3--:R-:W-:Y:S01]  /*2520*/  IADD3 R11, PT, PT, R7, R14, RZ ;  /* 0x0000000e070b7210 */ /* 0x008fe20007ffe0ff */
[----:B------:R-:W-:-:S02]  /*2530*/  IMAD.WIDE.U32 R6, R21, 0x4, R16 ;  /* 0x0000000415067825 */ /* 0x000fc400078e0010 */
[----:B------:R-:W2:Y:S04]  /*2540*/  SHFL.IDX PT, R9, R9, 0x1, 0x1f ;  /* 0x00201f0009097f89 */ /* 0x000ea800000e0000 */
[----:B------:R-:W-:Y:S01]  /*2550*/  REDG.E.ADD.STRONG.GPU desc[UR36][R2.64], R11 ;  /* 0x0000000b0200798e */ /* 0x000fe2000c12e124 */
[----:B-1----:R-:W-:Y:S02]  /*2560*/  IMAD.IADD R15, R5, 0x1, R10 ;  /* 0x00000001050f7824 */ /* 0x002fe400078e020a */
[----:B------:R-:W-:-:S04]  /*2570*/  IMAD.WIDE.U32 R4, R25, 0x4, R16 ;  /* 0x0000000419047825 */ /* 0x000fc800078e0010 */
[----:B--2---:R-:W-:Y:S01]  /*2580*/  IMAD.IADD R12, R8, 0x1, R9 ;  /* 0x00000001080c7824 */ /* 0x004fe200078e0209 */
[----:B------:R-:W-:Y:S04]  /*2590*/  REDG.E.ADD.STRONG.GPU desc[UR36][R4.64], R15 ;  /* 0x0000000f0400798e */ /* 0x000fe8000c12e124 */
[----:B------:R-:W-:Y:S01]  /*25a0*/  REDG.E.ADD.STRONG.GPU desc[UR36][R6.64], R12 ;  /* 0x0000000c0600798e */ /* 0x000fe2000c12e124 */
[----:B------:R-:W-:-:S05]  /*25b0*/  LEA R13, R18, R0, 0x2 ;  /* 0x00000000120d7211 */ /* 0x000fca00078e10ff */
[----:B------:R-:W1:Y:S04]  /*25c0*/  LDS R10, [R13+-0x4] ;  /* 0xfffffc000d0a7984 */ /* 0x000e680000000800 */
[----:B------:R2:W3:Y:S01]  /*25d0*/  LDS R0, [R13] ;  /* 0x000000000d007984 */ /* 0x0004e20000000800 */
[----:B------:R-:W-:Y:S02]  /*25e0*/  IMAD.MOV.U32 R14, RZ, RZ, -0x2 ;  /* 0xfffffffeff0e7424 */ /* 0x000fe400078e00ff */
[----:B------:R-:W-:-:S04]  /*25f0*/  IMAD.WIDE.U32 R8, R19, 0x4, R16 ;  /* 0x0000000413087825 */ /* 0x000fc800078e0010 */
[----:B-1----:R2:W1:Y:S03]  /*2600*/  SHFL.IDX PT, R14, R10, 0x1, 0x1f ;  /* 0x00201f000a0e7f89 */ /* 0x00246600000e0000 */
.L_x_203:
[----:B------:R-:W-:Y:S01]  /*2610*/  LEA R23, R18, R23, 0x2 ;  /* 0x0000001712177211 */ /* 0x000fe200078e10ff */
[----:B-1-3--:R-:W-:-:S03]  /*2620*/  IMAD.IADD R3, R0, 0x1, R14 ;  /* 0x0000000100037824 */ /* 0x00afc600078e020e */
[----:B------:R-:W-:Y:S02]  /*2630*/  ISETP.GE.U32.AND P0, PT, R23, 0x100, PT ;  /* 0x000001001700780c */ /* 0x000fe40003f06070 */
[----:B------:R3:W-:Y:S01]  /*2640*/  REDG.E.ADD.STRONG.GPU desc[UR36][R8.64], R3 ;  /* 0x000000030800798e */ /* 0x0007e2000c12e124 */
[C---:B0-----:R-:W-:Y:S01]  /*2650*/  IMAD R27, R18.reuse, 0x10, R27 ;  /* 0x00000010121b7824 */ /* 0x041fe200078e021b */
[C---:B------:R-:W-:Y:S01]  /*2660*/  LEA R21, R18.reuse, R21, 0x2 ;  /* 0x0000001512157211 */ /* 0x040fe200078e10ff */
[C---:B------:R-:W-:Y:S02]  /*2670*/  IMAD R25, R18.reuse, 0x4, R25 ;  /* 0x0000000412197824 */ /* 0x040fe400078e0219 */
[C---:B------:R-:W-:Y:S02]  /*2680*/  IMAD R19, R18.reuse, 0x4, R19 ;  /* 0x0000000412137824 */ /* 0x040fe400078e0213 */
[----:B------:R-:W-:-:S04]  /*2690*/  IMAD R29, R18, 0x4, R29 ;  /* 0x00000004121d7824 */ /* 0x000fc800078e021d */
[----:B------:R-:W-:Y:S05]  /*26a0*/  @!P0 BRA `(.L_x_153) ;  /* 0xfffffffc005c8947 */ /* 0x000fea000383ffff */
[----:B------:R-:W-:Y:S05]  /*26b0*/  EXIT ;  /* 0x000000000000794d */ /* 0x000fea0003800000 */
.L_x_138:
[----:B------:R-:W-:Y:S01]  /*26c0*/  HFMA2 R12, -RZ, RZ, 0, 5.9604644775390625e-08 ;  /* 0x00000001ff0c7431 */ /* 0x000fe200000001ff */
[----:B------:R-:W-:Y:S01]  /*26d0*/  BSSY B1, `(.L_x_154) ;  /* 0x0000006000017945 */ /* 0x000fe20003800000 */
[----:B------:R-:W-:Y:S02]  /*26e0*/  IMAD.MOV.U32 R11, RZ, RZ, RZ ;  /* 0x000000ffff0b7224 */ /* 0x000fe400078e00ff */
[----:B------:R-:W-:-:S07]  /*26f0*/  IMAD.MOV.U32 R15, RZ, RZ, -0x1 ;  /* 0xffffffffff0f7424 */ /* 0x000fce00078e00ff */
[----:B0-----:R-:W-:Y:S05]  /*2700*/  WARPSYNC.COLLECTIVE R15, `(.L_x_155) ;  /* 0x000000000f087348 */ /* 0x001fea0003c00000 */
[----:B------:R1:W2:Y:S02]  /*2710*/  SHFL.UP P6, R14, R13, R12, R11 ;  /* 0x0400000c0d0e7389 */ /* 0x0002a400000c000b */
[----:B012---:R-:W-:Y:S05]  /*2720*/  ENDCOLLECTIVE ;  /* 0x000000000000791b */ /* 0x007fea0003800000 */
.L_x_155:
[----:B------:R-:W-:Y:S05]  /*2730*/  BSYNC B1 ;  /* 0x0000000000017941 */ /* 0x000fea0003800000 */
.L_x_154:
[----:B------:R-:W-:Y:S01]  /*2740*/  SEL R14, R14, RZ, P0 ;  /* 0x000000ff0e0e7207 */ /* 0x000fe20000000000 */
[----:B------:R-:W-:Y:S01]  /*2750*/  IMAD.MOV.U32 R12, RZ, RZ, 0x2 ;  /* 0x00000002ff0c7424 */ /* 0x000fe200078e00ff */
[----:B------:R-:W-:Y:S01]  /*2760*/  MOV R15, 0xffffffff ;  /* 0xffffffff000f7802 */ /* 0x000fe20000000f00 */
[----:B------:R-:W-:Y:S01]  /*2770*/  IMAD.MOV.U32 R11, RZ, RZ, RZ ;  /* 0x000000ffff0b7224 */ /* 0x000fe200078e00ff */
[----:B------:R-:W-:-:S07]  /*2780*/  IADD3 R13, PT, PT, R13, R14, RZ ;  /* 0x0000000e0d0d7210 */ /* 0x000fce0007ffe0ff */
[----:B------:R-:W-:Y:S05]  /*2790*/  WARPSYNC.COLLECTIVE R15, `(.L_x_156) ;  /* 0x000000000f087348 */ /* 0x000fea0003c00000 */
[----:B------:R0:W1:Y:S02]  /*27a0*/  SHFL.UP P6, R14, R13, R12, R11 ;  /* 0x0400000c0d0e7389 */ /* 0x00006400000c000b */
[----:B01----:R-:W-:Y:S05]  /*27b0*/  ENDCOLLECTIVE ;  /* 0x000000000000791b */ /* 0x003fea0003800000 */
.L_x_156:
[----:B------:R-:W-:Y:S01]  /*27c0*/  HFMA2 R12, -RZ, RZ, 0, 2.384185791015625e-07 ;  /* 0x00000004ff0c7431 */ /* 0x000fe200000001ff */
[----:B------:R-:W-:-:S05]  /*27d0*/  SEL R4, R14, RZ, P1 ;  /* 0x000000ff0e047207 */ /* 0x000fca0000800000 */
[----:B------:R-:W-:-:S04]  /*27e0*/  IMAD.IADD R4, R13, 0x1, R4 ;  /* 0x000000010d047824 */ /* 0x000fc800078e0204 */
[----:B------:R-:W-:-:S07]  /*27f0*/  IMAD.MOV.U32 R13, RZ, RZ, R4 ;  /* 0x000000ffff0d7224 */ /* 0x000fce00078e0004 */
[----:B------:R-:W-:Y:S05]  /*2800*/  WARPSYNC.COLLECTIVE R15, `(.L_x_157) ;  /* 0x000000000f087348 */ /* 0x000fea0003c00000 */
[----:B------:R0:W1:Y:S02]  /*2810*/  SHFL.UP P6, R14, R13, R12, R11 ;  /* 0x0400000c0d0e7389 */ /* 0x00006400000c000b */
[----:B01----:R-:W-:Y:S05]  /*2820*/  ENDCOLLECTIVE ;  /* 0x000000000000791b */ /* 0x003fea0003800000 */
.L_x_157:
[----:B------:R-:W-:Y:S02]  /*2830*/  MOV R12, 0x8 ;  /* 0x00000008000c7802 */ /* 0x000fe40000000f00 */
[----:B------:R-:W-:-:S05]  /*2840*/  SEL R5, R14, RZ, P2 ;  /* 0x000000ff0e057207 */ /* 0x000fca0001000000 */
[----:B------:R-:W-:-:S04]  /*2850*/  IMAD.IADD R5, R4, 0x1, R5 ;  /* 0x0000000104057824 */ /* 0x000fc800078e0205 */
[----:B------:R-:W-:-:S07]  /*2860*/  IMAD.MOV.U32 R13, RZ, RZ, R5 ;  /* 0x000000ffff0d7224 */ /* 0x000fce00078e0005 */
[----:B------:R-:W-:Y:S05]  /*2870*/  WARPSYNC.COLLECTIVE R15, `(.L_x_158) ;  /* 0x000000000f087348 */ /* 0x000fea0003c00000 */
[----:B------:R0:W1:Y:S02]  /*2880*/  SHFL.UP P6, R14, R13, R12, R11 ;  /* 0x0400000c0d0e7389 */ /* 0x00006400000c000b */
[----:B01----:R-:W-:Y:S05]  /*2890*/  ENDCOLLECTIVE ;  /* 0x000000000000791b */ /* 0x003fea0003800000 */
.L_x_158:
[----:B------:R-:W-:Y:S01]  /*28a0*/  HFMA2 R12, -RZ, RZ, 0, 9.5367431640625e-07 ;  /* 0x00000010ff0c7431 */ /* 0x000fe200000001ff */
[----:B------:R-:W-:-:S05]  /*28b0*/  SEL R6, R14, RZ, P3 ;  /* 0x000000ff0e067207 */ /* 0x000fca0001800000 */
[----:B------:R-:W-:-:S04]  /*28c0*/  IMAD.IADD R6, R5, 0x1, R6 ;  /* 0x0000000105067824 */ /* 0x000fc800078e0206 */
[----:B------:R-:W-:-:S07]  /*28d0*/  IMAD.MOV.U32 R13, RZ, RZ, R6 ;  /* 0x000000ffff0d7224 */ /* 0x000fce00078e0006 */
[----:B------:R-:W-:Y:S05]  /*28e0*/  WARPSYNC.COLLECTIVE R15, `(.L_x_159) ;  /* 0x000000000f087348 */ /* 0x000fea0003c00000 */
[----:B------:R0:W1:Y:S02]  /*28f0*/  SHFL.UP P6, R14, R13, R12, R11 ;  /* 0x0400000c0d0e7389 */ /* 0x00006400000c000b */
[----:B01----:R-:W-:Y:S05]  /*2900*/  ENDCOLLECTIVE ;  /* 0x000000000000791b */ /* 0x003fea0003800000 */
.L_x_159:
[----:B------:R-:W-:Y:S01]  /*2910*/  MOV R12, R0 ;  /* 0x00000000000c7202 */ /* 0x000fe20000000f00 */
[----:B------:R-:W-:Y:S01]  /*2920*/  IMAD.MOV.U32 R11, RZ, RZ, 0x1f ;  /* 0x0000001fff0b7424 */ /* 0x000fe200078e00ff */
[----:B------:R-:W-:-:S05]  /*2930*/  SEL R7, R14, RZ, P4 ;  /* 0x000000ff0e077207 */ /* 0x000fca0002000000 */
[----:B------:R-:W-:-:S04]  /*2940*/  IMAD.IADD R7, R6, 0x1, R7 ;  /* 0x0000000106077824 */ /* 0x000fc800078e0207 */
[----:B------:R-:W-:-:S07]  /*2950*/  IMAD.MOV.U32 R13, RZ, RZ, R7 ;  /* 0x000000ffff0d7224 */ /* 0x000fce00078e0007 */
[----:B------:R-:W-:Y:S05]  /*2960*/  WARPSYNC.COLLECTIVE R15, `(.L_x_160) ;  /* 0x000000000f087348 */ /* 0x000fea0003c00000 */
[----:B------:R0:W1:Y:S02]  /*2970*/  SHFL.IDX P6, R14, R13, R12, R11 ;  /* 0x0000000c0d0e7389 */ /* 0x00006400000c000b */
[----:B01----:R-:W-:Y:S05]  /*2980*/  ENDCOLLECTIVE ;  /* 0x000000000000791b */ /* 0x003fea0003800000 */
.L_x_160:
[----:B------:R-:W-:Y:S05]  /*2990*/  BRA `(.L_x_161) ;  /* 0xffffffe400987947 */ /* 0x000fea000383ffff */
.L_x_140:
[----:B------:R-:W-:Y:S01]  /*29a0*/  HFMA2 R11, -RZ, RZ, 0, 0 ;  /* 0x00000000ff0b7431 */ /* 0x000fe200000001ff */
[----:B------:R-:W-:Y:S01]  /*29b0*/  BSSY B0, `(.L_x_162) ;  /* 0x0000006000007945 */ /* 0x000fe20003800000 */
[----:B------:R-:W-:Y:S02]  /*29c0*/  IMAD.MOV.U32 R12, RZ, RZ, 0x1 ;  /* 0x00000001ff0c7424 */ /* 0x000fe400078e00ff */
[----:B------:R-:W-:-:S07]  /*29d0*/  IMAD.MOV.U32 R15, RZ, RZ, -0x1 ;  /* 0xffffffffff0f7424 */ /* 0x000fce00078e00ff */
[----:B0-----:R-:W-:Y:S05]  /*29e0*/  WARPSYNC.COLLECTIVE R15, `(.L_x_163) ;  /* 0x000000000f087348 */ /* 0x001fea0003c00000 */
[----:B------:R1:W2:Y:S02]  /*29f0*/  SHFL.UP P6, R14, R13, R12, R11 ;  /* 0x0400000c0d0e7389 */ /* 0x0002a400000c000b */
[----:B012---:R-:W-:Y:S05]  /*2a00*/  ENDCOLLECTIVE ;  /* 0x000000000000791b */ /* 0x007fea0003800000 */
.L_x_163:
[----:B------:R-:W-:Y:S05]  /*2a10*/  BSYNC B0 ;  /* 0x0000000000007941 */ /* 0x000fea0003800000 */
.L_x_162:
[----:B------:R-:W-:Y:S01]  /*2a20*/  SEL R14, R14, RZ, P0 ;  /* 0x000000ff0e0e7207 */ /* 0x000fe20000000000 */
[----:B------:R-:W-:Y:S01]  /*2a30*/  IMAD.MOV.U32 R11, RZ, RZ, RZ ;  /* 0x000000ffff0b7224 */ /* 0x000fe200078e00ff */
[----:B------:R-:W-:Y:S01]  /*2a40*/  MOV R12, 0x2 ;  /* 0x00000002000c7802 */ /* 0x000fe20000000f00 */
[----:B------:R-:W-:Y:S01]  /*2a50*/  IMAD.MOV.U32 R15, RZ, RZ, -0x1 ;  /* 0xffffffffff0f7424 */ /* 0x000fe200078e00ff */
[----:B------:R-:W-:Y:S01]  /*2a60*/  IADD3 R18, PT, PT, R17, R18, R17 ;  /* 0x0000001211127210 */ /* 0x000fe20007ffe011 */
[----:B------:R-:W-:Y:S02]  /*2a70*/  IMAD.IADD R13, R13, 0x1, R14 ;  /* 0x000000010d0d7824 */ /* 0x000fe400078e020e */
[----:B------:R-:W-:-:S07]  /*2a80*/  IMAD R2, R17, 0x4, R0 ;  /* 0x0000000411027824 */ /* 0x000fce00078e0200 */
[----:B------:R-:W-:Y:S05]  /*2a90*/  WARPSYNC.COLLECTIVE R15, `(.L_x_164) ;  /* 0x000000000f087348 */ /* 0x000fea0003c00000 */
[----:B------:R0:W1:Y:S02]  /*2aa0*/  SHFL.UP P6, R14, R13, R12, R11 ;  /* 0x0400000c0d0e7389 */ /* 0x00006400000c000b */
[----:B01----:R-:W-:Y:S05]  /*2ab0*/  ENDCOLLECTIVE ;  /* 0x000000000000791b */ /* 0x003fea0003800000 */
.L_x_164:
[----:B------:R-:W-:Y:S01]  /*2ac0*/  LEA R10, R17, R2, 0x2 ;  /* 0x00000002110a7211 */ /* 0x000fe200078e10ff */
[----:B------:R-:W-:Y:S01]  /*2ad0*/  IMAD.MOV.U32 R12, RZ, RZ, 0x4 ;  /* 0x00000004ff0c7424 */ /* 0x000fe200078e00ff */
[----:B------:R-:W-:-:S04]  /*2ae0*/  SEL R14, R14, RZ, P1 ;  /* 0x000000ff0e0e7207 */ /* 0x000fc80000800000 */
[----:B------:R-:W-:-:S05]  /*2af0*/  IADD3 R3, PT, PT, R13, R14, RZ ;  /* 0x0000000e0d037210 */ /* 0x000fca0007ffe0ff */
[----:B------:R-:W-:-:S07]  /*2b00*/  IMAD.MOV.U32 R13, RZ, RZ, R3 ;  /* 0x000000ffff0d7224 */ /* 0x000fce00078e0003 */
[----:B------:R-:W-:Y:S05]  /*2b10*/  WARPSYNC.COLLECTIVE R15, `(.L_x_165) ;  /* 0x000000000f087348 */ /* 0x000fea0003c00000 */
[----:B------:R0:W1:Y:S02]  /*2b20*/  SHFL.UP P6, R14, R13, R12, R11 ;  /* 0x0400000c0d0e7389 */ /* 0x00006400000c000b */
[----:B01----:R-:W-:Y:S05]  /*2b30*/  ENDCOLLECTIVE ;  /* 0x000000000000791b */ /* 0x003fea0003800000 */
.L_x_165:
[----:B------:R-:W-:Y:S01]  /*2b40*/  IMAD.MOV.U32 R12, RZ, RZ, 0x8 ;  /* 0x00000008ff0c7424 */ /* 0x000fe200078e00ff */
[----:B------:R-:W-:-:S04]  /*2b50*/  SEL R14, R14, RZ, P2 ;  /* 0x000000ff0e0e7207 */ /* 0x000fc80001000000 */
[----:B------:R-:W-:-:S05]  /*2b60*/  IADD3 R5, PT, PT, R3, R14, RZ ;  /* 0x0000000e03057210 */ /* 0x000fca0007ffe0ff */
[----:B------:R-:W-:-:S07]  /*2b70*/  IMAD.MOV.U32 R13, RZ, RZ, R5 ;  /* 0x000000ffff0d7224 */ /* 0x000fce00078e0005 */
[----:B------:R-:W-:Y:S05]  /*2b80*/  WARPSYNC.COLLECTIVE R15, `(.L_x_166) ;  /* 0x000000000f087348 */ /* 0x000fea0003c00000 */
[----:B------:R0:W1:Y:S02]  /*2b90*/  SHFL.UP P6, R14, R13, R12, R11 ;  /* 0x0400000c0d0e7389 */ /* 0x00006400000c000b */
[----:B01----:R-:W-:Y:S05]  /*2ba0*/  ENDCOLLECTIVE ;  /* 0x000000000000791b */ /* 0x003fea0003800000 */
.L_x_166:
[----:B------:R-:W-:Y:S01]  /*2bb0*/  IMAD.MOV.U32 R12, RZ, RZ, 0x10 ;  /* 0x00000010ff0c7424 */ /* 0x000fe200078e00ff */
[----:B------:R-:W-:-:S04]  /*2bc0*/  SEL R6, R14, RZ, P3 ;  /* 0x000000ff0e067207 */ /* 0x000fc80001800000 */
[----:B------:R-:W-:-:S05]  /*2bd0*/  IADD3 R6, PT, PT, R5, R6, RZ ;  /* 0x0000000605067210 */ /* 0x000fca0007ffe0ff */
[----:B------:R-:W-:-:S07]  /*2be0*/  IMAD.MOV.U32 R13, RZ, RZ, R6 ;  /* 0x000000ffff0d7224 */ /* 0x000fce00078e0006 */
[----:B------:R-:W-:Y:S05]  /*2bf0*/  WARPSYNC.COLLECTIVE R15, `(.L_x_167) ;  /* 0x000000000f087348 */ /* 0x000fea0003c00000 */
[----:B------:R0:W1:Y:S02]  /*2c00*/  SHFL.UP P6, R14, R13, R12, R11 ;  /* 0x0400000c0d0e7389 */ /* 0x00006400000c000b */
[----:B01----:R-:W-:Y:S05]  /*2c10*/  ENDCOLLECTIVE ;  /* 0x000000000000791b */ /* 0x003fea0003800000 */
.L_x_167:
[----:B------:R-:W-:Y:S02]  /*2c20*/  HFMA2 R11, -RZ, RZ, 0, 1.847743988037109375e-06 ;  /* 0x0000001fff0b7431 */ /* 0x000fe400000001ff */
[----:B------:R-:W-:Y:S01]  /*2c30*/  IMAD.MOV.U32 R12, RZ, RZ, R4 ;  /* 0x000000ffff0c7224 */ /* 0x000fe200078e0004 */
[----:B------:R-:W-:-:S04]  /*2c40*/  SEL R7, R14, RZ, P4 ;  /* 0x000000ff0e077207 */ /* 0x000fc80002000000 */
[----:B------:R-:W-:-:S05]  /*2c50*/  IADD3 R7, PT, PT, R6, R7, RZ ;  /* 0x0000000706077210 */ /* 0x000fca0007ffe0ff */
[----:B------:R-:W-:-:S07]  /*2c60*/  IMAD.MOV.U32 R13, RZ, RZ, R7 ;  /* 0x000000ffff0d7224 */ /* 0x000fce00078e0007 */
[----:B------:R-:W-:Y:S05]  /*2c70*/  WARPSYNC.COLLECTIVE R15, `(.L_x_168) ;  /* 0x000000000f087348 */ /* 0x000fea0003c00000 */
[----:B------:R0:W1:Y:S02]  /*2c80*/  SHFL.IDX P6, R14, R13, R12, R11 ;  /* 0x0000000c0d0e7389 */ /* 0x00006400000c000b */
[----:B01----:R-:W-:Y:S05]  /*2c90*/  ENDCOLLECTIVE ;  /* 0x000000000000791b */ /* 0x003fea0003800000 */
.L_x_168:
[----:B------:R-:W-:Y:S01]  /*2ca0*/  IMAD.MOV.U32 R12, RZ, RZ, 0x1 ;  /* 0x00000001ff0c7424 */ /* 0x000fe200078e00ff */
[----:B------:R-:W-:Y:S01]  /*2cb0*/  MOV R11, RZ ;  /* 0x000000ff000b7202 */ /* 0x000fe20000000f00 */
[----:B------:R-:W-:-:S05]  /*2cc0*/  IMAD.MOV.U32 R7, RZ, RZ, R14 ;  /* 0x000000ffff077224 */ /* 0x000fca00078e000e */
[----:B------:R-:W-:Y:S04]  /*2cd0*/  STS [R0+-0x400], R7 ;  /* 0xfffc000700007388 */ /* 0x000fe80000000800 */
[----:B------:R-:W-:Y:S04]  /*2ce0*/  LDS R29, [R2] ;  /* 0x00000000021d7984 */ /* 0x000fe80000000800 */
[----:B------:R-:W0:Y:S02]  /*2cf0*/  LDS R6, [R2+-0x400] ;  /* 0xfffc000002067984 */ /* 0x000e240000000800 */
[----:B0-----:R-:W-:-:S05]  /*2d00*/  IADD3 R29, PT, PT, R29, R6, RZ ;  /* 0x000000061d1d7210 */ /* 0x001fca0007ffe0ff */
[----:B------:R-:W-:-:S07]  /*2d10*/  IMAD.MOV.U32 R13, RZ, RZ, R29 ;  /* 0x000000ffff0d7224 */ /* 0x000fce00078e001d */
[----:B------:R-:W-:Y:S05]  /*2d20*/  WARPSYNC.COLLECTIVE R15, `(.L_x_169) ;  /* 0x000000000f087348 */ /* 0x000fea0003c00000 */
[----:B------:R0:W1:Y:S02]  /*2d30*/  SHFL.UP P6, R14, R13, R12, R11 ;  /* 0x0400000c0d0e7389 */ /* 0x00006400000c000b */
[----:B01----:R-:W-:Y:S05]  /*2d40*/  ENDCOLLECTIVE ;  /* 0x000000000000791b */ /* 0x003fea0003800000 */
.L_x_169:
[----:B------:R-:W-:Y:S01]  /*2d50*/  HFMA2 R12, -RZ, RZ, 0, 1.1920928955078125e-07 ;  /* 0x00000002ff0c7431 */ /* 0x000fe200000001ff */
[----:B------:R-:W-:-:S05]  /*2d60*/  SEL R14, R14, RZ, P0 ;  /* 0x000000ff0e0e7207 */ /* 0x000fca0000000000 */
[----:B------:R-:W-:-:S04]  /*2d70*/  IMAD.IADD R3, R29, 0x1, R14 ;  /* 0x000000011d037824 */ /* 0x000fc800078e020e */
[----:B------:R-:W-:-:S07]  /*2d80*/  IMAD.MOV.U32 R13, RZ, RZ, R3 ;  /* 0x000000ffff0d7224 */ /* 0x000fce00078e0003 */
[----:B------:R-:W-:Y:S05]  /*2d90*/  WARPSYNC.COLLECTIVE R15, `(.L_x_170) ;  /* 0x000000000f087348 */ /* 0x000fea0003c00000 */
[----:B------:R0:W1:Y:S02]  /*2da0*/  SHFL.UP P6, R14, R13, R12, R11 ;  /* 0x0400000c0d0e7389 */ /* 0x00006400000c000b */
[----:B01----:R-:W-:Y:S05]  /*2db0*/  ENDCOLLECTIVE ;  /* 0x000000000000791b */ /* 0x003fea0003800000 */
.L_x_170:
[----:B------:R-:W-:Y:S02]  /*2dc0*/  MOV R12, 0x4 ;  /* 0x00000004000c7802 */ /* 0x000fe40000000f00 */
[----:B------:R-:W-:-:S05]  /*2dd0*/  SEL R14, R14, RZ, P1 ;  /* 0x000000ff0e0e7207 */ /* 0x000fca0000800000 */
[----:B------:R-:W-:-:S04]  /*2de0*/  IMAD.IADD R5, R3, 0x1, R14 ;  /* 0x0000000103057824 */ /* 0x000fc800078e020e */
[----:B------:R-:W-:-:S07]  /*2df0*/  IMAD.MOV.U32 R13, RZ, RZ, R5 ;  /* 0x000000ffff0d7224 */ /* 0x000fce00078e0005 */
[----:B------:R-:W-:Y:S05]  /*2e00*/  WARPSYNC.COLLECTIVE R15, `(.L_x_171) ;  /* 0x000000000f087348 */ /* 0x000fea0003c00000 */
[----:B------:R0:W1:Y:S02]  /*2e10*/  SHFL.UP P6, R14, R13, R12, R11 ;  /* 0x0400000c0d0e7389 */ /* 0x00006400000c000b */
[----:B01----:R-:W-:Y:S05]  /*2e20*/  ENDCOLLECTIVE ;  /* 0x000000000000791b */ /* 0x003fea0003800000 */
.L_x_171:
[----:B------:R-:W-:Y:S01]  /*2e30*/  HFMA2 R12, -RZ, RZ, 0, 4.76837158203125e-07 ;  /* 0x00000008ff0c7431 */ /* 0x000fe200000001ff */
[----:B------:R-:W-:-:S05]  /*2e40*/  SEL R6, R14, RZ, P2 ;  /* 0x000000ff0e067207 */ /* 0x000fca0001000000 */
[----:B------:R-:W-:-:S04]  /*2e50*/  IMAD.IADD R6, R5, 0x1, R6 ;  /* 0x0000000105067824 */ /* 0x000fc800078e0206 */
[----:B------:R-:W-:-:S07]  /*2e60*/  IMAD.MOV.U32 R13, RZ, RZ, R6 ;  /* 0x000000ffff0d7224 */ /* 0x000fce00078e0006 */
[----:B------:R-:W-:Y:S05]  /*2e70*/  WARPSYNC.COLLECTIVE R15, `(.L_x_172) ;  /* 0x000000000f087348 */ /* 0x000fea0003c00000 */
[----:B------:R0:W1:Y:S02]  /*2e80*/  SHFL.UP P6, R14, R13, R12, R11 ;  /* 0x0400000c0d0e7389 */ /* 0x00006400000c000b */
[----:B01----:R-:W-:Y:S05]  /*2e90*/  ENDCOLLECTIVE ;  /* 0x000000000000791b */ /* 0x003fea0003800000 */
.L_x_172:
[----:B------:R-:W-:Y:S02]  /*2ea0*/  MOV R12, 0x10 ;  /* 0x00000010000c7802 */ /* 0x000fe40000000f00 */
[----:B------:R-:W-:-:S05]  /*2eb0*/  SEL R3, R14, RZ, P3 ;  /* 0x000000ff0e037207 */ /* 0x000fca0001800000 */
[----:B------:R-:W-:-:S04]  /*2ec0*/  IMAD.IADD R20, R6, 0x1, R3 ;  /* 0x0000000106147824 */ /* 0x000fc800078e0203 */
[----:B------:R-:W-:-:S07]  /*2ed0*/  IMAD.MOV.U32 R13, RZ, RZ, R20 ;  /* 0x000000ffff0d7224 */ /* 0x000fce00078e0014 */
[----:B------:R-:W-:Y:S05]  /*2ee0*/  WARPSYNC.COLLECTIVE R15, `(.L_x_173) ;  /* 0x000000000f087348 */ /* 0x000fea0003c00000 */
[----:B------:R0:W1:Y:S02]  /*2ef0*/  SHFL.UP P6, R14, R13, R12, R11 ;  /* 0x0400000c0d0e7389 */ /* 0x00006400000c000b */
[----:B01----:R-:W-:Y:S05]  /*2f00*/  ENDCOLLECTIVE ;  /* 0x000000000000791b */ /* 0x003fea0003800000 */
.L_x_173:
        /* <DEDUP_REMOVED lines=8> */
.L_x_174:
[----:B------:R-:W-:Y:S02]  /*2f90*/  HFMA2 R12, -RZ, RZ, 0, 5.9604644775390625e-08 ;  /* 0x00000001ff0c7431 */ /* 0x000fe400000001ff */
[----:B------:R-:W-:Y:S02]  /*2fa0*/  IMAD.MOV.U32 R11, RZ, RZ, RZ ;  /* 0x000000ffff0b7224 */ /* 0x000fe400078e00ff */
[----:B------:R-:W-:-:S05]  /*2fb0*/  IMAD.MOV.U32 R3, RZ, RZ, R14 ;  /* 0x000000ffff037224 */ /* 0x000fca00078e000e */
[----:B------:R-:W-:Y:S04]  /*2fc0*/  STS [R2+-0x400], R3 ;  /* 0xfffc000302007388 */ /* 0x000fe80000000800 */
[----:B------:R-:W-:Y:S04]  /*2fd0*/  LDS R7, [R10] ;  /* 0x000000000a077984 */ /* 0x000fe80000000800 */
[----:B------:R-:W0:Y:S02]  /*2fe0*/  LDS R6, [R10+-0x400] ;  /* 0xfffc00000a067984 */ /* 0x000e240000000800 */
[----:B0-----:R-:W-:-:S04]  /*2ff0*/  IMAD.IADD R7, R7, 0x1, R6 ;  /* 0x0000000107077824 */ /* 0x001fc800078e0206 */
[----:B------:R-:W-:-:S07]  /*3000*/  IMAD.MOV.U32 R13, RZ, RZ, R7 ;  /* 0x000000ffff0d7224 */ /* 0x000fce00078e0007 */
[----:B------:R-:W-:Y:S05]  /*3010*/  WARPSYNC.COLLECTIVE R15, `(.L_x_175) ;  /* 0x000000000f087348 */ /* 0x000fea0003c00000 */
[----:B------:R0:W1:Y:S02]  /*3020*/  SHFL.UP P6, R14, R13, R12, R11 ;  /* 0x0400000c0d0e7389 */ /* 0x00006400000c000b */
[----:B01----:R-:W-:Y:S05]  /*3030*/  ENDCOLLECTIVE ;  /* 0x000000000000791b */ /* 0x003fea0003800000 */
.L_x_175:
[----:B------:R-:W-:Y:S01]  /*3040*/  IMAD.MOV.U32 R12, RZ, RZ, 0x2 ;  /* 0x00000002ff0c7424 */ /* 0x000fe200078e00ff */
[----:B------:R-:W-:-:S05]  /*3050*/  SEL R14, R14, RZ, P0 ;  /* 0x000000ff0e0e7207 */ /* 0x000fca0000000000 */
[----:B------:R-:W-:-:S05]  /*3060*/  IMAD.IADD R5, R7, 0x1, R14 ;  /* 0x0000000107057824 */ /* 0x000fca00078e020e */
[----:B------:R-:W-:-:S07]  /*3070*/  MOV R13, R5 ;  /* 0x00000005000d7202 */ /* 0x000fce0000000f00 */
[----:B------:R-:W-:Y:S05]  /*3080*/  WARPSYNC.COLLECTIVE R15, `(.L_x_176) ;  /* 0x000000000f087348 */ /* 0x000fea0003c00000 */
[----:B------:R0:W1:Y:S02]  /*3090*/  SHFL.UP P6, R14, R13, R12, R11 ;  /* 0x0400000c0d0e7389 */ /* 0x00006400000c000b */
[----:B01----:R-:W-:Y:S05]  /*30a0*/  ENDCOLLECTIVE ;  /* 0x000000000000791b */ /* 0x003fea0003800000 */
.L_x_176:
[----:B------:R-:W-:Y:S01]  /*30b0*/  IMAD.MOV.U32 R12, RZ, RZ, 0x4 ;  /* 0x00000004ff0c7424 */ /* 0x000fe200078e00ff */
[----:B------:R-:W-:-:S05]  /*30c0*/  SEL R6, R14, RZ, P1 ;  /* 0x000000ff0e067207 */ /* 0x000fca0000800000 */
[----:B------:R-:W-:Y:S02]  /*30d0*/  IMAD.IADD R6, R5, 0x1, R6 ;  /* 0x0000000105067824 */ /* 0x000fe400078e0206 */
[----:B------:R-:W-:-:S03]  /*30e0*/  IMAD R5, R17, 0x4, R10 ;  /* 0x0000000411057824 */ /* 0x000fc600078e020a */
[----:B------:R-:W-:-:S07]  /*30f0*/  MOV R13, R6 ;  /* 0x00000006000d7202 */ /* 0x000fce0000000f00 */
[----:B------:R-:W-:Y:S05]  /*3100*/  WARPSYNC.COLLECTIVE R15, `(.L_x_177) ;  /* 0x000000000f087348 */ /* 0x000fea0003c00000 */
[----:B------:R0:W1:Y:S02]  /*3110*/  SHFL.UP P6, R14, R13, R12, R11 ;  /* 0x0400000c0d0e7389 */ /* 0x00006400000c000b */
[----:B01----:R-:W-:Y:S05]  /*3120*/  ENDCOLLECTIVE ;  /* 0x000000000000791b */ /* 0x003fea0003800000 */
.L_x_177:
[----:B------:R-:W-:Y:S01]  /*3130*/  IMAD.MOV.U32 R12, RZ, RZ, 0x8 ;  /* 0x00000008ff0c7424 */ /* 0x000fe200078e00ff */
[----:B------:R-:W-:-:S05]  /*3140*/  SEL R3, R14, RZ, P2 ;  /* 0x000000ff0e037207 */ /* 0x000fca0001000000 */
[----:B------:R-:W-:-:S05]  /*3150*/  IMAD.IADD R2, R6, 0x1, R3 ;  /* 0x0000000106027824 */ /* 0x000fca00078e0203 */
[----:B------:R-:W-:-:S07]  /*3160*/  MOV R13, R2 ;  /* 0x00000002000d7202 */ /* 0x000fce0000000f00 */
[----:B------:R-:W-:Y:S05]  /*3170*/  WARPSYNC.COLLECTIVE R15, `(.L_x_178) ;  /* 0x000000000f087348 */ /* 0x000fea0003c00000 */
[----:B------:R0:W1:Y:S02]  /*3180*/  SHFL.UP P6, R14, R13, R12, R11 ;  /* 0x0400000c0d0e7389 */ /* 0x00006400000c000b */
[----:B01----:R-:W-:Y:S05]  /*3190*/  ENDCOLLECTIVE ;  /* 0x000000000000791b */ /* 0x003fea0003800000 */
.L_x_178:
[----:B------:R-:W-:Y:S01]  /*31a0*/  IMAD.MOV.U32 R12, RZ, RZ, 0x10 ;  /* 0x00000010ff0c7424 */ /* 0x000fe200078e00ff */
[----:B------:R-:W-:-:S05]  /*31b0*/  SEL R3, R14, RZ, P3 ;  /* 0x000000ff0e037207 */ /* 0x000fca0001800000 */
[----:B------:R-:W-:-:S05]  /*31c0*/  IMAD.IADD R3, R2, 0x1, R3 ;  /* 0x0000000102037824 */ /* 0x000fca00078e0203 */
[----:B------:R-:W-:-:S07]  /*31d0*/  MOV R13, R3 ;  /* 0x00000003000d7202 */ /* 0x000fce0000000f00 */
[----:B------:R-:W-:Y:S05]  /*31e0*/  WARPSYNC.COLLECTIVE R15, `(.L_x_179) ;  /* 0x000000000f087348 */ /* 0x000fea0003c00000 */
[----:B------:R0:W1:Y:S02]  /*31f0*/  SHFL.UP P6, R14, R13, R12, R11 ;  /* 0x0400000c0d0e7389 */ /* 0x00006400000c000b */
[----:B01----:R-:W-:Y:S05]  /*3200*/  ENDCOLLECTIVE ;  /* 0x000000000000791b */ /* 0x003fea0003800000 */
.L_x_179:
[----:B------:R-:W-:Y:S02]  /*3210*/  IMAD.MOV.U32 R12, RZ, RZ, R4 ;  /* 0x000000ffff0c7224 */ /* 0x000fe400078e0004 */
[----:B------:R-:W-:Y:S01]  /*3220*/  IMAD.MOV.U32 R11, RZ, RZ, 0x1f ;  /* 0x0000001fff0b7424 */ /* 0x000fe200078e00ff */
[----:B------:R-:W-:-:S05]  /*3230*/  SEL R14, R14, RZ, P4 ;  /* 0x000000ff0e0e7207 */ /* 0x000fca0002000000 */
[----:B------:R-:W-:-:S05]  /*3240*/  IMAD.IADD R14, R3, 0x1, R14 ;  /* 0x00000001030e7824 */ /* 0x000fca00078e020e */
[----:B------:R-:W-:-:S07]  /*3250*/  MOV R13, R14 ;  /* 0x0000000e000d7202 */ /* 0x000fce0000000f00 */
[----:B------:R-:W-:Y:S05]  /*3260*/  WARPSYNC.COLLECTIVE R15, `(.L_x_180) ;  /* 0x000000000f087348 */ /* 0x000fea0003c00000 */
[----:B------:R0:W1:Y:S02]  /*3270*/  SHFL.IDX P6, R14, R13, R12, R11 ;  /* 0x0000000c0d0e7389 */ /* 0x00006400000c000b */
[----:B01----:R-:W-:Y:S05]  /*3280*/  ENDCOLLECTIVE ;  /* 0x000000000000791b */ /* 0x003fea0003800000 */
.L_x_180:
[----:B------:R-:W-:Y:S02]  /*3290*/  IMAD.MOV.U32 R12, RZ, RZ, 0x1 ;  /* 0x00000001ff0c7424 */ /* 0x000fe400078e00ff */
[----:B------:R-:W-:Y:S01]  /*32a0*/  IMAD.MOV.U32 R11, RZ, RZ, RZ ;  /* 0x000000ffff0b7224 */ /* 0x000fe200078e00ff */
[----:B------:R-:W-:-:S05]  /*32b0*/  MOV R20, R14 ;  /* 0x0000000e00147202 */ /* 0x000fca0000000f00 */
[----:B------:R-:W-:Y:S04]  /*32c0*/  STS [R10+-0x400], R20 ;  /* 0xfffc00140a007388 */ /* 0x000fe80000000800 */
[----:B------:R-:W-:Y:S04]  /*32d0*/  LDS R6, [R5] ;  /* 0x0000000005067984 */ /* 0x000fe80000000800 */
[----:B------:R-:W0:Y:S02]  /*32e0*/  LDS R3, [R5+-0x400] ;  /* 0xfffc000005037984 */ /* 0x000e240000000800 */
[----:B0-----:R-:W-:-:S05]  /*32f0*/  IMAD.IADD R6, R6, 0x1, R3 ;  /* 0x0000000106067824 */ /* 0x001fca00078e0203 */
[----:B------:R-:W-:-:S07]  /*3300*/  MOV R13, R6 ;  /* 0x00000006000d7202 */ /* 0x000fce0000000f00 */
[----:B------:R-:W-:Y:S05]  /*3310*/  WARPSYNC.COLLECTIVE R15, `(.L_x_181) ;  /* 0x000000000f087348 */ /* 0x000fea0003c00000 */
[----:B------:R0:W1:Y:S02]  /*3320*/  SHFL.UP P6, R14, R13, R12, R11 ;  /* 0x0400000c0d0e7389 */ /* 0x00006400000c000b */
[----:B01----:R-:W-:Y:S05]  /*3330*/  ENDCOLLECTIVE ;  /* 0x000000000000791b */ /* 0x003fea0003800000 */
.L_x_181:
[----:B------:R-:W-:Y:S01]  /*3340*/  HFMA2 R12, -RZ, RZ, 0, 1.1920928955078125e-07 ;  /* 0x00000002ff0c7431 */ /* 0x000fe200000001ff */
[----:B------:R-:W-:-:S04]  /*3350*/  MOV R2, R14 ;  /* 0x0000000e00027202 */ /* 0x000fc80000000f00 */
[----:B------:R-:W-:-:S05]  /*3360*/  SEL R3, R2, RZ, P0 ;  /* 0x000000ff02037207 */ /* 0x000fca0000000000 */
[----:B------:R-:W-:Y:S02]  /*3370*/  IMAD.IADD R22, R6, 0x1, R3 ;  /* 0x0000000106167824 */ /* 0x000fe400078e0203 */
[----:B------:R-:W-:-:S04]  /*3380*/  IMAD.WIDE.U32 R2, R25, 0x4, R8 ;  /* 0x0000000419027825 */ /* 0x000fc800078e0008 */
[----:B------:R-:W-:Y:S01]  /*3390*/  IMAD.MOV.U32 R13, RZ, RZ, R22 ;  /* 0x000000ffff0d7224 */ /* 0x000fe200078e0016 */
[----:B------:R0:W-:Y:S06]  /*33a0*/  STG.E desc[UR36][R2.64], R29 ;  /* 0x0000001d02007986 */ /* 0x0001ec000c101924 */
[----:B0-----:R-:W-:Y:S05]  /*33b0*/  WARPSYNC.COLLECTIVE R15, `(.L_x_182) ;  /* 0x000000000f087348 */ /* 0x001fea0003c00000 */
[----:B------:R1:W2:Y:S02]  /*33c0*/  SHFL.UP P6, R14, R13, R12, R11 ;  /* 0x0400000c0d0e7389 */ /* 0x0002a400000c000b */
[----:B012---:R-:W-:Y:S05]  /*33d0*/  ENDCOLLECTIVE ;  /* 0x000000000000791b */ /* 0x007fea0003800000 */
.L_x_182:
[----:B------:R-:W-:Y:S02]  /*33e0*/  IMAD.MOV.U32 R12, RZ, RZ, 0x4 ;  /* 0x00000004ff0c7424 */ /* 0x000fe400078e00ff */
[----:B------:R-:W-:-:S05]  /*33f0*/  IMAD.MOV.U32 R24, RZ, RZ, R14 ;  /* 0x000000ffff187224 */ /* 0x000fca00078e000e */
[----:B------:R-:W-:-:S05]  /*3400*/  SEL R24, R24, RZ, P1 ;  /* 0x000000ff18187207 */ /* 0x000fca0000800000 */
[----:B------:R-:W-:-:S05]  /*3410*/  IMAD.IADD R24, R22, 0x1, R24 ;  /* 0x0000000116187824 */ /* 0x000fca00078e0218 */
[----:B------:R-:W-:-:S07]  /*3420*/  MOV R13, R24 ;  /* 0x00000018000d7202 */ /* 0x000fce0000000f00 */
[----:B------:R-:W-:Y:S05]  /*3430*/  WARPSYNC.COLLECTIVE R15, `(.L_x_183) ;  /* 0x000000000f087348 */ /* 0x000fea0003c00000 */
[----:B------:R0:W1:Y:S02]  /*3440*/  SHFL.UP P6, R14, R13, R12, R11 ;  /* 0x0400000c0d0e7389 */ /* 0x00006400000c000b */
[----:B01----:R-:W-:Y:S05]  /*3450*/  ENDCOLLECTIVE ;  /* 0x000000000000791b */ /* 0x003fea0003800000 */
.L_x_183:
[----:B------:R-:W-:Y:S01]  /*3460*/  IMAD.MOV.U32 R12, RZ, RZ, 0x8 ;  /* 0x00000008ff0c7424 */ /* 0x000fe200078e00ff */
[----:B------:R-:W-:-:S05]  /*3470*/  SEL R3, R14, RZ, P2 ;  /* 0x000000ff0e037207 */ /* 0x000fca0001000000 */
[----:B------:R-:W-:-:S05]  /*3480*/  IMAD.IADD R26, R24, 0x1, R3 ;  /* 0x00000001181a7824 */ /* 0x000fca00078e0203 */
[----:B------:R-:W-:-:S07]  /*3490*/  MOV R13, R26 ;  /* 0x0000001a000d7202 */ /* 0x000fce0000000f00 */
[----:B------:R-:W-:Y:S05]  /*34a0*/  WARPSYNC.COLLECTIVE R15, `(.L_x_184) ;  /* 0x000000000f087348 */ /* 0x000fea0003c00000 */
[----:B------:R0:W1:Y:S02]  /*34b0*/  SHFL.UP P6, R14, R13, R12, R11 ;  /* 0x0400000c0d0e7389 */ /* 0x00006400000c000b */
[----:B01----:R-:W-:Y:S05]  /*34c0*/  ENDCOLLECTIVE ;  /* 0x000000000000791b */ /* 0x003fea0003800000 */
.L_x_184:
[----:B------:R-:W-:Y:S01]  /*34d0*/  IMAD.MOV.U32 R12, RZ, RZ, 0x10 ;  /* 0x00000010ff0c7424 */ /* 0x000fe200078e00ff */
[----:B------:R-:W-:-:S05]  /*34e0*/  SEL R3, R14, RZ, P3 ;  /* 0x000000ff0e037207 */ /* 0x000fca0001800000 */
[----:B------:R-:W-:Y:S02]  /*34f0*/  IMAD.IADD R20, R26, 0x1, R3 ;  /* 0x000000011a147824 */ /* 0x000fe400078e0203 */
[----:B------:R-:W-:-:S03]  /*3500*/  IMAD.WIDE.U32 R2, R19, 0x4, R8 ;  /* 0x0000000413027825 */ /* 0x000fc600078e0008 */
[----:B------:R-:W-:Y:S02]  /*3510*/  MOV R13, R20 ;  /* 0x00000014000d7202 */ /* 0x000fe40000000f00 */
[----:B------:R0:W-:Y:S05]  /*3520*/  STG.E desc[UR36][R2.64], R7 ;  /* 0x0000000702007986 */ /* 0x0001ea000c101924 */
[----:B0-----:R-:W-:Y:S05]  /*3530*/  WARPSYNC.COLLECTIVE R15, `(.L_x_185) ;  /* 0x000000000f087348 */ /* 0x001fea0003c00000 */
[----:B------:R1:W2:Y:S02]  /*3540*/  SHFL.UP P6, R14, R13, R12, R11 ;  /* 0x0400000c0d0e7389 */ /* 0x0002a400000c000b */
[----:B012---:R-:W-:Y:S05]  /*3550*/  ENDCOLLECTIVE ;  /* 0x000000000000791b */ /* 0x007fea0003800000 */
.L_x_185:
[----:B------:R-:W-:Y:S02]  /*3560*/  IMAD.MOV.U32 R12, RZ, RZ, R4 ;  /* 0x000000ffff0c7224 */ /* 0x000fe400078e0004 */
[----:B------:R-:W-:Y:S01]  /*3570*/  IMAD.MOV.U32 R11, RZ, RZ, 0x1f ;  /* 0x0000001fff0b7424 */ /* 0x000fe200078e00ff */
[----:B------:R-:W-:-:S05]  /*3580*/  SEL R29, R14, RZ, P4 ;  /* 0x000000ff0e1d7207 */ /* 0x000fca0002000000 */
[----:B------:R-:W-:Y:S02]  /*3590*/  IMAD.IADD R22, R20, 0x1, R29 ;  /* 0x0000000114167824 */ /* 0x000fe400078e021d */
[----:B------:R-:W-:-:S03]  /*35a0*/  IMAD.WIDE.U32 R28, R21, 0x4, R8 ;  /* 0x00000004151c7825 */ /* 0x000fc600078e0008 */
[----:B------:R-:W-:Y:S02]  /*35b0*/  MOV R13, R22 ;  /* 0x00000016000d7202 */ /* 0x000fe40000000f00 */
[----:B------:R0:W-:Y:S05]  /*35c0*/  STG.E desc[UR36][R28.64], R6 ;  /* 0x000000061c007986 */ /* 0x0001ea000c101924 */
[----:B0-----:R-:W-:Y:S05]  /*35d0*/  WARPSYNC.COLLECTIVE R15, `(.L_x_186) ;  /* 0x000000000f087348 */ /* 0x001fea0003c00000 */
[----:B------:R1:W2:Y:S02]  /*35e0*/  SHFL.IDX P6, R14, R13, R12, R11 ;  /* 0x0000000c0d0e7389 */ /* 0x0002a400000c000b */
[----:B012---:R-:W-:Y:S05]  /*35f0*/  ENDCOLLECTIVE ;  /* 0x000000000000791b */ /* 0x007fea0003800000 */
.L_x_186:
[----:B------:R-:W-:Y:S01]  /*3600*/  MOV R22, R14 ;  /* 0x0000000e00167202 */ /* 0x000fe20000000f00 */
[----:B------:R-:W-:Y:S06]  /*3610*/  BRA `(.L_x_187) ;  /* 0xffffffe0005c7947 */ /* 0x000fec000383ffff */
.L_x_143:
[----:B------:R-:W1:Y:S01]  /*3620*/  S2R R6, SR_LANEID ;  /* 0x0000000000067919 */ /* 0x000e620000000000 */
[----:B------:R-:W-:Y:S02]  /*3630*/  IMAD.MOV.U32 R12, RZ, RZ, 0x1 ;  /* 0x00000001ff0c7424 */ /* 0x000fe400078e00ff */
[----:B------:R-:W-:-:S07]  /*3640*/  IMAD.MOV.U32 R11, RZ, RZ, RZ ;  /* 0x000000ffff0b7224 */ /* 0x000fce00078e00ff */
[----:B0123--:R-:W-:Y:S05]  /*3650*/  WARPSYNC.COLLECTIVE R15, `(.L_x_188) ;  /* 0x000000000f087348 */ /* 0x00ffea0003c00000 */
[----:B---3--:R3:W4:Y:S02]  /*3660*/  SHFL.UP P6, R14, R13, R12, R11 ;  /* 0x0400000c0d0e7389 */ /* 0x00872400000c000b */
[----:B01234-:R-:W-:Y:S05]  /*3670*/  ENDCOLLECTIVE ;  /* 0x000000000000791b */ /* 0x01ffea0003800000 */
.L_x_188:
[----:B------:R-:W-:Y:S01]  /*3680*/  IMAD.MOV.U32 R12, RZ, RZ, 0x2 ;  /* 0x00000002ff0c7424 */ /* 0x000fe200078e00ff */
[C---:B------:R-:W-:Y:S02]  /*3690*/  ISETP.NE.AND P0, PT, R6.reuse, RZ, PT ;  /* 0x000000ff0600720c */ /* 0x040fe40003f05270 */
[----:B------:R-:W-:Y:S02]  /*36a0*/  ISETP.GE.U32.AND P1, PT, R6, 0x2, PT ;  /* 0x000000020600780c */ /* 0x000fe40003f26070 */
[----:B------:R-:W-:-:S04]  /*36b0*/  SEL R0, R14, RZ, P0 ;  /* 0x000000ff0e007207 */ /* 0x000fc80000000000 */
[----:B------:R-:W-:-:S05]  /*36c0*/  IADD3 R0, PT, PT, R13, R0, RZ ;  /* 0x000000000d007210 */ /* 0x000fca0007ffe0ff */
[----:B------:R-:W-:-:S07]  /*36d0*/  IMAD.MOV.U32 R13, RZ, RZ, R0 ;  /* 0x000000ffff0d7224 */ /* 0x000fce00078e0000 */
[----:B------:R-:W-:Y:S05]  /*36e0*/  WARPSYNC.COLLECTIVE R15, `(.L_x_189) ;  /* 0x000000000f087348 */ /* 0x000fea0003c00000 */
[----:B------:R0:W1:Y:S02]  /*36f0*/  SHFL.UP P6, R14, R13, R12, R11 ;  /* 0x0400000c0d0e7389 */ /* 0x00006400000c000b */
[----:B01----:R-:W-:Y:S05]  /*3700*/  ENDCOLLECTIVE ;  /* 0x000000000000791b */ /* 0x003fea0003800000 */
.L_x_189:
[----:B------:R-:W-:Y:S01]  /*3710*/  IMAD.MOV.U32 R12, RZ, RZ, 0x4 ;  /* 0x00000004ff0c7424 */ /* 0x000fe200078e00ff */
[----:B------:R-:W-:Y:S02]  /*3720*/  SEL R3, R14, RZ, P1 ;  /* 0x000000ff0e037207 */ /* 0x000fe40000800000 */
[----:B------:R-:W-:Y:S02]  /*3730*/  ISETP.GE.U32.AND P1, PT, R6, 0x4, PT ;  /* 0x000000040600780c */ /* 0x000fe40003f26070 */
[----:B------:R-:W-:-:S05]  /*3740*/  IADD3 R2, PT, PT, R0, R3, RZ ;  /* 0x0000000300027210 */ /* 0x000fca0007ffe0ff */
[----:B------:R-:W-:-:S07]  /*3750*/  IMAD.MOV.U32 R13, RZ, RZ, R2 ;  /* 0x000000ffff0d7224 */ /* 0x000fce00078e0002 */
[----:B------:R-:W-:Y:S05]  /*3760*/  WARPSYNC.COLLECTIVE R15, `(.L_x_190) ;  /* 0x000000000f087348 */ /* 0x000fea0003c00000 */
[----:B------:R0:W1:Y:S02]  /*3770*/  SHFL.UP P6, R14, R13, R12, R11 ;  /* 0x0400000c0d0e7389 */ /* 0x00006400000c000b */
[----:B01----:R-:W-:Y:S05]  /*3780*/  ENDCOLLECTIVE ;  /* 0x000000000000791b */ /* 0x003fea0003800000 */
.L_x_190:
        /* <DEDUP_REMOVED lines=8> */
.L_x_191:
        /* <DEDUP_REMOVED lines=8> */
.L_x_192:
[----:B------:R-:W-:Y:S01]  /*3890*/  IMAD.MOV.U32 R12, RZ, RZ, 0x1 ;  /* 0x00000001ff0c7424 */ /* 0x000fe200078e00ff */
[----:B------:R-:W-:-:S04]  /*38a0*/  SEL R3, R14, RZ, P1 ;  /* 0x000000ff0e037207 */ /* 0x000fc80000800000 */
[----:B------:R-:W-:-:S05]  /*38b0*/  IADD3 R2, PT, PT, R0, R3, RZ ;  /* 0x0000000300027210 */ /* 0x000fca0007ffe0ff */
[----:B------:R-:W-:-:S07]  /*38c0*/  IMAD.MOV.U32 R13, RZ, RZ, R2 ;  /* 0x000000ffff0d7224 */ /* 0x000fce00078e0002 */
[----:B------:R-:W-:Y:S05]  /*38d0*/  WARPSYNC.COLLECTIVE R15, `(.L_x_193) ;  /* 0x000000000f087348 */ /* 0x000fea0003c00000 */
[----:B------:R0:W1:Y:S02]  /*38e0*/  SHFL.UP P6, R14, R13, R12, R11 ;  /* 0x0400000c0d0e7389 */ /* 0x00006400000c000b */
[----:B01----:R-:W-:Y:S05]  /*38f0*/  ENDCOLLECTIVE ;  /* 0x000000000000791b */ /* 0x003fea0003800000 */
.L_x_193:
[----:B------:R-:W-:Y:S05]  /*3900*/  BRA `(.L_x_194) ;  /* 0xffffffe0004c7947 */ /* 0x000fea000383ffff */
.L_x_150:
[----:B------:R-:W-:Y:S01]  /*3910*/  HFMA2 R12, -RZ, RZ, 0, 5.9604644775390625e-08 ;  /* 0x00000001ff0c7431 */ /* 0x000fe200000001ff */
[----:B------:R-:W-:Y:S01]  /*3920*/  BSSY B1, `(.L_x_195) ;  /* 0x0000006000017945 */ /* 0x000fe20003800000 */
[----:B------:R-:W-:Y:S02]  /*3930*/  IMAD.MOV.U32 R11, RZ, RZ, 0x1f ;  /* 0x0000001fff0b7424 */ /* 0x000fe400078e00ff */
[----:B------:R-:W-:-:S07]  /*3940*/  IMAD.MOV.U32 R15, RZ, RZ, -0x2 ;  /* 0xfffffffeff0f7424 */ /* 0x000fce00078e00ff */
[----:B012---:R-:W-:Y:S05]  /*3950*/  WARPSYNC.COLLECTIVE R15, `(.L_x_196) ;  /* 0x000000000f087348 */ /* 0x007fea0003c00000 */
[----:B--2---:R2:W3:Y:S02]  /*3960*/  SHFL.IDX P6, R14, R13, R12, R11 ;  /* 0x0000000c0d0e7389 */ /* 0x0044e400000c000b */
[----:B0123--:R-:W-:Y:S05]  /*3970*/  ENDCOLLECTIVE ;  /* 0x000000000000791b */ /* 0x00ffea0003800000 */
.L_x_196:
[----:B------:R-:W-:Y:S05]  /*3980*/  BSYNC B1 ;  /* 0x0000000000017941 */ /* 0x000fea0003800000 */
.L_x_195:
[----:B------:R-:W-:Y:S05]  /*3990*/  BRA `(.L_x_197) ;  /* 0xffffffe800507947 */ /* 0x000fea000383ffff */
.L_x_152:
[----:B------:R-:W-:Y:S01]  /*39a0*/  LEA R4, R18, R27, 0x2 ;  /* 0x0000001b12047211 */ /* 0x000fe200078e10ff */
[----:B------:R-:W-:Y:S01]  /*39b0*/  BSSY B0, `(.L_x_198) ;  /* 0x0000008000007945 */ /* 0x000fe20003800000 */
[----:B------:R-:W-:Y:S01]  /*39c0*/  IMAD.MOV.U32 R12, RZ, RZ, 0x1 ;  /* 0x00000001ff0c7424 */ /* 0x000fe200078e00ff */
[----:B------:R-:W-:Y:S01]  /*39d0*/  MOV R15, 0xfffffffe ;  /* 0xfffffffe000f7802 */ /* 0x000fe20000000f00 */
[----:B------:R-:W-:Y:S01]  /*39e0*/  IMAD.MOV.U32 R11, RZ, RZ, 0x1f ;  /* 0x0000001fff0b7424 */ /* 0x000fe200078e00ff */
[----:B------:R2:W4:Y:S06]  /*39f0*/  LDS R10, [R4+-0x4] ;  /* 0xfffffc00040a7984 */ /* 0x00052c0000000800 */
[----:B01234-:R-:W-:Y:S05]  /*3a00*/  WARPSYNC.COLLECTIVE R15, `(.L_x_199) ;  /* 0x000000000f087348 */ /* 0x01ffea0003c00000 */
[----:B-1----:R1:W0:Y:S02]  /*3a10*/  SHFL.IDX P6, R14, R13, R12, R11 ;  /* 0x0000000c0d0e7389 */ /* 0x00222400000c000b */
[----:B01234-:R-:W-:Y:S05]  /*3a20*/  ENDCOLLECTIVE ;  /* 0x000000000000791b */ /* 0x01ffea0003800000 */
.L_x_199:
[----:B------:R-:W-:Y:S05]  /*3a30*/  BSYNC B0 ;  /* 0x0000000000007941 */ /* 0x000fea0003800000 */
.L_x_198:
[----:B------:R0:W1:Y:S01]  /*3a40*/  LDS R5, [R4] ;  /* 0x0000000004057984 */ /* 0x0000620000000800 */
[----:B------:R-:W-:Y:S01]  /*3a50*/  IMAD.IADD R7, R7, 0x1, R14 ;  /* 0x0000000107077824 */ /* 0x000fe200078e020e */
[----:B------:R-:W-:Y:S01]  /*3a60*/  MOV R13, R10 ;  /* 0x0000000a000d7202 */ /* 0x000fe20000000f00 */
[----:B------:R-:W-:Y:S01]  /*3a70*/  IMAD.MOV.U32 R12, RZ, RZ, 0x1 ;  /* 0x00000001ff0c7424 */ /* 0x000fe200078e00ff */
[----:B------:R-:W-:Y:S01]  /*3a80*/  MOV R15, 0xfffffffe ;  /* 0xfffffffe000f7802 */ /* 0x000fe20000000f00 */
[----:B------:R-:W-:Y:S01]  /*3a90*/  IMAD.MOV.U32 R11, RZ, RZ, 0x1f ;  /* 0x0000001fff0b7424 */ /* 0x000fe200078e00ff */
[----:B------:R0:W-:Y:S01]  /*3aa0*/  REDG.E.ADD.STRONG.GPU desc[UR36][R2.64], R7 ;  /* 0x000000070200798e */ /* 0x0001e2000c12e124 */
[----:B------:R-:W-:-:S07]  /*3ab0*/  IMAD R0, R18, 0x4, R4 ;  /* 0x0000000412007824 */ /* 0x000fce00078e0204 */
[----:B01----:R-:W-:Y:S05]  /*3ac0*/  WARPSYNC.COLLECTIVE R15, `(.L_x_200) ;  /* 0x000000000f087348 */ /* 0x003fea0003c00000 */
[----:B------:R2:W3:Y:S02]  /*3ad0*/  SHFL.IDX P6, R14, R13, R12, R11 ;  /* 0x0000000c0d0e7389 */ /* 0x0004e400000c000b */
[----:B0123--:R-:W-:Y:S05]  /*3ae0*/  ENDCOLLECTIVE ;  /* 0x000000000000791b */ /* 0x00ffea0003800000 */
.L_x_200:
[----:B------:R-:W0:Y:S01]  /*3af0*/  LDS R9, [R0+-0x4] ;  /* 0xfffffc0000097984 */ /* 0x000e220000000800 */
[----:B------:R-:W-:-:S03]  /*3b00*/  LEA R2, R18, R0, 0x2 ;  /* 0x0000000012027211 */ /* 0x000fc600078e10ff */
[----:B------:R1:W2:Y:S04]  /*3b10*/  LDS R8, [R0] ;  /* 0x0000000000087984 */ /* 0x0002a80000000800 */
[----:B------:R1:W3:Y:S01]  /*3b20*/  LDS R0, [R2] ;  /* 0x0000000002007984 */ /* 0x0002e20000000800 */
[----:B------:R-:W-:-:S04]  /*3b30*/  IMAD.MOV.U32 R10, RZ, RZ, R14 ;  /* 0x000000ffff0a7224 */ /* 0x000fc800078e000e */
[----:B------:R-:W-:Y:S02]  /*3b40*/  IMAD.IADD R10, R5, 0x1, R10 ;  /* 0x00000001050a7824 */ /* 0x000fe400078e020a */
[----:B------:R-:W-:-:S05]  /*3b50*/  IMAD.WIDE.U32 R4, R25, 0x4, R16 ;  /* 0x0000000419047825 */ /* 0x000fca00078e0010 */
[----:B------:R1:W-:Y:S04]  /*3b60*/  REDG.E.ADD.STRONG.GPU desc[UR36][R4.64], R10 ;  /* 0x0000000a0400798e */ /* 0x0003e8000c12e124 */
[----:B------:R1:W4:Y:S02]  /*3b70*/  LDS R10, [R2+-0x4] ;  /* 0xfffffc00020a7984 */ /* 0x0003240000000800 */
[----:B01----:R-:W-:-:S07]  /*3b80*/  MOV R13, R9 ;  /* 0x00000009000d7202 */ /* 0x003fce0000000f00 */
[----:B--234-:R-:W-:Y:S05]  /*3b90*/  WARPSYNC.COLLECTIVE R15, `(.L_x_201) ;  /* 0x000000000f087348 */ /* 0x01cfea0003c00000 */
[----:B------:R0:W1:Y:S02]  /*3ba0*/  SHFL.IDX P6, R14, R13, R12, R11 ;  /* 0x0000000c0d0e7389 */ /* 0x00006400000c000b */
[----:B01234-:R-:W-:Y:S05]  /*3bb0*/  ENDCOLLECTIVE ;  /* 0x000000000000791b */ /* 0x01ffea0003800000 */
.L_x_201:
[----:B------:R-:W-:-:S04]  /*3bc0*/  IMAD.WIDE.U32 R6, R21, 0x4, R16 ;  /* 0x0000000415067825 */ /* 0x000fc800078e0010 */
[----:B------:R-:W-:-:S04]  /*3bd0*/  IMAD.MOV.U32 R9, RZ, RZ, R14 ;  /* 0x000000ffff097224 */ /* 0x000fc800078e000e */
[----:B------:R-:W-:Y:S02]  /*3be0*/  IMAD.IADD R3, R8, 0x1, R9 ;  /* 0x0000000108037824 */ /* 0x000fe400078e0209 */
[----:B------:R-:W-:-:S03]  /*3bf0*/  IMAD.MOV.U32 R13, RZ, RZ, R10 ;  /* 0x000000ffff0d7224 */ /* 0x000fc600078e000a */
[----:B------:R0:W-:Y:S04]  /*3c00*/  REDG.E.ADD.STRONG.GPU desc[UR36][R6.64], R3 ;  /* 0x000000030600798e */ /* 0x0001e8000c12e124 */
[----:B0-----:R-:W-:Y:S05]  /*3c10*/  WARPSYNC.COLLECTIVE R15, `(.L_x_202) ;  /* 0x000000000f087348 */ /* 0x001fea0003c00000 */
[----:B------:R1:W2:Y:S02]  /*3c20*/  SHFL.IDX P6, R14, R13, R12, R11 ;  /* 0x0000000c0d0e7389 */ /* 0x0002a400000c000b */
[----:B012---:R-:W-:Y:S05]  /*3c30*/  ENDCOLLECTIVE ;  /* 0x000000000000791b */ /* 0x007fea0003800000 */
.L_x_202:
[----:B------:R-:W-:Y:S01]  /*3c40*/  IMAD.WIDE.U32 R8, R19, 0x4, R16 ;  /* 0x0000000413087825 */ /* 0x000fe200078e0010 */
[----:B------:R-:W-:Y:S06]  /*3c50*/  BRA `(.L_x_203) ;  /* 0xffffffe8006c7947 */ /* 0x000fec000383ffff */
.L_x_204:
        /* <DEDUP_REMOVED lines=10> */
.L_x_447:


//--------------------- .text._Z19RadixDownsweepPairsIjEvPT_PjS1_S2_S2_S2_jj --------------------------
	.section	.text._Z19RadixDownsweepPairsIjEvPT_PjS1_S2_S2_S2_jj,"ax",@progbits
	.align	128
        .global         _Z19RadixDownsweepPairsIjEvPT_PjS1_S2_S2_S2_jj
        .type           _Z19RadixDownsweepPairsIjEvPT_PjS1_S2_S2_S2_jj,@function
        .size           _Z19RadixDownsweepPairsIjEvPT_PjS1_S2_S2_S2_jj,(.L_x_445 - _Z19RadixDownsweepPairsIjEvPT_PjS1_S2_S2_S2_jj)
        .other          _Z19RadixDownsweepPairsIjEvPT_PjS1_S2_S2_S2_jj,@"STO_CUDA_ENTRY STV_DEFAULT"
_Z19RadixDownsweepPairsIjEvPT_PjS1_S2_S2_S2_jj:
.text._Z19RadixDownsweepPairsIjEvPT_PjS1_S2_S2_S2_jj:
        /* <DEDUP_REMOVED lines=10> */
[----:B------:R-:W-:Y:S05]  /*00a0*/  CALL.REL.NOINC `($__internal_1_$__cuda_sm20_div_u16) ;  /* 0x0000009400dc7944 */ /* 0x000fea0003c00000 */
        /* <DEDUP_REMOVED lines=13> */
.L_x_207:
[----:B------:R-:W-:Y:S02]  /*0180*/  IMAD R2, R0, 0x4, R3 ;  /* 0x0000000400027824 */ /* 0x000fe400078e0203 */
[----:B------:R-:W-:Y:S02]  /*0190*/  VIADD R4, R4, 0x1 ;  /* 0x0000000104047836 */ /* 0x000fe40000000000 */
[----:B------:R-:W-:Y:S01]  /*01a0*/  IMAD.IADD R0, R7, 0x1, R0 ;  /* 0x0000000107007824 */ /* 0x000fe200078e0200 */
[----:B------:R0:W-:Y:S02]  /*01b0*/  STS [R2], RZ ;  /* 0x000000ff02007388 */ /* 0x0001e40000000800 */
[----:B------:R-:W-:-:S04]  /*01c0*/  LOP3.LUT R5, R4, R9, RZ, 0x3c, !PT ;  /* 0x0000000904057212 */ /* 0x000fc800078e3cff */
[----:B------:R-:W-:-:S13]  /*01d0*/  ISETP.NE.AND P0, PT, R5, 0x2, PT ;  /* 0x000000020500780c */ /* 0x000fda0003f05270 */
[----:B0-----:R-:W-:Y:S05]  /*01e0*/  @P0 BRA `(.L_x_207) ;  /* 0xfffffffc00e40947 */ /* 0x001fea000383ffff */
.L_x_206:
[----:B------:R-:W-:Y:S05]  /*01f0*/  BSYNC.RECONVERGENT B0 ;  /* 0x0000000000007941 */ /* 0x000fea0003800200 */
.L_x_205:
[----:B------:R-:W-:Y:S01]  /*0200*/  BSSY.RECONVERGENT B0, `(.L_x_208) ;  /* 0x000000d000007945 */ /* 0x000fe20003800200 */
[----:B------:R-:W-:-:S07]  /*0210*/  LEA R2, R0, UR8, 0x2 ;  /* 0x0000000800027c11 */ /* 0x000fce000f8e10ff */
.L_x_209:
        /* <DEDUP_REMOVED lines=12> */
.L_x_208:
        /* <DEDUP_REMOVED lines=52> */
[----:B------:R-:W-:Y:S01]  /*0620*/  IMAD.WIDE.U32 R44, R5, 0x4, R44 ;  /* 0x00000004052c7825 */ /* 0x000fe200078e002c */
[----:B------:R0:W5:Y:S04]  /*0630*/  LDG.E R48, desc[UR6][R42.64] ;  /* 0x000000062a307981 */ /* 0x000168000c1e1900 */
[----:B------:R0:W5:Y:S04]  /*0640*/  LDG.E R5, desc[UR6][R28.64] ;  /* 0x000000061c057981 */ /* 0x000168000c1e1900 */
[----:B------:R0:W5:Y:S02]  /*0650*/  LDG.E R49, desc[UR6][R44.64] ;  /* 0x000000062c317981 */ /* 0x000164000c1e1900 */
.L_x_210:
[----:B------:R-:W-:Y:S01]  /*0660*/  ISETP.NE.AND P1, PT, R13, UR4, PT ;  /* 0x000000040d007c0c */ /* 0x000fe2000bf25270 */
[----:B--2---:R-:W-:-:S12]  /*0670*/  VIADD R15, R12, 0x1 ;  /* 0x000000010c0f7836 */ /* 0x004fd80000000000 */
[----:B------:R-:W-:Y:S05]  /*0680*/  @P1 BRA `(.L_x_211) ;  /* 0x0000000400781947 */ /* 0x000fea0003800000 */
[----:B-----5:R-:W1:Y:S01]  /*0690*/  S2R R0, SR_LANEID ;  /* 0x0000000000007919 */ /* 0x020e620000000000 */
[----:B------:R-:W2:Y:S01]  /*06a0*/  LDCU UR4, c[0x0][0x3b0] ;  /* 0x00007600ff0477ac */ /* 0x000ea20008000800 */
[----:B0-----:R-:W-:Y:S01]  /*06b0*/  SHF.R.U32.HI R2, RZ, 0x5, R21 ;  /* 0x00000005ff027819 */ /* 0x001fe20000011615 */
[----:B------:R-:W-:Y:S02]  /*06c0*/  IMAD.MOV.U32 R10, RZ, RZ, -0x1 ;  /* 0xffffffffff0a7424 */ /* 0x000fe400078e00ff */
[----:B------:R-:W-:Y:S02]  /*06d0*/  IMAD.MOV.U32 R8, RZ, RZ, -0x1 ;  /* 0xffffffffff087424 */ /* 0x000fe400078e00ff */
[----:B------:R-:W-:-:S04]  /*06e0*/  IMAD R3, R13, 0x10, R2 ;  /* 0x000000100d037824 */ /* 0x000fc800078e0202 */
[----:B-1----:R-:W-:-:S04]  /*06f0*/  IMAD R11, R3, 0x1e0, R0 ;  /* 0x000001e0030b7824 */ /* 0x002fc800078e0200 */
[C---:B------:R-:W-:Y:S02]  /*0700*/  VIADD R9, R11.reuse, 0x20 ;  /* 0x000000200b097836 */ /* 0x040fe40000000000 */
[C---:B------:R-:W-:Y:S02]  /*0710*/  VIADD R17, R11.reuse, 0x40 ;  /* 0x000000400b117836 */ /* 0x040fe40000000000 */
[----:B------:R-:W-:Y:S01]  /*0720*/  VIADD R19, R11, 0x60 ;  /* 0x000000600b137836 */ /* 0x000fe20000000000 */
[----:B--2---:R-:W-:Y:S02]  /*0730*/  ISETP.GE.U32.AND P3, PT, R9, UR4, PT ;  /* 0x0000000409007c0c */ /* 0x004fe4000bf66070 */
[----:B------:R-:W-:Y:S02]  /*0740*/  ISETP.GE.U32.AND P4, PT, R17, UR4, PT ;  /* 0x0000000411007c0c */ /* 0x000fe4000bf86070 */
[----:B------:R-:W-:-:S09]  /*0750*/  ISETP.GE.U32.AND P5, PT, R19, UR4, PT ;  /* 0x0000000413007c0c */ /* 0x000fd2000bfa6070 */
[----:B------:R-:W0:Y:S08]  /*0760*/  @!P3 LDC.64 R2, c[0x0][0x380] ;  /* 0x0000e000ff02bb82 */ /* 0x000e300000000a00 */
[----:B------:R-:W1:Y:S08]  /*0770*/  @!P4 LDC.64 R4, c[0x0][0x380] ;  /* 0x0000e000ff04cb82 */ /* 0x000e700000000a00 */
[----:B------:R-:W2:Y:S01]  /*0780*/  @!P5 LDC.64 R6, c[0x0][0x380] ;  /* 0x0000e000ff06db82 */ /* 0x000ea20000000a00 */
[----:B------:R-:W-:-:S02]  /*0790*/  VIADD R31, R11, 0xc0 ;  /* 0x000000c00b1f7836 */ /* 0x000fc40000000000 */
[C---:B------:R-:W-:Y:S02]  /*07a0*/  VIADD R33, R11.reuse, 0xe0 ;  /* 0x000000e00b217836 */ /* 0x040fe40000000000 */
[----:B------:R-:W-:Y:S02]  /*07b0*/  VIADD R35, R11, 0x100 ;  /* 0x000001000b237836 */ /* 0x000fe40000000000 */
[----:B0-----:R-:W-:-:S04]  /*07c0*/  @!P3 IMAD.WIDE.U32 R2, R9, 0x4, R2 ;  /* 0x000000040902b825 */ /* 0x001fc800078e0002 */
[----:B------:R-:W-:Y:S01]  /*07d0*/  IMAD.MOV.U32 R9, RZ, RZ, -0x1 ;  /* 0xffffffffff097424 */ /* 0x000fe200078e00ff */
[----:B------:R0:W5:Y:S01]  /*07e0*/  @!P3 LDG.E R10, desc[UR6][R2.64] ;  /* 0x00000006020ab981 */ /* 0x000162000c1e1900 */
[----:B-1----:R-:W-:-:S04]  /*07f0*/  @!P4 IMAD.WIDE.U32 R4, R17, 0x4, R4 ;  /* 0x000000041104c825 */ /* 0x002fc800078e0004 */
[----:B------:R-:W-:Y:S01]  /*0800*/  VIADD R17, R11, 0x80 ;  /* 0x000000800b117836 */ /* 0x000fe20000000000 */
[----:B------:R1:W5:Y:S01]  /*0810*/  @!P4 LDG.E R9, desc[UR6][R4.64] ;  /* 0x000000060409c981 */ /* 0x000362000c1e1900 */
[----:B--2---:R-:W-:-:S03]  /*0820*/  @!P5 IMAD.WIDE.U32 R6, R19, 0x4, R6 ;  /* 0x000000041306d825 */ /* 0x004fc600078e0006 */
[----:B------:R-:W-:Y:S01]  /*0830*/  ISETP.GE.U32.AND P1, PT, R17, UR4, PT ;  /* 0x0000000411007c0c */ /* 0x000fe2000bf26070 */
[C---:B------:R-:W-:Y:S01]  /*0840*/  VIADD R19, R11.reuse, 0xa0 ;  /* 0x000000a00b137836 */ /* 0x040fe20000000000 */
[----:B------:R2:W5:Y:S01]  /*0850*/  @!P5 LDG.E R8, desc[UR6][R6.64] ;  /* 0x000000060608d981 */ /* 0x000562000c1e1900 */
[----:B------:R-:W-:Y:S01]  /*0860*/  VIADD R37, R11, 0x120 ;  /* 0x000001200b257836 */ /* 0x000fe20000000000 */
[----:B------:R-:W-:Y:S02]  /*0870*/  ISETP.GE.U32.AND P5, PT, R31, UR4, PT ;  /* 0x000000041f007c0c */ /* 0x000fe4000bfa6070 */
[----:B------:R-:W-:Y:S02]  /*0880*/  ISETP.GE.U32.AND P2, PT, R19, UR4, PT ;  /* 0x0000000413007c0c */ /* 0x000fe4000bf46070 */
[----:B------:R-:W-:Y:S02]  /*0890*/  ISETP.GE.U32.AND P6, PT, R33, UR4, PT ;  /* 0x0000000421007c0c */ /* 0x000fe4000bfc6070 */
[----:B------:R-:W-:-:S03]  /*08a0*/  ISETP.GE.U32.AND P3, PT, R35, UR4, PT ;  /* 0x0000000423007c0c */ /* 0x000fc6000bf66070 */
[----:B0-----:R-:W0:Y:S01]  /*08b0*/  @!P1 LDC.64 R2, c[0x0][0x380] ;  /* 0x0000e000ff029b82 */ /* 0x001e220000000a00 */
[----:B------:R-:W-:-:S07]  /*08c0*/  ISETP.GE.U32.AND P4, PT, R37, UR4, PT ;  /* 0x0000000425007c0c */ /* 0x000fce000bf86070 */
[----:B-1----:R-:W1:Y:S08]  /*08d0*/  @!P2 LDC.64 R4, c[0x0][0x380] ;  /* 0x0000e000ff04ab82 */ /* 0x002e700000000a00 */
[----:B------:R-:W3:Y:S08]  /*08e0*/  @!P5 LDC.64 R22, c[0x0][0x380] ;  /* 0x0000e000ff16db82 */ /* 0x000ef00000000a00 */
[----:B------:R-:W4:Y:S08]  /*08f0*/  @!P6 LDC.64 R24, c[0x0][0x380] ;  /* 0x0000e000ff18eb82 */ /* 0x000f300000000a00 */
[----:B------:R-:W4:Y:S08]  /*0900*/  @!P3 LDC.64 R26, c[0x0][0x380] ;  /* 0x0000e000ff1abb82 */ /* 0x000f300000000a00 */
[----:B------:R-:W4:Y:S01]  /*0910*/  @!P4 LDC.64 R28, c[0x0][0x380] ;  /* 0x0000e000ff1ccb82 */ /* 0x000f220000000a00 */
[----:B--2---:R-:W-:-:S02]  /*0920*/  IMAD.MOV.U32 R6, RZ, RZ, -0x1 ;  /* 0xffffffffff067424 */ /* 0x004fc400078e00ff */
[----:B0-----:R-:W-:-:S04]  /*0930*/  @!P1 IMAD.WIDE.U32 R16, R17, 0x4, R2 ;  /* 0x0000000411109825 */ /* 0x001fc800078e0002 */
[----:B-1----:R-:W-:-:S04]  /*0940*/  @!P2 IMAD.WIDE.U32 R18, R19, 0x4, R4 ;  /* 0x000000041312a825 */ /* 0x002fc800078e0004 */
[----:B------:R-:W-:Y:S01]  /*0950*/  IMAD.MOV.U32 R7, RZ, RZ, -0x1 ;  /* 0xffffffffff077424 */ /* 0x000fe200078e00ff */
[----:B------:R-:W5:Y:S01]  /*0960*/  @!P2 LDG.E R6, desc[UR6][R18.64] ;  /* 0x000000061206a981 */ /* 0x000f62000c1e1900 */
[----:B------:R-:W-:Y:S02]  /*0970*/  IMAD.MOV.U32 R5, RZ, RZ, -0x1 ;  /* 0xffffffffff057424 */ /* 0x000fe400078e00ff */
[----:B------:R-:W-:Y:S02]  /*0980*/  IMAD.MOV.U32 R4, RZ, RZ, -0x1 ;  /* 0xffffffffff047424 */ /* 0x000fe400078e00ff */
[----:B------:R-:W-:Y:S02]  /*0990*/  IMAD.MOV.U32 R3, RZ, RZ, -0x1 ;  /* 0xffffffffff037424 */ /* 0x000fe400078e00ff */
[----:B------:R-:W-:Y:S02]  /*09a0*/  IMAD.MOV.U32 R2, RZ, RZ, -0x1 ;  /* 0xffffffffff027424 */ /* 0x000fe400078e00ff */
[----:B---3--:R-:W-:-:S04]  /*09b0*/  @!P5 IMAD.WIDE.U32 R22, R31, 0x4, R22 ;  /* 0x000000041f16d825 */ /* 0x008fc800078e0016 */
[----:B----4-:R-:W-:-:S04]  /*09c0*/  @!P6 IMAD.WIDE.U32 R24, R33, 0x4, R24 ;  /* 0x000000042118e825 */ /* 0x010fc800078e0018 */
[----:B------:R-:W-:-:S04]  /*09d0*/  @!P3 IMAD.WIDE.U32 R26, R35, 0x4, R26 ;  /* 0x00000004231ab825 */ /* 0x000fc800078e001a */
[----:B------:R-:W-:Y:S01]  /*09e0*/  @!P4 IMAD.WIDE.U32 R28, R37, 0x4, R28 ;  /* 0x00000004251cc825 */ /* 0x000fe200078e001c */
[C---:B------:R-:W-:Y:S01]  /*09f0*/  ISETP.GE.U32.AND P2, PT, R11.reuse, UR4, PT ;  /* 0x000000040b007c0c */ /* 0x040fe2000bf46070 */
[----:B------:R0:W5:Y:S02]  /*0a00*/  @!P1 LDG.E R7, desc[UR6][R16.64] ;  /* 0x0000000610079981 */ /* 0x000164000c1e1900 */
[C---:B------:R-:W-:Y:S02]  /*0a10*/  VIADD R31, R11.reuse, 0x140 ;  /* 0x000001400b1f7836 */ /* 0x040fe40000000000 */
[C---:B------:R-:W-:Y:S01]  /*0a20*/  VIADD R33, R11.reuse, 0x160 ;  /* 0x000001600b217836 */ /* 0x040fe20000000000 */
[----:B------:R1:W5:Y:S01]  /*0a30*/  @!P5 LDG.E R5, desc[UR6][R22.64] ;  /* 0x000000061605d981 */ /* 0x000362000c1e1900 */
[C---:B------:R-:W-:Y:S02]  /*0a40*/  VIADD R35, R11.reuse, 0x180 ;  /* 0x000001800b237836 */ /* 0x040fe40000000000 */
[C---:B------:R-:W-:Y:S01]  /*0a50*/  VIADD R37, R11.reuse, 0x1a0 ;  /* 0x000001a00b257836 */ /* 0x040fe20000000000 */
[----:B------:R2:W5:Y:S01]  /*0a60*/  @!P6 LDG.E R4, desc[UR6][R24.64] ;  /* 0x000000061804e981 */ /* 0x000562000c1e1900 */
[----:B------:R-:W-:Y:S01]  /*0a70*/  VIADD R39, R11, 0x1c0 ;  /* 0x000001c00b277836 */ /* 0x000fe20000000000 */
[----:B------:R-:W-:Y:S01]  /*0a80*/  ISETP.GE.U32.AND P1, PT, R31, UR4, PT ;  /* 0x000000041f007c0c */ /* 0x000fe2000bf26070 */
[----:B0-----:R-:W0:Y:S01]  /*0a90*/  @!P2 LDC.64 R16, c[0x0][0x380] ;  /* 0x0000e000ff10ab82 */ /* 0x001e220000000a00 */
[----:B------:R3:W5:Y:S01]  /*0aa0*/  @!P3 LDG.E R3, desc[UR6][R26.64] ;  /* 0x000000061a03b981 */ /* 0x000762000c1e1900 */
[----:B------:R-:W-:-:S02]  /*0ab0*/  ISETP.GE.U32.AND P3, PT, R33, UR4, PT ;  /* 0x0000000421007c0c */ /* 0x000fc4000bf66070 */
[----:B------:R-:W-:Y:S01]  /*0ac0*/  ISETP.GE.U32.AND P5, PT, R37, UR4, PT ;  /* 0x0000000425007c0c */ /* 0x000fe2000bfa6070 */
[----:B------:R4:W5:Y:S01]  /*0ad0*/  @!P4 LDG.E R2, desc[UR6][R28.64] ;  /* 0x000000061c02c981 */ /* 0x000962000c1e1900 */
[----:B------:R-:W-:Y:S02]  /*0ae0*/  ISETP.GE.U32.AND P4, PT, R35, UR4, PT ;  /* 0x0000000423007c0c */ /* 0x000fe4000bf86070 */
[----:B------:R-:W-:-:S04]  /*0af0*/  ISETP.GE.U32.AND P6, PT, R39, UR4, PT ;  /* 0x0000000427007c0c */ /* 0x000fc8000bfc6070 */
[----:B------:R-:W0:Y:S08]  /*0b00*/  @!P1 LDC.64 R18, c[0x0][0x380] ;  /* 0x0000e000ff129b82 */ /* 0x000e300000000a00 */
[----:B-1----:R-:W1:Y:S08]  /*0b10*/  @!P3 LDC.64 R22, c[0x0][0x380] ;  /* 0x0000e000ff16bb82 */ /* 0x002e700000000a00 */
[----:B--2---:R-:W2:Y:S08]  /*0b20*/  @!P4 LDC.64 R24, c[0x0][0x380] ;  /* 0x0000e000ff18cb82 */ /* 0x004eb00000000a00 */
[----:B---3--:R-:W3:Y:S08]  /*0b30*/  @!P5 LDC.64 R26, c[0x0][0x380] ;  /* 0x0000e000ff1adb82 */ /* 0x008ef00000000a00 */
[----:B----4-:R-:W4:Y:S01]  /*0b40*/  @!P6 LDC.64 R28, c[0x0][0x380] ;  /* 0x0000e000ff1ceb82 */ /* 0x010f220000000a00 */
[----:B0-----:R-:W-:-:S04]  /*0b50*/  @!P2 IMAD.WIDE.U32 R16, R11, 0x4, R16 ;  /* 0x000000040b10a825 */ /* 0x001fc800078e0010 */
[----:B------:R-:W-:Y:S02]  /*0b60*/  IMAD.MOV.U32 R0, RZ, RZ, -0x1 ;  /* 0xffffffffff007424 */ /* 0x000fe400078e00ff */
[----:B------:R-:W-:Y:S02]  /*0b70*/  IMAD.MOV.U32 R90, RZ, RZ, -0x1 ;  /* 0xffffffffff5a7424 */ /* 0x000fe400078e00ff */
[----:B------:R-:W-:Y:S02]  /*0b80*/  IMAD.MOV.U32 R91, RZ, RZ, -0x1 ;  /* 0xffffffffff5b7424 */ /* 0x000fe400078e00ff */
[----:B------:R-:W-:Y:S02]  /*0b90*/  IMAD.MOV.U32 R48, RZ, RZ, -0x1 ;  /* 0xffffffffff307424 */ /* 0x000fe400078e00ff */
[----:B------:R-:W-:Y:S02]  /*0ba0*/  IMAD.MOV.U32 R11, RZ, RZ, -0x1 ;  /* 0xffffffffff0b7424 */ /* 0x000fe400078e00ff */
[----:B------:R-:W-:-:S02]  /*0bb0*/  IMAD.MOV.U32 R49, RZ, RZ, -0x1 ;  /* 0xffffffffff317424 */ /* 0x000fc400078e00ff */
[----:B------:R-:W-:Y:S02]  /*0bc0*/  @!P1 IMAD.WIDE.U32 R18, R31, 0x4, R18 ;  /* 0x000000041f129825 */ /* 0x000fe400078e0012 */
[----:B------:R0:W5:Y:S02]  /*0bd0*/  @!P2 LDG.E R11, desc[UR6][R16.64] ;  /* 0x00000006100ba981 */ /* 0x000164000c1e1900 */
[----:B-1----:R-:W-:Y:S02]  /*0be0*/  @!P3 IMAD.WIDE.U32 R22, R33, 0x4, R22 ;  /* 0x000000042116b825 */ /* 0x002fe400078e0016 */
[----:B------:R0:W5:Y:S02]  /*0bf0*/  @!P1 LDG.E R0, desc[UR6][R18.64] ;  /* 0x0000000612009981 */ /* 0x000164000c1e1900 */
[----:B--2---:R-:W-:Y:S02]  /*0c00*/  @!P4 IMAD.WIDE.U32 R24, R35, 0x4, R24 ;  /* 0x000000042318c825 */ /* 0x004fe400078e0018 */
[----:B------:R0:W5:Y:S02]  /*0c10*/  @!P3 LDG.E R90, desc[UR6][R22.64] ;  /* 0x00000006165ab981 */ /* 0x000164000c1e1900 */
[----:B---3--:R-:W-:-:S02]  /*0c20*/  @!P5 IMAD.WIDE.U32 R26, R37, 0x4, R26 ;  /* 0x00000004251ad825 */ /* 0x008fc400078e001a */
[----:B------:R0:W5:Y:S02]  /*0c30*/  @!P4 LDG.E R91, desc[UR6][R24.64] ;  /* 0x00000006185bc981 */ /* 0x000164000c1e1900 */
[----:B----4-:R-:W-:Y:S02]  /*0c40*/  @!P6 IMAD.WIDE.U32 R28, R39, 0x4, R28 ;  /* 0x00000004271ce825 */ /* 0x010fe400078e001c */
[----:B------:R0:W5:Y:S04]  /*0c50*/  @!P5 LDG.E R48, desc[UR6][R26.64] ;  /* 0x000000061a30d981 */ /* 0x000168000c1e1900 */
[----:B------:R0:W5:Y:S02]  /*0c60*/  @!P6 LDG.E R49, desc[UR6][R28.64] ;  /* 0x000000061c31e981 */ /* 0x000164000c1e1900 */
.L_x_211:
[--C-:B0----5:R-:W-:Y:S01]  /*0c70*/  SHF.R.U32.HI R16, RZ, R15, R11.reuse ;  /* 0x0000000fff107219 */ /* 0x121fe2000001160b */
[C---:B------:R-:W-:Y:S01]  /*0c80*/  VIADD R19, R12.reuse, 0x2 ;  /* 0x000000020c137836 */ /* 0x040fe20000000000 */
[--C-:B------:R-:W-:Y:S01]  /*0c90*/  SHF.R.U32.HI R55, RZ, R12, R11.reuse ;  /* 0x0000000cff377219 */ /* 0x100fe2000001160b */
[----:B------:R-:W-:Y:S01]  /*0ca0*/  VIADD R41, R12, 0x3 ;  /* 0x000000030c297836 */ /* 0x000fe20000000000 */
[----:B------:R-:W-:Y:S01]  /*0cb0*/  LOP3.LUT R17, R16, 0x1, RZ, 0xc0, !PT ;  /* 0x0000000110117812 */ /* 0x000fe200078ec0ff */
[C---:B------:R-:W-:Y:S01]  /*0cc0*/  VIADD R43, R12.reuse, 0x4 ;  /* 0x000000040c2b7836 */ /* 0x040fe20000000000 */
[----:B------:R-:W-:Y:S01]  /*0cd0*/  LOP3.LUT R16, R55, 0x1, RZ, 0xc0, !PT ;  /* 0x0000000137107812 */ /* 0x000fe200078ec0ff */
[C---:B------:R-:W-:Y:S01]  /*0ce0*/  VIADD R45, R12.reuse, 0x5 ;  /* 0x000000050c2d7836 */ /* 0x040fe20000000000 */
[C---:B------:R-:W-:Y:S01]  /*0cf0*/  ISETP.NE.U32.AND P2, PT, R17.reuse, 0x1, PT ;  /* 0x000000011100780c */ /* 0x040fe20003f45070 */
[----:B------:R-:W-:Y:S01]  /*0d00*/  VIADD R17, R17, 0xffffffff ;  /* 0xffffffff11117836 */ /* 0x000fe20000000000 */
[--C-:B------:R-:W-:Y:S01]  /*0d10*/  SHF.R.U32.HI R18, RZ, R19, R11.reuse ;  /* 0x00000013ff127219 */ /* 0x100fe2000001160b */
[----:B------:R-:W-:Y:S01]  /*0d20*/  VIADD R53, R12, 0x6 ;  /* 0x000000060c357836 */ /* 0x000fe20000000000 */
[C---:B------:R-:W-:Y:S01]  /*0d30*/  ISETP.NE.U32.AND P1, PT, R16.reuse, 0x1, PT ;  /* 0x000000011000780c */ /* 0x040fe20003f25070 */
[----:B------:R-:W-:Y:S01]  /*0d40*/  VIADD R16, R16, 0xffffffff ;  /* 0xffffffff10107836 */ /* 0x000fe20000000000 */
[----:B------:R-:W-:Y:S01]  /*0d50*/  LOP3.LUT R20, R18, 0x1, RZ, 0xc0, !PT ;  /* 0x0000000112147812 */ /* 0x000fe200078ec0ff */
[----:B------:R-:W-:Y:S01]  /*0d60*/  VIADD R51, R12, 0x7 ;  /* 0x000000070c337836 */ /* 0x000fe20000000000 */
[--C-:B------:R-:W-:Y:S01]  /*0d70*/  SHF.R.U32.HI R22, RZ, R41, R11.reuse ;  /* 0x00000029ff167219 */ /* 0x100fe2000001160b */
[----:B------:R-:W-:Y:S01]  /*0d80*/  BAR.SYNC.DEFER_BLOCKING 0x0 ;  /* 0x0000000000007b1d */ /* 0x000fe20000010000 */
[----:B------:R-:W-:-:S02]  /*0d90*/  SHF.R.U32.HI R23, RZ, R43, R11 ;  /* 0x0000002bff177219 */ /* 0x000fc4000001160b */
[----:B------:R-:W-:Y:S02]  /*0da0*/  LOP3.LUT R22, R22, 0x1, RZ, 0xc0, !PT ;  /* 0x0000000116167812 */ /* 0x000fe400078ec0ff */
[----:B------:R-:W-:Y:S01]  /*0db0*/  VOTE.ANY R18, PT, !P2 ;  /* 0x0000000000127806 */ /* 0x000fe200050e0100 */
[----:B------:R-:W-:Y:S01]  /*0dc0*/  BSSY.RECONVERGENT B0, `(.L_x_212) ;  /* 0x000002b000007945 */ /* 0x000fe20003800200 */
[----:B------:R-:W-:Y:S02]  /*0dd0*/  ISETP.NE.U32.AND P2, PT, R20, 0x1, PT ;  /* 0x000000011400780c */ /* 0x000fe40003f45070 */
[----:B------:R-:W-:Y:S02]  /*0de0*/  LOP3.LUT R18, R18, R17, RZ, 0x3c, !PT ;  /* 0x0000001112127212 */ /* 0x000fe400078e3cff */
[----:B------:R-:W-:Y:S02]  /*0df0*/  VOTE.ANY R17, PT, !P1 ;  /* 0x0000000000117806 */ /* 0x000fe400048e0100 */
[----:B------:R-:W-:-:S02]  /*0e00*/  ISETP.NE.U32.AND P1, PT, R22, 0x1, PT ;  /* 0x000000011600780c */ /* 0x000fc40003f25070 */
[----:B------:R-:W-:Y:S01]  /*0e10*/  LOP3.LUT R16, R18, R17, R16, 0x60, !PT ;  /* 0x0000001112107212 */ /* 0x000fe200078e6010 */
[----:B------:R-:W-:Y:S01]  /*0e20*/  VIADD R17, R20, 0xffffffff ;  /* 0xffffffff14117836 */ /* 0x000fe20000000000 */
[----:B------:R-:W-:Y:S01]  /*0e30*/  LOP3.LUT R20, R23, 0x1, RZ, 0xc0, !PT ;  /* 0x0000000117147812 */ /* 0x000fe200078ec0ff */
[----:B------:R-:W-:Y:S01]  /*0e40*/  VIADD R23, R22, 0xffffffff ;  /* 0xffffffff16177836 */ /* 0x000fe20000000000 */
[----:B------:R-:W-:Y:S02]  /*0e50*/  SHF.R.U32.HI R25, RZ, R53, R11 ;  /* 0x00000035ff197219 */ /* 0x000fe4000001160b */
[----:B------:R-:W-:Y:S02]  /*0e60*/  VOTE.ANY R18, PT, !P2 ;  /* 0x0000000000127806 */ /* 0x000fe400050e0100 */
[----:B------:R-:W-:Y:S02]  /*0e70*/  ISETP.NE.U32.AND P2, PT, R20, 0x1, PT ;  /* 0x000000011400780c */ /* 0x000fe40003f45070 */
[----:B------:R-:W-:-:S02]  /*0e80*/  LOP3.LUT R16, R16, R18, R17, 0x60, !PT ;  /* 0x0000001210107212 */ /* 0x000fc400078e6011 */
[--C-:B------:R-:W-:Y:S01]  /*0e90*/  SHF.R.U32.HI R18, RZ, R45, R11.reuse ;  /* 0x0000002dff127219 */ /* 0x100fe2000001160b */
[----:B------:R-:W0:Y:S01]  /*0ea0*/  S2R R17, SR_LTMASK ;  /* 0x0000000000117919 */ /* 0x000e220000003900 */
[----:B------:R-:W-:Y:S02]  /*0eb0*/  LOP3.LUT R25, R25, 0x1, RZ, 0xc0, !PT ;  /* 0x0000000119197812 */ /* 0x000fe400078ec0ff */
[----:B------:R-:W-:Y:S02]  /*0ec0*/  LOP3.LUT R24, R18, 0x1, RZ, 0xc0, !PT ;  /* 0x0000000112187812 */ /* 0x000fe400078ec0ff */
[----:B------:R-:W-:Y:S02]  /*0ed0*/  VOTE.ANY R18, PT, !P1 ;  /* 0x0000000000127806 */ /* 0x000fe400048e0100 */
[----:B------:R-:W-:Y:S02]  /*0ee0*/  ISETP.NE.U32.AND P1, PT, R24, 0x1, PT ;  /* 0x000000011800780c */ /* 0x000fe40003f25070 */
[----:B------:R-:W-:-:S02]  /*0ef0*/  SHF.R.U32.HI R22, RZ, R51, R11 ;  /* 0x00000033ff167219 */ /* 0x000fc4000001160b */
[----:B------:R-:W-:Y:S01]  /*0f00*/  LOP3.LUT R16, R16, R18, R23, 0x60, !PT ;  /* 0x0000001210107212 */ /* 0x000fe200078e6017 */
[----:B------:R-:W-:Y:S01]  /*0f10*/  VIADD R23, R20, 0xffffffff ;  /* 0xffffffff14177836 */ /* 0x000fe20000000000 */
[C---:B------:R-:W-:Y:S01]  /*0f20*/  ISETP.NE.U32.AND P3, PT, R25.reuse, 0x1, PT ;  /* 0x000000011900780c */ /* 0x040fe20003f65070 */
[----:B------:R-:W-:Y:S01]  /*0f30*/  VIADD R25, R25, 0xffffffff ;  /* 0xffffffff19197836 */ /* 0x000fe20000000000 */
[----:B------:R-:W-:Y:S02]  /*0f40*/  LOP3.LUT R22, R22, 0x1, RZ, 0xc0, !PT ;  /* 0x0000000116167812 */ /* 0x000fe400078ec0ff */
[----:B------:R-:W-:Y:S02]  /*0f50*/  VOTE.ANY R18, PT, !P2 ;  /* 0x0000000000127806 */ /* 0x000fe400050e0100 */
[----:B------:R-:W-:Y:S02]  /*0f60*/  ISETP.NE.U32.AND P2, PT, R22, 0x1, PT ;  /* 0x000000011600780c */ /* 0x000fe40003f45070 */
[----:B------:R-:W-:Y:S01]  /*0f70*/  LOP3.LUT R16, R16, R18, R23, 0x60, !PT ;  /* 0x0000001210107212 */ /* 0x000fe200078e6017 */
[----:B------:R-:W-:Y:S01]  /*0f80*/  VIADD R23, R24, 0xffffffff ;  /* 0xffffffff18177836 */ /* 0x000fe20000000000 */
[----:B------:R-:W-:-:S02]  /*0f90*/  VOTE.ANY R18, PT, !P1 ;  /* 0x0000000000127806 */ /* 0x000fc400048e0100 */
[----:B------:R-:W-:Y:S02]  /*0fa0*/  LOP3.LUT R55, R55, 0xff, RZ, 0xc0, !PT ;  /* 0x000000ff37377812 */ /* 0x000fe400078ec0ff */
[----:B------:R-:W-:Y:S01]  /*0fb0*/  LOP3.LUT R16, R16, R18, R23, 0x60, !PT ;  /* 0x0000001210107212 */ /* 0x000fe200078e6017 */
[----:B------:R-:W-:Y:S01]  /*0fc0*/  VIADD R23, R22, 0xffffffff ;  /* 0xffffffff16177836 */ /* 0x000fe20000000000 */
[----:B------:R-:W-:-:S04]  /*0fd0*/  VOTE.ANY R18, PT, !P3 ;  /* 0x0000000000127806 */ /* 0x000fc800058e0100 */
[----:B------:R-:W-:Y:S02]  /*0fe0*/  LOP3.LUT R16, R16, R18, R25, 0x60, !PT ;  /* 0x0000001210107212 */ /* 0x000fe400078e6019 */
[----:B------:R-:W-:-:S04]  /*0ff0*/  VOTE.ANY R18, PT, !P2 ;  /* 0x0000000000127806 */ /* 0x000fc800050e0100 */
[----:B------:R-:W-:Y:S01]  /*1000*/  LOP3.LUT R28, R16, R18, R23, 0x60, !PT ;  /* 0x00000012101c7212 */ /* 0x000fe200078e6017 */
[----:B------:R-:W-:-:S03]  /*1010*/  IMAD.IADD R16, R14, 0x1, R55 ;  /* 0x000000010e107824 */ /* 0x000fc600078e0237 */
[----:B0-----:R-:W-:Y:S02]  /*1020*/  LOP3.LUT P1, R33, R17, RZ, R28, 0xa0, !PT ;  /* 0x000000ff11217212 */ /* 0x001fe4000782a01c */
[----:B------:R-:W-:-:S11]  /*1030*/  LEA R16, R16, UR8, 0x2 ;  /* 0x0000000810107c11 */ /* 0x000fd6000f8e10ff */
[----:B------:R-:W-:Y:S05]  /*1040*/  @P1 BRA `(.L_x_213) ;  /* 0x0000000000081947 */ /* 0x000fea0003800000 */
[----:B------:R-:W0:Y:S02]  /*1050*/  POPC R47, R28 ;  /* 0x0000001c002f7309 */ /* 0x000e240000000000 */
[----:B0-----:R0:W1:Y:S02]  /*1060*/  ATOMS.ADD R47, [R16], R47 ;  /* 0x0000002f102f738c */ /* 0x0010640000000000 */
.L_x_213:
[----:B------:R-:W-:Y:S05]  /*1070*/  BSYNC.RECONVERGENT B0 ;  /* 0x0000000000007941 */ /* 0x000fea0003800200 */
.L_x_212:
[--C-:B0-----:R-:W-:Y:S01]  /*1080*/  SHF.R.U32.HI R16, RZ, R15, R10.reuse ;  /* 0x0000000fff107219 */ /* 0x101fe2000001160a */
[----:B------:R-:W-:Y:S01]  /*1090*/  BSSY.RECONVERGENT B0, `(.L_x_214) ;  /* 0x000003a000007945 */ /* 0x000fe20003800200 */
        /* <DEDUP_REMOVED lines=31> */
[----:B------:R-:W-:Y:S02]  /*1290*/  SHF.R.U32.HI R22, RZ, R51, R10 ;  /* 0x00000033ff167219 */ /* 0x000fe4000001160a */
[----:B------:R-:W-:Y:S02]  /*12a0*/  ISETP.NE.U32.AND P3, PT, R26, 0x1, PT ;  /* 0x000000011a00780c */ /* 0x000fe40003f65070 */
[----:B------:R-:W-:Y:S01]  /*12b0*/  LOP3.LUT R18, R16, R18, R23, 0x60, !PT ;  /* 0x0000001210127212 */ /* 0x000fe200078e6017 */
[----:B------:R-:W-:Y:S01]  /*12c0*/  VIADD R23, R24, 0xffffffff ;  /* 0xffffffff18177836 */ /* 0x000fe20000000000 */
[----:B------:R-:W-:Y:S01]  /*12d0*/  LOP3.LUT R22, R22, 0x1, RZ, 0xc0, !PT ;  /* 0x0000000116167812 */ /* 0x000fe200078ec0ff */
[----:B------:R-:W0:Y:S01]  /*12e0*/  BREV R16, R28 ;  /* 0x0000001c00107301 */ /* 0x000e220000000000 */
[----:B------:R-:W-:-:S02]  /*12f0*/  VOTE.ANY R20, PT, !P2 ;  /* 0x0000000000147806 */ /* 0x000fc400050e0100 */
[----:B------:R-:W-:Y:S02]  /*1300*/  ISETP.NE.U32.AND P2, PT, R22, 0x1, PT ;  /* 0x000000011600780c */ /* 0x000fe40003f45070 */
[----:B------:R-:W-:Y:S01]  /*1310*/  LOP3.LUT R18, R18, R20, R23, 0x60, !PT ;  /* 0x0000001412127212 */ /* 0x000fe200078e6017 */
[----:B------:R-:W-:Y:S01]  /*1320*/  VIADD R23, R26, 0xffffffff ;  /* 0xffffffff1a177836 */ /* 0x000fe20000000000 */
[----:B------:R-:W-:Y:S02]  /*1330*/  VOTE.ANY R20, PT, !P1 ;  /* 0x0000000000147806 */ /* 0x000fe400048e0100 */
[----:B------:R-:W-:Y:S02]  /*1340*/  LOP3.LUT R56, R56, 0xff, RZ, 0xc0, !PT ;  /* 0x000000ff38387812 */ /* 0x000fe400078ec0ff */
[----:B------:R-:W-:Y:S02]  /*1350*/  LOP3.LUT R18, R18, R20, R25, 0x60, !PT ;  /* 0x0000001412127212 */ /* 0x000fe400078e6019 */
[----:B------:R-:W-:Y:S01]  /*1360*/  VOTE.ANY R20, PT, !P3 ;  /* 0x0000000000147806 */ /* 0x000fe200058e0100 */
[----:B0-----:R-:W1:Y:S03]  /*1370*/  FLO.U32.SH R16, R16 ;  /* 0x0000001000107300 */ /* 0x001e6600000e0400 */
[----:B------:R-:W-:Y:S01]  /*1380*/  LOP3.LUT R18, R18, R20, R23, 0x60, !PT ;  /* 0x0000001412127212 */ /* 0x000fe200078e6017 */
[----:B------:R-:W-:Y:S01]  /*1390*/  VIADD R23, R22, 0xffffffff ;  /* 0xffffffff16177836 */ /* 0x000fe20000000000 */
[----:B------:R-:W-:-:S04]  /*13a0*/  VOTE.ANY R20, PT, !P2 ;  /* 0x0000000000147806 */ /* 0x000fc800050e0100 */
[----:B------:R-:W-:Y:S01]  /*13b0*/  LOP3.LUT R28, R18, R20, R23, 0x60, !PT ;  /* 0x00000014121c7212 */ /* 0x000fe200078e6017 */
[----:B------:R-:W-:-:S03]  /*13c0*/  IMAD.IADD R18, R14, 0x1, R56 ;  /* 0x000000010e127824 */ /* 0x000fc600078e0238 */
[----:B------:R-:W-:Y:S02]  /*13d0*/  LOP3.LUT P1, R35, R17, RZ, R28, 0xa0, !PT ;  /* 0x000000ff11237212 */ /* 0x000fe4000782a01c */
[----:B------:R-:W-:Y:S01]  /*13e0*/  LEA R18, R18, UR8, 0x2 ;  /* 0x0000000812127c11 */ /* 0x000fe2000f8e10ff */
[----:B-1----:R0:W1:Y:S10]  /*13f0*/  SHFL.IDX PT, R20, R47, R16, 0x1f ;  /* 0x00001f102f147589 */ /* 0x00207400000e0000 */
[----:B0-----:R-:W-:Y:S05]  /*1400*/  @P1 BRA `(.L_x_215) ;  /* 0x0000000000081947 */ /* 0x001fea0003800000 */
[----:B------:R-:W0:Y:S02]  /*1410*/  POPC R47, R28 ;  /* 0x0000001c002f7309 */ /* 0x000e240000000000 */
[----:B0-----:R0:W2:Y:S02]  /*1420*/  ATOMS.ADD R47, [R18], R47 ;  /* 0x0000002f122f738c */ /* 0x0010a40000000000 */
.L_x_215:
[----:B------:R-:W-:Y:S05]  /*1430*/  BSYNC.RECONVERGENT B0 ;  /* 0x0000000000007941 */ /* 0x000fea0003800200 */
.L_x_214:
[--C-:B------:R-:W-:Y:S01]  /*1440*/  SHF.R.U32.HI R16, RZ, R15, R9.reuse ;  /* 0x0000000fff107219 */ /* 0x100fe20000011609 */
[----:B------:R-:W-:Y:S01]  /*1450*/  BSSY.RECONVERGENT B0, `(.L_x_216) ;  /* 0x000003a000007945 */ /* 0x000fe20003800200 */
[--C-:B------:R-:W-:Y:S02]  /*1460*/  SHF.R.U32.HI R57, RZ, R12, R9.reuse ;  /* 0x0000000cff397219 */ /* 0x100fe40000011609 */
[----:B0-----:R-:W-:Y:S02]  /*1470*/  LOP3.LUT R18, R16, 0x1, RZ, 0xc0, !PT ;  /* 0x0000000110127812 */ /* 0x001fe400078ec0ff */
        /* <DEDUP_REMOVED lines=28> */
[----:B------:R-:W-:Y:S02]  /*1640*/  LOP3.LUT R27, R27, 0x1, RZ, 0xc0, !PT ;  /* 0x000000011b1b7812 */ /* 0x000fe400078ec0ff */
[----:B------:R-:W-:Y:S02]  /*1650*/  LOP3.LUT R18, R16, R18, R23, 0x60, !PT ;  /* 0x0000001210127212 */ /* 0x000fe400078e6017 */
[----:B------:R-:W-:Y:S01]  /*1660*/  SHF.R.U32.HI R23, RZ, R51, R9 ;  /* 0x00000033ff177219 */ /* 0x000fe20000011609 */
[----:B------:R-:W0:Y:S01]  /*1670*/  BREV R16, R28 ;  /* 0x0000001c00107301 */ /* 0x000e220000000000 */
[C---:B------:R-:W-:Y:S01]  /*1680*/  ISETP.NE.U32.AND P3, PT, R27.reuse, 0x1, PT ;  /* 0x000000011b00780c */ /* 0x040fe20003f65070 */
[----:B------:R-:W-:Y:S01]  /*1690*/  VIADD R27, R27, 0xffffffff ;  /* 0xffffffff1b1b7836 */ /* 0x000fe20000000000 */
[----:B------:R-:W-:Y:S01]  /*16a0*/  LOP3.LUT R24, R23, 0x1, RZ, 0xc0, !PT ;  /* 0x0000000117187812 */ /* 0x000fe200078ec0ff */
[----:B------:R-:W-:Y:S01]  /*16b0*/  VIADD R23, R26, 0xffffffff ;  /* 0xffffffff1a177836 */ /* 0x000fe20000000000 */
[----:B------:R-:W-:-:S02]  /*16c0*/  VOTE.ANY R22, PT, !P2 ;  /* 0x0000000000167806 */ /* 0x000fc400050e0100 */
[----:B------:R-:W-:Y:S02]  /*16d0*/  ISETP.NE.U32.AND P2, PT, R24, 0x1, PT ;  /* 0x000000011800780c */ /* 0x000fe40003f45070 */
[----:B------:R-:W-:Y:S02]  /*16e0*/  LOP3.LUT R18, R18, R22, R25, 0x60, !PT ;  /* 0x0000001612127212 */ /* 0x000fe400078e6019 */
[----:B------:R-:W-:Y:S02]  /*16f0*/  VOTE.ANY R22, PT, !P1 ;  /* 0x0000000000167806 */ /* 0x000fe400048e0100 */
[----:B------:R-:W-:Y:S02]  /*1700*/  LOP3.LUT R57, R57, 0xff, RZ, 0xc0, !PT ;  /* 0x000000ff39397812 */ /* 0x000fe400078ec0ff */
[----:B------:R-:W-:Y:S01]  /*1710*/  LOP3.LUT R18, R18, R22, R23, 0x60, !PT ;  /* 0x0000001612127212 */ /* 0x000fe200078e6017 */
[----:B------:R-:W-:Y:S01]  /*1720*/  VIADD R23, R24, 0xffffffff ;  /* 0xffffffff18177836 */ /* 0x000fe20000000000 */
[----:B------:R-:W-:Y:S01]  /*1730*/  VOTE.ANY R22, PT, !P3 ;  /* 0x0000000000167806 */ /* 0x000fe200058e0100 */
[----:B0-----:R-:W2:Y:S03]  /*1740*/  FLO.U32.SH R16, R16 ;  /* 0x0000001000107300 */ /* 0x001ea600000e0400 */
[----:B------:R-:W-:-:S02]  /*1750*/  LOP3.LUT R18, R18, R22, R27, 0x60, !PT ;  /* 0x0000001612127212 */ /* 0x000fc400078e601b */
[----:B------:R-:W-:-:S04]  /*1760*/  VOTE.ANY R22, PT, !P2 ;  /* 0x0000000000167806 */ /* 0x000fc800050e0100 */
[----:B------:R-:W-:Y:S01]  /*1770*/  LOP3.LUT R30, R18, R22, R23, 0x60, !PT ;  /* 0x00000016121e7212 */ /* 0x000fe200078e6017 */
[----:B------:R-:W-:-:S03]  /*1780*/  IMAD.IADD R18, R14, 0x1, R57 ;  /* 0x000000010e127824 */ /* 0x000fc600078e0239 */
[----:B------:R-:W-:Y:S01]  /*1790*/  LOP3.LUT P1, R34, R17, RZ, R30, 0xa0, !PT ;  /* 0x000000ff11227212 */ /* 0x000fe2000782a01e */
[----:B--2---:R0:W2:Y:S01]  /*17a0*/  SHFL.IDX PT, R22, R47, R16, 0x1f ;  /* 0x00001f102f167589 */ /* 0x0040a200000e0000 */
[----:B------:R-:W-:-:S11]  /*17b0*/  LEA R18, R18, UR8, 0x2 ;  /* 0x0000000812127c11 */ /* 0x000fd6000f8e10ff */
[----:B0-----:R-:W-:Y:S05]  /*17c0*/  @P1 BRA `(.L_x_217) ;  /* 0x0000000000081947 */ /* 0x001fea0003800000 */
[----:B------:R-:W0:Y:S02]  /*17d0*/  POPC R47, R30 ;  /* 0x0000001e002f7309 */ /* 0x000e240000000000 */
[----:B0-----:R0:W3:Y:S02]  /*17e0*/  ATOMS.ADD R47, [R18], R47 ;  /* 0x0000002f122f738c */ /* 0x0010e40000000000 */
.L_x_217:
[----:B------:R-:W-:Y:S05]  /*17f0*/  BSYNC.RECONVERGENT B0 ;  /* 0x0000000000007941 */ /* 0x000fea0003800200 */
.L_x_216:
[--C-:B------:R-:W-:Y:S01]  /*1800*/  SHF.R.U32.HI R16, RZ, R15, R8.reuse ;  /* 0x0000000fff107219 */ /* 0x100fe20000011608 */
[----:B------:R-:W-:Y:S01]  /*1810*/  BSSY.RECONVERGENT B0, `(.L_x_218) ;  /* 0x000003a000007945 */ /* 0x000fe20003800200 */
        /* <DEDUP_REMOVED lines=26> */
[----:B------:R-:W-:Y:S02]  /*19c0*/  SHF.R.U32.HI R23, RZ, R53, R8 ;  /* 0x00000035ff177219 */ /* 0x000fe40000011608 */
[----:B------:R-:W-:-:S02]  /*19d0*/  VOTE.ANY R18, PT, !P1 ;  /* 0x0000000000127806 */ /* 0x000fc400048e0100 */
[C---:B------:R-:W-:Y:S01]  /*19e0*/  ISETP.NE.U32.AND P1, PT, R27.reuse, 0x1, PT ;  /* 0x000000011b00780c */ /* 0x040fe20003f25070 */
[----:B------:R-:W-:Y:S01]  /*19f0*/  VIADD R27, R27, 0xffffffff ;  /* 0xffffffff1b1b7836 */ /* 0x000fe20000000000 */
[----:B------:R-:W-:Y:S01]  /*1a00*/  LOP3.LUT R28, R23, 0x1, RZ, 0xc0, !PT ;  /* 0x00000001171c7812 */ /* 0x000fe200078ec0ff */
[----:B------:R-:W-:Y:S01]  /*1a10*/  VIADD R23, R26, 0xffffffff ;  /* 0xffffffff1a177836 */ /* 0x000fe20000000000 */
[----:B------:R-:W-:Y:S02]  /*1a20*/  LOP3.LUT R18, R16, R18, R25, 0x60, !PT ;  /* 0x0000001210127212 */ /* 0x000fe400078e6019 */
[----:B------:R-:W-:Y:S01]  /*1a30*/  SHF.R.U32.HI R25, RZ, R51, R8 ;  /* 0x00000033ff197219 */ /* 0x000fe20000011608 */
[----:B------:R-:W0:Y:S01]  /*1a40*/  BREV R16, R30 ;  /* 0x0000001e00107301 */ /* 0x000e220000000000 */
[----:B------:R-:W-:Y:S02]  /*1a50*/  ISETP.NE.U32.AND P3, PT, R28, 0x1, PT ;  /* 0x000000011c00780c */ /* 0x000fe40003f65070 */
[----:B------:R-:W-:-:S02]  /*1a60*/  LOP3.LUT R25, R25, 0x1, RZ, 0xc0, !PT ;  /* 0x0000000119197812 */ /* 0x000fc400078ec0ff */
[----:B------:R-:W-:Y:S02]  /*1a70*/  VOTE.ANY R24, PT, !P2 ;  /* 0x0000000000187806 */ /* 0x000fe400050e0100 */
[C---:B------:R-:W-:Y:S01]  /*1a80*/  ISETP.NE.U32.AND P2, PT, R25.reuse, 0x1, PT ;  /* 0x000000011900780c */ /* 0x040fe20003f45070 */
[----:B------:R-:W-:Y:S01]  /*1a90*/  VIADD R25, R25, 0xffffffff ;  /* 0xffffffff19197836 */ /* 0x000fe20000000000 */
[----:B------:R-:W-:Y:S02]  /*1aa0*/  LOP3.LUT R18, R18, R24, R23, 0x60, !PT ;  /* 0x0000001812127212 */ /* 0x000fe400078e6017 */
[----:B------:R-:W-:Y:S02]  /*1ab0*/  VOTE.ANY R23, PT, !P1 ;  /* 0x0000000000177806 */ /* 0x000fe400048e0100 */
[----:B------:R-:W-:Y:S02]  /*1ac0*/  LOP3.LUT R58, R58, 0xff, RZ, 0xc0, !PT ;  /* 0x000000ff3a3a7812 */ /* 0x000fe400078ec0ff */
[----:B------:R-:W-:Y:S01]  /*1ad0*/  LOP3.LUT R18, R18, R23, R27, 0x60, !PT ;  /* 0x0000001712127212 */ /* 0x000fe200078e601b */
[----:B------:R-:W-:Y:S01]  /*1ae0*/  VIADD R23, R28, 0xffffffff ;  /* 0xffffffff1c177836 */ /* 0x000fe20000000000 */
        /* <DEDUP_REMOVED lines=12> */
.L_x_219:
[----:B------:R-:W-:Y:S05]  /*1bb0*/  BSYNC.RECONVERGENT B0 ;  /* 0x0000000000007941 */ /* 0x000fea0003800200 */
.L_x_218:
        /* <DEDUP_REMOVED lines=59> */
.L_x_221:
[----:B------:R-:W-:Y:S05]  /*1f70*/  BSYNC.RECONVERGENT B0 ;  /* 0x0000000000007941 */ /* 0x000fea0003800200 */
.L_x_220:
        /* <DEDUP_REMOVED lines=59> */
.L_x_223:
[----:B------:R-:W-:Y:S05]  /*2330*/  BSYNC.RECONVERGENT B0 ;  /* 0x0000000000007941 */ /* 0x000fea0003800200 */
.L_x_222:
[--C-:B0-----:R-:W-:Y:S01]  /*2340*/  SHF.R.U32.HI R16, RZ, R15, R5.reuse ;  /* 0x0000000fff107219 */ /* 0x101fe20000011605 */
[----:B------:R-:W-:Y:S01]  /*2350*/  BSSY.RECONVERGENT B0, `(.L_x_224) ;  /* 0x000003a000007945 */ /* 0x000fe20003800200 */
        /* <DEDUP_REMOVED lines=57> */
.L_x_225:
[----:B------:R-:W-:Y:S05]  /*26f0*/  BSYNC.RECONVERGENT B0 ;  /* 0x0000000000007941 */ /* 0x000fea0003800200 */
.L_x_224:
        /* <DEDUP_REMOVED lines=59> */
.L_x_227:
[----:B------:R-:W-:Y:S05]  /*2ab0*/  BSYNC.RECONVERGENT B0 ;  /* 0x0000000000007941 */ /* 0x000fea0003800200 */
.L_x_226:
        /* <DEDUP_REMOVED lines=30> */
[----:B------:R-:W-:Y:S02]  /*2ca0*/  ISETP.NE.U32.AND P1, PT, R36, 0x1, PT ;  /* 0x000000012400780c */ /* 0x000fe40003f25070 */
[----:B------:R-:W-:Y:S01]  /*2cb0*/  LOP3.LUT R42, R29, 0x1, RZ, 0xc0, !PT ;  /* 0x000000011d2a7812 */ /* 0x000fe200078ec0ff */
[----:B------:R-:W-:Y:S01]  /*2cc0*/  VIADD R29, R32, 0xffffffff ;  /* 0xffffffff201d7836 */ /* 0x000fe20000000000 */
[----:B------:R-:W-:Y:S02]  /*2cd0*/  LOP3.LUT R28, R16, R28, R31, 0x60, !PT ;  /* 0x0000001c101c7212 */ /* 0x000fe400078e601f */
[----:B------:R-:W-:Y:S01]  /*2ce0*/  SHF.R.U32.HI R31, RZ, R51, R3 ;  /* 0x00000033ff1f7219 */ /* 0x000fe20000011603 */
[----:B------:R-:W0:Y:S01]  /*2cf0*/  BREV R16, R44 ;  /* 0x0000002c00107301 */ /* 0x000e220000000000 */
[----:B------:R-:W-:Y:S02]  /*2d00*/  ISETP.NE.U32.AND P3, PT, R42, 0x1, PT ;  /* 0x000000012a00780c */ /* 0x000fe40003f65070 */
        /* <DEDUP_REMOVED lines=22> */
.L_x_229:
[----:B------:R-:W-:Y:S05]  /*2e70*/  BSYNC.RECONVERGENT B0 ;  /* 0x0000000000007941 */ /* 0x000fea0003800200 */
.L_x_228:
        /* <DEDUP_REMOVED lines=34> */
[C---:B------:R-:W-:Y:S01]  /*30a0*/  ISETP.NE.U32.AND P3, PT, R44.reuse, 0x1, PT ;  /* 0x000000012c00780c */ /* 0x040fe20003f65070 */
[----:B------:R-:W-:Y:S01]  /*30b0*/  VIADD R44, R44, 0xffffffff ;  /* 0xffffffff2c2c7836 */ /* 0x000fe20000000000 */
[----:B------:R-:W-:-:S02]  /*30c0*/  LOP3.LUT R29, R16, R30, R29, 0x60, !PT ;  /* 0x0000001e101d7212 */ /* 0x000fc400078e601d */
[----:B------:R-:W-:Y:S01]  /*30d0*/  LOP3.LUT R32, R32, 0x1, RZ, 0xc0, !PT ;  /* 0x0000000120207812 */ /* 0x000fe200078ec0ff */
[----:B------:R-:W0:Y:S01]  /*30e0*/  BREV R16, R46 ;  /* 0x0000002e00107301 */ /* 0x000e220000000000 */
[----:B------:R-:W-:Y:S02]  /*30f0*/  VOTE.ANY R30, PT, !P2 ;  /* 0x00000000001e7806 */ /* 0x000fe400050e0100 */
[C---:B------:R-:W-:Y:S01]  /*3100*/  ISETP.NE.U32.AND P2, PT, R32.reuse, 0x1, PT ;  /* 0x000000012000780c */ /* 0x040fe20003f45070 */
[----:B------:R-:W-:Y:S01]  /*3110*/  VIADD R32, R32, 0xffffffff ;  /* 0xffffffff20207836 */ /* 0x000fe20000000000 */
[----:B------:R-:W-:Y:S01]  /*3120*/  LOP3.LUT R29, R29, R30, R36, 0x60, !PT ;  /* 0x0000001e1d1d7212 */ /* 0x000fe200078e6024 */
[----:B------:R-:W-:Y:S01]  /*3130*/  VIADD R30, R31, 0xffffffff ;  /* 0xffffffff1f1e7836 */ /* 0x000fe20000000000 */
[----:B------:R-:W-:Y:S02]  /*3140*/  VOTE.ANY R31, PT, !P1 ;  /* 0x00000000001f7806 */ /* 0x000fe400048e0100 */
[----:B------:R-:W-:-:S02]  /*3150*/  LOP3.LUT R74, R74, 0xff, RZ, 0xc0, !PT ;  /* 0x000000ff4a4a7812 */ /* 0x000fc400078ec0ff */
[----:B------:R-:W-:Y:S02]  /*3160*/  LOP3.LUT R29, R29, R31, R30, 0x60, !PT ;  /* 0x0000001f1d1d7212 */ /* 0x000fe400078e601e */
[----:B------:R-:W-:Y:S01]  /*3170*/  VOTE.ANY R30, PT, !P3 ;  /* 0x00000000001e7806 */ /* 0x000fe200058e0100 */
[----:B0-----:R-:W0:Y:S03]  /*3180*/  FLO.U32.SH R16, R16 ;  /* 0x0000001000107300 */ /* 0x001e2600000e0400 */
[----:B------:R-:W-:Y:S02]  /*3190*/  LOP3.LUT R29, R29, R30, R44, 0x60, !PT ;  /* 0x0000001e1d1d7212 */ /* 0x000fe400078e602c */
[----:B------:R-:W-:-:S04]  /*31a0*/  VOTE.ANY R30, PT, !P2 ;  /* 0x00000000001e7806 */ /* 0x000fc800050e0100 */
[----:B------:R-:W-:Y:S01]  /*31b0*/  LOP3.LUT R52, R29, R30, R32, 0x60, !PT ;  /* 0x0000001e1d347212 */ /* 0x000fe200078e6020 */
[----:B------:R-:W-:-:S03]  /*31c0*/  IMAD.IADD R30, R14, 0x1, R74 ;  /* 0x000000010e1e7824 */ /* 0x000fc600078e024a */
[----:B------:R-:W-:Y:S02]  /*31d0*/  LOP3.LUT P1, R46, R17, RZ, R52, 0xa0, !PT ;  /* 0x000000ff112e7212 */ /* 0x000fe4000782a034 */
[----:B------:R-:W-:Y:S01]  /*31e0*/  LEA R30, R30, UR8, 0x2 ;  /* 0x000000081e1e7c11 */ /* 0x000fe2000f8e10ff */
[----:B0-----:R0:W0:Y:S10]  /*31f0*/  SHFL.IDX PT, R29, R47, R16, 0x1f ;  /* 0x00001f102f1d7589 */ /* 0x00103400000e0000 */
[----:B------:R-:W-:Y:S05]  /*3200*/  @P1 BRA `(.L_x_231) ;  /* 0x0000000000081947 */ /* 0x000fea0003800000 */
[----:B0-----:R-:W0:Y:S02]  /*3210*/  POPC R47, R52 ;  /* 0x00000034002f7309 */ /* 0x001e240000000000 */
[----:B0-----:R0:W0:Y:S02]  /*3220*/  ATOMS.ADD R47, [R30], R47 ;  /* 0x0000002f1e2f738c */ /* 0x0010240000000000 */
.L_x_231:
[----:B------:R-:W-:Y:S05]  /*3230*/  BSYNC.RECONVERGENT B0 ;  /* 0x0000000000007941 */ /* 0x000fea0003800200 */
.L_x_230:
        /* <DEDUP_REMOVED lines=22> */
[--C-:B------:R-:W-:Y:S02]  /*33a0*/  SHF.R.U32.HI R32, RZ, R45, R0.reuse ;  /* 0x0000002dff207219 */ /* 0x100fe40000011600 */
[----:B------:R-:W-:Y:S01]  /*33b0*/  VOTE.ANY R30, PT, !P2 ;  /* 0x00000000001e7806 */ /* 0x000fe200050e0100 */
[C---:B------:R-:W-:Y:S01]  /*33c0*/  VIADD R65, R44.reuse, 0xffffffff ;  /* 0xffffffff2c417836 */ /* 0x040fe20000000000 */
[----:B------:R-:W-:Y:S02]  /*33d0*/  ISETP.NE.U32.AND P2, PT, R44, 0x1, PT ;  /* 0x000000012c00780c */ /* 0x000fe40003f45070 */
[----:B------:R-:W-:Y:S02]  /*33e0*/  LOP3.LUT R32, R32, 0x1, RZ, 0xc0, !PT ;  /* 0x0000000120207812 */ /* 0x000fe400078ec0ff */
[----:B------:R-:W-:Y:S01]  /*33f0*/  LOP3.LUT R16, R16, R30, R31, 0x60, !PT ;  /* 0x0000001e10107212 */ /* 0x000fe200078e601f */
[----:B------:R-:W-:Y:S01]  /*3400*/  VIADD R31, R36, 0xffffffff ;  /* 0xffffffff241f7836 */ /* 0x000fe20000000000 */
[----:B------:R-:W-:-:S02]  /*3410*/  SHF.R.U32.HI R50, RZ, R53, R0 ;  /* 0x00000035ff327219 */ /* 0x000fc40000011600 */
[----:B------:R-:W-:Y:S02]  /*3420*/  VOTE.ANY R30, PT, !P1 ;  /* 0x00000000001e7806 */ /* 0x000fe400048e0100 */
[----:B------:R-:W-:Y:S02]  /*3430*/  ISETP.NE.U32.AND P1, PT, R32, 0x1, PT ;  /* 0x000000012000780c */ /* 0x000fe40003f25070 */
[----:B------:R-:W-:Y:S02]  /*3440*/  LOP3.LUT R50, R50, 0x1, RZ, 0xc0, !PT ;  /* 0x0000000132327812 */ /* 0x000fe400078ec0ff */
[----:B------:R-:W-:Y:S02]  /*3450*/  SHF.R.U32.HI R36, RZ, R51, R0 ;  /* 0x00000033ff247219 */ /* 0x000fe40000011600 */
[----:B------:R-:W-:Y:S02]  /*3460*/  LOP3.LUT R16, R16, R30, R31, 0x60, !PT ;  /* 0x0000001e10107212 */ /* 0x000fe400078e601f */
[----:B------:R-:W-:Y:S01]  /*3470*/  ISETP.NE.U32.AND P3, PT, R50, 0x1, PT ;  /* 0x000000013200780c */ /* 0x000fe20003f65070 */
[----:B------:R-:W0:Y:S01]  /*3480*/  BREV R31, R52 ;  /* 0x00000034001f7301 */ /* 0x000e220000000000 */
[----:B------:R-:W-:-:S02]  /*3490*/  VOTE.ANY R30, PT, !P2 ;  /* 0x00000000001e7806 */ /* 0x000fc400050e0100 */
[----:B------:R-:W-:Y:S02]  /*34a0*/  LOP3.LUT R36, R36, 0x1, RZ, 0xc0, !PT ;  /* 0x0000000124247812 */ /* 0x000fe400078ec0ff */
[----:B------:R-:W-:Y:S01]  /*34b0*/  LOP3.LUT R16, R16, R30, R65, 0x60, !PT ;  /* 0x0000001e10107212 */ /* 0x000fe200078e6041 */
[----:B------:R-:W-:Y:S01]  /*34c0*/  VIADD R65, R32, 0xffffffff ;  /* 0xffffffff20417836 */ /* 0x000fe20000000000 */
[----:B------:R-:W-:Y:S02]  /*34d0*/  ISETP.NE.U32.AND P2, PT, R36, 0x1, PT ;  /* 0x000000012400780c */ /* 0x000fe40003f45070 */
[----:B------:R-:W-:Y:S02]  /*34e0*/  VOTE.ANY R30, PT, !P1 ;  /* 0x00000000001e7806 */ /* 0x000fe400048e0100 */
[----:B------:R-:W-:Y:S02]  /*34f0*/  LOP3.LUT R75, R75, 0xff, RZ, 0xc0, !PT ;  /* 0x000000ff4b4b7812 */ /* 0x000fe400078ec0ff */
[----:B------:R-:W-:Y:S01]  /*3500*/  LOP3.LUT R16, R16, R30, R65, 0x60, !PT ;  /* 0x0000001e10107212 */ /* 0x000fe200078e6041 */
[----:B------:R-:W-:Y:S01]  /*3510*/  VIADD R65, R50, 0xffffffff ;  /* 0xffffffff32417836 */ /* 0x000fe20000000000 */
[----:B------:R-:W-:Y:S01]  /*3520*/  VOTE.ANY R32, PT, !P3 ;  /* 0x0000000000207806 */ /* 0x000fe200058e0100 */
[----:B0-----:R-:W0:Y:S03]  /*3530*/  FLO.U32.SH R30, R31 ;  /* 0x0000001f001e7300 */ /* 0x001e2600000e0400 */
[----:B------:R-:W-:Y:S01]  /*3540*/  LOP3.LUT R16, R16, R32, R65, 0x60, !PT ;  /* 0x0000002010107212 */ /* 0x000fe200078e6041 */
[----:B------:R-:W-:Y:S01]  /*3550*/  VIADD R65, R36, 0xffffffff ;  /* 0xffffffff24417836 */ /* 0x000fe20000000000 */
[----:B------:R-:W-:-:S04]  /*3560*/  VOTE.ANY R32, PT, !P2 ;  /* 0x0000000000207806 */ /* 0x000fc800050e0100 */
[----:B------:R-:W-:-:S04]  /*3570*/  LOP3.LUT R16, R16, R32, R65, 0x60, !PT ;  /* 0x0000002010107212 */ /* 0x000fc800078e6041 */
[----:B------:R-:W-:Y:S01]  /*3580*/  LOP3.LUT P1, R44, R17, RZ, R16, 0xa0, !PT ;  /* 0x000000ff112c7212 */ /* 0x000fe2000782a010 */
[----:B0-----:R0:W0:-:S12]  /*3590*/  SHFL.IDX PT, R30, R47, R30, 0x1f ;  /* 0x00001f1e2f1e7589 */ /* 0x00101800000e0000 */
[----:B------:R-:W-:Y:S05]  /*35a0*/  @P1 BRA `(.L_x_233) ;  /* 0x0000000000101947 */ /* 0x000fea0003800000 */
[----:B0-----:R-:W0:Y:S01]  /*35b0*/  POPC R47, R16 ;  /* 0x00000010002f7309 */ /* 0x001e220000000000 */
[----:B------:R-:W-:-:S05]  /*35c0*/  IMAD.IADD R31, R14, 0x1, R75 ;  /* 0x000000010e1f7824 */ /* 0x000fca00078e024b */
[----:B------:R-:W-:-:S05]  /*35d0*/  LEA R32, R31, UR8, 0x2 ;  /* 0x000000081f207c11 */ /* 0x000fca000f8e10ff */
[----:B0-----:R0:W0:Y:S02]  /*35e0*/  ATOMS.ADD R47, [R32], R47 ;  /* 0x0000002f202f738c */ /* 0x0010240000000000 */
.L_x_233:
[----:B------:R-:W-:Y:S05]  /*35f0*/  BSYNC.RECONVERGENT B0 ;  /* 0x0000000000007941 */ /* 0x000fea0003800200 */
.L_x_232:
        /* <DEDUP_REMOVED lines=15> */
[C---:B------:R-:W-:Y:S01]  /*36f0*/  ISETP.NE.U32.AND P2, PT, R36.reuse, 0x1, PT ;  /* 0x000000012400780c */ /* 0x040fe20003f45070 */
[----:B------:R-:W-:Y:S01]  /*3700*/  VIADD R36, R36, 0xffffffff ;  /* 0xffffffff24247836 */ /* 0x000fe20000000000 */
[----:B------:R-:W-:-:S02]  /*3710*/  LOP3.LUT R65, R65, R32, RZ, 0x3c, !PT ;  /* 0x0000002041417212 */ /* 0x000fc400078e3cff */
[----:B------:R-:W-:Y:S02]  /*3720*/  VOTE.ANY R32, PT, !P1 ;  /* 0x0000000000207806 */ /* 0x000fe400048e0100 */
[C---:B------:R-:W-:Y:S01]  /*3730*/  ISETP.NE.U32.AND P1, PT, R50.reuse, 0x1, PT ;  /* 0x000000013200780c */ /* 0x040fe20003f25070 */
[----:B------:R-:W-:Y:S01]  /*3740*/  VIADD R50, R50, 0xffffffff ;  /* 0xffffffff32327836 */ /* 0x000fe20000000000 */
[----:B------:R-:W-:Y:S02]  /*3750*/  LOP3.LUT R31, R65, R32, R31, 0x60, !PT ;  /* 0x00000020411f7212 */ /* 0x000fe400078e601f */
[----:B------:R-:W-:Y:S02]  /*3760*/  LOP3.LUT R52, R52, 0x1, RZ, 0xc0, !PT ;  /* 0x0000000134347812 */ /* 0x000fe400078ec0ff */
[----:B------:R-:W-:Y:S02]  /*3770*/  SHF.R.U32.HI R54, RZ, R45, R90 ;  /* 0x0000002dff367219 */ /* 0x000fe4000001165a */
[----:B------:R-:W-:-:S02]  /*3780*/  VOTE.ANY R32, PT, !P2 ;  /* 0x0000000000207806 */ /* 0x000fc400050e0100 */
[C---:B------:R-:W-:Y:S01]  /*3790*/  ISETP.NE.U32.AND P2, PT, R52.reuse, 0x1, PT ;  /* 0x000000013400780c */ /* 0x040fe20003f45070 */
[----:B------:R-:W-:Y:S01]  /*37a0*/  VIADD R52, R52, 0xffffffff ;  /* 0xffffffff34347836 */ /* 0x000fe20000000000 */
[----:B------:R-:W-:Y:S02]  /*37b0*/  LOP3.LUT R31, R31, R32, R36, 0x60, !PT ;  /* 0x000000201f1f7212 */ /* 0x000fe400078e6024 */
[----:B------:R-:W-:Y:S02]  /*37c0*/  LOP3.LUT R54, R54, 0x1, RZ, 0xc0, !PT ;  /* 0x0000000136367812 */ /* 0x000fe400078ec0ff */
[----:B------:R-:W-:Y:S02]  /*37d0*/  SHF.R.U32.HI R36, RZ, R53, R90 ;  /* 0x00000035ff247219 */ /* 0x000fe4000001165a */
[----:B------:R-:W-:Y:S02]  /*37e0*/  VOTE.ANY R32, PT, !P1 ;  /* 0x0000000000207806 */ /* 0x000fe400048e0100 */
[C---:B------:R-:W-:Y:S01]  /*37f0*/  ISETP.NE.U32.AND P1, PT, R54.reuse, 0x1, PT ;  /* 0x000000013600780c */ /* 0x040fe20003f25070 */
[----:B------:R-:W-:Y:S01]  /*3800*/  VIADD R54, R54, 0xffffffff ;  /* 0xffffffff36367836 */ /* 0x000fe20000000000 */
[----:B------:R-:W-:-:S02]  /*3810*/  LOP3.LUT R64, R36, 0x1, RZ, 0xc0, !PT ;  /* 0x0000000124407812 */ /* 0x000fc400078ec0ff */
[----:B------:R-:W-:Y:S02]  /*3820*/  LOP3.LUT R31, R31, R32, R50, 0x60, !PT ;  /* 0x000000201f1f7212 */ /* 0x000fe400078e6032 */
[----:B------:R-:W-:Y:S01]  /*3830*/  SHF.R.U32.HI R50, RZ, R51, R90 ;  /* 0x00000033ff327219 */ /* 0x000fe2000001165a */
[----:B------:R0:W5:Y:S01]  /*3840*/  BREV R32, R16 ;  /* 0x0000001000207301 */ /* 0x0001620000000000 */
[C---:B------:R-:W-:Y:S01]  /*3850*/  ISETP.NE.U32.AND P3, PT, R64.reuse, 0x1, PT ;  /* 0x000000014000780c */ /* 0x040fe20003f65070 */
[----:B------:R-:W-:Y:S01]  /*3860*/  VIADD R64, R64, 0xffffffff ;  /* 0xffffffff40407836 */ /* 0x000fe20000000000 */
[----:B------:R-:W-:Y:S02]  /*3870*/  LOP3.LUT R50, R50, 0x1, RZ, 0xc0, !PT ;  /* 0x0000000132327812 */ /* 0x000fe400078ec0ff */
[----:B------:R-:W-:Y:S02]  /*3880*/  VOTE.ANY R36, PT, !P2 ;  /* 0x0000000000247806 */ /* 0x000fe400050e0100 */
[----:B------:R-:W-:-:S02]  /*3890*/  ISETP.NE.U32.AND P2, PT, R50, 0x1, PT ;  /* 0x000000013200780c */ /* 0x000fc40003f45070 */
[----:B------:R-:W-:Y:S01]  /*38a0*/  LOP3.LUT R31, R31, R36, R52, 0x60, !PT ;  /* 0x000000241f1f7212 */ /* 0x000fe200078e6034 */
[----:B0-----:R-:W-:Y:S01]  /*38b0*/  VIADD R16, R50, 0xffffffff ;  /* 0xffffffff32107836 */ /* 0x001fe20000000000 */
[----:B------:R-:W-:Y:S02]  /*38c0*/  VOTE.ANY R36, PT, !P1 ;  /* 0x0000000000247806 */ /* 0x000fe400048e0100 */
[----:B------:R-:W-:Y:S02]  /*38d0*/  LOP3.LUT R77, R77, 0xff, RZ, 0xc0, !PT ;  /* 0x000000ff4d4d7812 */ /* 0x000fe400078ec0ff */
[----:B------:R-:W-:Y:S01]  /*38e0*/  LOP3.LUT R31, R31, R36, R54, 0x60, !PT ;  /* 0x000000241f1f7212 */ /* 0x000fe200078e6036 */
[----:B-----5:R-:W0:Y:S01]  /*38f0*/  FLO.U32.SH R32, R32 ;  /* 0x0000002000207300 */ /* 0x020e2200000e0400 */
[----:B------:R-:W-:-:S04]  /*3900*/  VOTE.ANY R36, PT, !P3 ;  /* 0x0000000000247806 */ /* 0x000fc800058e0100 */
[----:B------:R-:W-:Y:S02]  /*3910*/  LOP3.LUT R31, R31, R36, R64, 0x60, !PT ;  /* 0x000000241f1f7212 */ /* 0x000fe400078e6040 */
        /* <DEDUP_REMOVED lines=9> */
.L_x_235:
[----:B------:R-:W-:Y:S05]  /*39b0*/  BSYNC.RECONVERGENT B0 ;  /* 0x0000000000007941 */ /* 0x000fea0003800200 */
.L_x_234:
[--C-:B0-----:R-:W-:Y:S01]  /*39c0*/  SHF.R.U32.HI R32, RZ, R15, R91.reuse ;  /* 0x0000000fff207219 */ /* 0x101fe2000001165b */
[----:B------:R-:W0:Y:S01]  /*39d0*/  BREV R16, R16 ;  /* 0x0000001000107301 */ /* 0x000e220000000000 */
[--C-:B------:R-:W-:Y:S01]  /*39e0*/  SHF.R.U32.HI R78, RZ, R12, R91.reuse ;  /* 0x0000000cff4e7219 */ /* 0x100fe2000001165b */
[----:B------:R-:W-:Y:S01]  /*39f0*/  BSSY.RECONVERGENT B0, `(.L_x_236) ;  /* 0x0000038000007945 */ /* 0x000fe20003800200 */
        /* <DEDUP_REMOVED lines=30> */
[----:B------:R-:W-:Y:S01]  /*3be0*/  LOP3.LUT R32, R32, R36, R65, 0x60, !PT ;  /* 0x0000002420207212 */ /* 0x000fe200078e6041 */
[----:B------:R-:W-:Y:S01]  /*3bf0*/  VIADD R65, R64, 0xffffffff ;  /* 0xffffffff40417836 */ /* 0x000fe20000000000 */
[----:B------:R-:W-:-:S02]  /*3c00*/  ISETP.NE.U32.AND P3, PT, R66, 0x1, PT ;  /* 0x000000014200780c */ /* 0x000fc40003f65070 */
[----:B------:R-:W-:Y:S02]  /*3c10*/  VOTE.ANY R36, PT, !P2 ;  /* 0x0000000000247806 */ /* 0x000fe400050e0100 */
[----:B------:R-:W-:Y:S02]  /*3c20*/  LOP3.LUT R54, R54, 0x1, RZ, 0xc0, !PT ;  /* 0x0000000136367812 */ /* 0x000fe400078ec0ff */
[----:B------:R-:W-:Y:S01]  /*3c30*/  LOP3.LUT R32, R32, R36, R65, 0x60, !PT ;  /* 0x0000002420207212 */ /* 0x000fe200078e6041 */
[----:B------:R-:W-:Y:S01]  /*3c40*/  VIADD R65, R52, 0xffffffff ;  /* 0xffffffff34417836 */ /* 0x000fe20000000000 */
[----:B------:R-:W-:Y:S02]  /*3c50*/  ISETP.NE.U32.AND P2, PT, R54, 0x1, PT ;  /* 0x000000013600780c */ /* 0x000fe40003f45070 */
[----:B------:R-:W-:Y:S02]  /*3c60*/  VOTE.ANY R36, PT, !P1 ;  /* 0x0000000000247806 */ /* 0x000fe400048e0100 */
[----:B------:R-:W-:-:S02]  /*3c70*/  LOP3.LUT R78, R78, 0xff, RZ, 0xc0, !PT ;  /* 0x000000ff4e4e7812 */ /* 0x000fc400078ec0ff */
[----:B------:R-:W-:Y:S01]  /*3c80*/  LOP3.LUT R36, R32, R36, R65, 0x60, !PT ;  /* 0x0000002420247212 */ /* 0x000fe200078e6041 */
[----:B------:R-:W-:Y:S01]  /*3c90*/  VIADD R65, R66, 0xffffffff ;  /* 0xffffffff42417836 */ /* 0x000fe20000000000 */
[----:B------:R-:W-:Y:S01]  /*3ca0*/  VOTE.ANY R52, PT, !P3 ;  /* 0x0000000000347806 */ /* 0x000fe200058e0100 */
[----:B0-----:R-:W0:Y:S03]  /*3cb0*/  FLO.U32.SH R32, R16 ;  /* 0x0000001000207300 */ /* 0x001e2600000e0400 */
[----:B------:R-:W-:Y:S01]  /*3cc0*/  LOP3.LUT R36, R36, R52, R65, 0x60, !PT ;  /* 0x0000003424247212 */ /* 0x000fe200078e6041 */
[----:B------:R-:W-:Y:S01]  /*3cd0*/  VIADD R65, R54, 0xffffffff ;  /* 0xffffffff36417836 */ /* 0x000fe20000000000 */
[----:B------:R-:W-:Y:S01]  /*3ce0*/  VOTE.ANY R52, PT, !P2 ;  /* 0x0000000000347806 */ /* 0x000fe200050e0100 */
[----:B------:R-:W-:-:S03]  /*3cf0*/  IMAD.IADD R54, R14, 0x1, R78 ;  /* 0x000000010e367824 */ /* 0x000fc600078e024e */
[----:B------:R-:W-:Y:S02]  /*3d00*/  LOP3.LUT R36, R36, R52, R65, 0x60, !PT ;  /* 0x0000003424247212 */ /* 0x000fe400078e6041 */
[----:B------:R-:W-:Y:S02]  /*3d10*/  LEA R54, R54, UR8, 0x2 ;  /* 0x0000000836367c11 */ /* 0x000fe4000f8e10ff */
[----:B------:R-:W-:Y:S01]  /*3d20*/  LOP3.LUT P1, R52, R17, RZ, R36, 0xa0, !PT ;  /* 0x000000ff11347212 */ /* 0x000fe2000782a024 */
[----:B0-----:R0:W0:-:S12]  /*3d30*/  SHFL.IDX PT, R32, R47, R32, 0x1f ;  /* 0x00001f202f207589 */ /* 0x00101800000e0000 */
[----:B------:R-:W-:Y:S05]  /*3d40*/  @P1 BRA `(.L_x_237) ;  /* 0x0000000000081947 */ /* 0x000fea0003800000 */
[----:B0-----:R-:W0:Y:S02]  /*3d50*/  POPC R47, R36 ;  /* 0x00000024002f7309 */ /* 0x001e240000000000 */
[----:B0-----:R0:W0:Y:S02]  /*3d60*/  ATOMS.ADD R47, [R54], R47 ;  /* 0x0000002f362f738c */ /* 0x0010240000000000 */
.L_x_237:
[----:B------:R-:W-:Y:S05]  /*3d70*/  BSYNC.RECONVERGENT B0 ;  /* 0x0000000000007941 */ /* 0x000fea0003800200 */
.L_x_236:
[--C-:B------:R-:W-:Y:S01]  /*3d80*/  SHF.R.U32.HI R16, RZ, R15, R48.reuse ;  /* 0x0000000fff107219 */ /* 0x100fe20000011630 */
[----:B------:R-:W-:Y:S01]  /*3d90*/  POPC R33, R33 ;  /* 0x0000002100217309 */ /* 0x000fe20000000000 */
[--C-:B------:R-:W-:Y:S01]  /*3da0*/  SHF.R.U32.HI R65, RZ, R19, R48.reuse ;  /* 0x00000013ff417219 */ /* 0x100fe20000011630 */
[----:B------:R-:W-:Y:S01]  /*3db0*/  BSSY.RECONVERGENT B0, `(.L_x_238) ;  /* 0x000003c000007945 */ /* 0x000fe20003800200 */
[----:B------:R-:W-:Y:S02]  /*3dc0*/  LOP3.LUT R64, R16, 0x1, RZ, 0xc0, !PT ;  /* 0x0000000110407812 */ /* 0x000fe400078ec0ff */
[----:B------:R-:W-:Y:S02]  /*3dd0*/  SHF.R.U32.HI R16, RZ, R12, R48 ;  /* 0x0000000cff107219 */ /* 0x000fe40000011630 */
[C---:B------:R-:W-:Y:S01]  /*3de0*/  ISETP.NE.U32.AND P2, PT, R64.reuse, 0x1, PT ;  /* 0x000000014000780c */ /* 0x040fe20003f45070 */
[----:B------:R-:W-:Y:S01]  /*3df0*/  VIADD R64, R64, 0xffffffff ;  /* 0xffffffff40407836 */ /* 0x000fe20000000000 */
[----:B0-----:R-:W-:Y:S01]  /*3e00*/  LOP3.LUT R54, R16, 0x1, RZ, 0xc0, !PT ;  /* 0x0000000110367812 */ /* 0x001fe200078ec0ff */
[----:B------:R-:W-:Y:S01]  /*3e10*/  POPC R35, R35 ;  /* 0x0000002300237309 */ /* 0x000fe20000000000 */
[----:B------:R-:W-:-:S02]  /*3e20*/  LOP3.LUT R66, R65, 0x1, RZ, 0xc0, !PT ;  /* 0x0000000141427812 */ /* 0x000fc400078ec0ff */
[C---:B------:R-:W-:Y:S01]  /*3e30*/  ISETP.NE.U32.AND P1, PT, R54.reuse, 0x1, PT ;  /* 0x000000013600780c */ /* 0x040fe20003f25070 */
[----:B------:R-:W-:Y:S01]  /*3e40*/  VIADD R54, R54, 0xffffffff ;  /* 0xffffffff36367836 */ /* 0x000fe20000000000 */
[--C-:B------:R-:W-:Y:S02]  /*3e50*/  SHF.R.U32.HI R67, RZ, R41, R48.reuse ;  /* 0x00000029ff437219 */ /* 0x100fe40000011630 */
[----:B------:R-:W-:Y:S01]  /*3e60*/  SHF.R.U32.HI R68, RZ, R43, R48 ;  /* 0x0000002bff447219 */ /* 0x000fe20000011630 */
[----:B------:R-:W-:Y:S01]  /*3e70*/  POPC R34, R34 ;  /* 0x0000002200227309 */ /* 0x000fe20000000000 */
[----:B------:R-:W-:Y:S02]  /*3e80*/  LOP3.LUT R67, R67, 0x1, RZ, 0xc0, !PT ;  /* 0x0000000143437812 */ /* 0x000fe400078ec0ff */
[----:B------:R-:W-:Y:S02]  /*3e90*/  VOTE.ANY R65, PT, !P2 ;  /* 0x0000000000417806 */ /* 0x000fe400050e0100 */
[----:B------:R-:W-:-:S02]  /*3ea0*/  ISETP.NE.U32.AND P2, PT, R66, 0x1, PT ;  /* 0x000000014200780c */ /* 0x000fc40003f45070 */
[----:B------:R-:W-:Y:S01]  /*3eb0*/  LOP3.LUT R64, R65, R64, RZ, 0x3c, !PT ;  /* 0x0000004041407212 */ /* 0x000fe200078e3cff */
[----:B------:R-:W-:Y:S01]  /*3ec0*/  POPC R37, R37 ;  /* 0x0000002500257309 */ /* 0x000fe20000000000 */
        /* <DEDUP_REMOVED lines=11> */
[----:B------:R-:W-:Y:S01]  /*3f80*/  SHF.R.U32.HI R65, RZ, R53, R48 ;  /* 0x00000035ff417219 */ /* 0x000fe20000011630 */
[----:B------:R-:W0:Y:S01]  /*3f90*/  BREV R66, R36 ;  /* 0x0000002400427301 */ /* 0x000e220000000000 */
[----:B------:R-:W-:-:S02]  /*3fa0*/  VOTE.ANY R64, PT, !P1 ;  /* 0x0000000000407806 */ /* 0x000fc400048e0100 */
[C---:B------:R-:W-:Y:S01]  /*3fb0*/  ISETP.NE.U32.AND P1, PT, R69.reuse, 0x1, PT ;  /* 0x000000014500780c */ /* 0x040fe20003f25070 */
[----:B------:R-:W-:Y:S01]  /*3fc0*/  VIADD R69, R69, 0xffffffff ;  /* 0xffffffff45457836 */ /* 0x000fe20000000000 */
[----:B------:R-:W-:Y:S01]  /*3fd0*/  LOP3.LUT R70, R65, 0x1, RZ, 0xc0, !PT ;  /* 0x0000000141467812 */ /* 0x000fe200078ec0ff */
[----:B------:R-:W-:Y:S01]  /*3fe0*/  VIADD R65, R68, 0xffffffff ;  /* 0xffffffff44417836 */ /* 0x000fe20000000000 */
[----:B------:R-:W-:Y:S02]  /*3ff0*/  LOP3.LUT R54, R54, R64, R67, 0x60, !PT ;  /* 0x0000004036367212 */ /* 0x000fe400078e6043 */
[----:B------:R-:W-:Y:S02]  /*4000*/  SHF.R.U32.HI R67, RZ, R51, R48 ;  /* 0x00000033ff437219 */ /* 0x000fe40000011630 */
[----:B------:R-:W-:Y:S02]  /*4010*/  ISETP.NE.U32.AND P3, PT, R70, 0x1, PT ;  /* 0x000000014600780c */ /* 0x000fe40003f65070 */
[----:B------:R-:W-:-:S02]  /*4020*/  LOP3.LUT R67, R67, 0x1, RZ, 0xc0, !PT ;  /* 0x0000000143437812 */ /* 0x000fc400078ec0ff */
[----:B------:R-:W-:Y:S01]  /*4030*/  VOTE.ANY R64, PT, !P2 ;  /* 0x0000000000407806 */ /* 0x000fe200050e0100 */
[----:B0-----:R-:W0:Y:S01]  /*4040*/  FLO.U32.SH R36, R66 ;  /* 0x0000004200247300 */ /* 0x001e2200000e0400 */
[C---:B------:R-:W-:Y:S01]  /*4050*/  ISETP.NE.U32.AND P2, PT, R67.reuse, 0x1, PT ;  /* 0x000000014300780c */ /* 0x040fe20003f45070 */
[----:B------:R-:W-:Y:S01]  /*4060*/  VIADD R67, R67, 0xffffffff ;  /* 0xffffffff43437836 */ /* 0x000fe20000000000 */
[----:B------:R-:W-:Y:S01]  /*4070*/  LOP3.LUT R54, R54, R64, R65, 0x60, !PT ;  /* 0x0000004036367212 */ /* 0x000fe200078e6041 */
[----:B------:R-:W-:Y:S01]  /*4080*/  VIADD R65, R70, 0xffffffff ;  /* 0xffffffff46417836 */ /* 0x000fe20000000000 */
[----:B------:R-:W-:-:S04]  /*4090*/  VOTE.ANY R64, PT, !P1 ;  /* 0x0000000000407806 */ /* 0x000fc800048e0100 */
[----:B------:R-:W-:Y:S02]  /*40a0*/  LOP3.LUT R54, R54, R64, R69, 0x60, !PT ;  /* 0x0000004036367212 */ /* 0x000fe400078e6045 */
[----:B------:R-:W-:-:S04]  /*40b0*/  VOTE.ANY R64, PT, !P3 ;  /* 0x0000000000407806 */ /* 0x000fc800058e0100 */
[----:B------:R-:W-:Y:S01]  /*40c0*/  LOP3.LUT R64, R54, R64, R65, 0x60, !PT ;  /* 0x0000004036407212 */ /* 0x000fe200078e6041 */
[----:B0-----:R0:W0:Y:S01]  /*40d0*/  SHFL.IDX PT, R36, R47, R36, 0x1f ;  /* 0x00001f242f247589 */ /* 0x00102200000e0000 */
[----:B------:R-:W-:Y:S02]  /*40e0*/  VOTE.ANY R54, PT, !P2 ;  /* 0x0000000000367806 */ /* 0x000fe400050e0100 */
[----:B------:R-:W-:Y:S02]  /*40f0*/  LOP3.LUT R65, R16, 0xff, RZ, 0xc0, !PT ;  /* 0x000000ff10417812 */ /* 0x000fe400078ec0ff */
[----:B------:R-:W-:-:S03]  /*4100*/  LOP3.LUT R64, R64, R54, R67, 0x60, !PT ;  /* 0x0000003640407212 */ /* 0x000fc600078e6043 */
[----:B------:R-:W-:Y:S01]  /*4110*/  IMAD.IADD R16, R14, 0x1, R65 ;  /* 0x000000010e107824 */ /* 0x000fe200078e0241 */
[----:B------:R-:W-:-:S04]  /*4120*/  LOP3.LUT P1, R54, R17, RZ, R64, 0xa0, !PT ;  /* 0x000000ff11367212 */ /* 0x000fc8000782a040 */
[----:B------:R-:W-:-:S09]  /*4130*/  LEA R16, R16, UR8, 0x2 ;  /* 0x0000000810107c11 */ /* 0x000fd2000f8e10ff */
[----:B------:R-:W-:Y:S05]  /*4140*/  @P1 BRA `(.L_x_239) ;  /* 0x0000000000081947 */ /* 0x000fea0003800000 */
[----:B0-----:R-:W0:Y:S02]  /*4150*/  POPC R47, R64 ;  /* 0x00000040002f7309 */ /* 0x001e240000000000 */
[----:B0-----:R0:W0:Y:S02]  /*4160*/  ATOMS.ADD R47, [R16], R47 ;  /* 0x0000002f102f738c */ /* 0x0010240000000000 */
.L_x_239:
[----:B------:R-:W-:Y:S05]  /*4170*/  BSYNC.RECONVERGENT B0 ;  /* 0x0000000000007941 */ /* 0x000fea0003800200 */
.L_x_238:
[--C-:B------:R-:W-:Y:S01]  /*4180*/  SHF.R.U32.HI R15, RZ, R15, R49.reuse ;  /* 0x0000000fff0f7219 */ /* 0x100fe20000011631 */
[----:B------:R-:W5:Y:S01]  /*4190*/  BREV R64, R64 ;  /* 0x0000004000407301 */ /* 0x000f620000000000 */
[--C-:B------:R-:W-:Y:S01]  /*41a0*/  SHF.R.U32.HI R73, RZ, R12, R49.reuse ;  /* 0x0000000cff497219 */ /* 0x100fe20000011631 */
[----:B------:R-:W-:Y:S01]  /*41b0*/  BSSY.RECONVERGENT B0, `(.L_x_240) ;  /* 0x0000042000007945 */ /* 0x000fe20003800200 */
        /* <DEDUP_REMOVED lines=10> */
[----:B------:R-:W-:Y:S01]  /*4260*/  SHF.R.U32.HI R43, RZ, R43, R49 ;  /* 0x0000002bff2b7219 */ /* 0x000fe20000011631 */
[----:B------:R1:W-:Y:S01]  /*4270*/  POPC R41, R18 ;  /* 0x0000001200297309 */ /* 0x0003e20000000000 */
[----:B------:R-:W-:Y:S02]  /*4280*/  LOP3.LUT R68, R68, 0x1, RZ, 0xc0, !PT ;  /* 0x0000000144447812 */ /* 0x000fe400078ec0ff */
[----:B------:R-:W-:Y:S02]  /*4290*/  VOTE.ANY R19, PT, !P2 ;  /* 0x0000000000137806 */ /* 0x000fe400050e0100 */
[----:B------:R-:W-:Y:S02]  /*42a0*/  ISETP.NE.U32.AND P2, PT, R67, 0x1, PT ;  /* 0x000000014300780c */ /* 0x000fe40003f45070 */
[----:B------:R-:W-:Y:S01]  /*42b0*/  LOP3.LUT R19, R19, R66, RZ, 0x3c, !PT ;  /* 0x0000004213137212 */ /* 0x000fe200078e3cff */
[----:B------:R-:W-:Y:S01]  /*42c0*/  POPC R39, R39 ;  /* 0x0000002700277309 */ /* 0x000fe20000000000 */
[----:B------:R-:W-:-:S02]  /*42d0*/  VOTE.ANY R66, PT, !P1 ;  /* 0x0000000000427806 */ /* 0x000fc400048e0100 */
[C---:B------:R-:W-:Y:S01]  /*42e0*/  ISETP.NE.U32.AND P1, PT, R68.reuse, 0x1, PT ;  /* 0x000000014400780c */ /* 0x040fe20003f25070 */
[----:B------:R-:W-:Y:S01]  /*42f0*/  VIADD R68, R68, 0xffffffff ;  /* 0xffffffff44447836 */ /* 0x000fe20000000000 */
[----:B------:R-:W-:Y:S02]  /*4300*/  LOP3.LUT R69, R43, 0x1, RZ, 0xc0, !PT ;  /* 0x000000012b457812 */ /* 0x000fe400078ec0ff */
[----:B------:R-:W-:Y:S01]  /*4310*/  LOP3.LUT R15, R19, R66, R15, 0x60, !PT ;  /* 0x00000042130f7212 */ /* 0x000fe200078e600f */
[----:B------:R-:W-:Y:S01]  /*4320*/  VIADD R66, R67, 0xffffffff ;  /* 0xffffffff43427836 */ /* 0x000fe20000000000 */
[----:B------:R-:W-:Y:S01]  /*4330*/  SHF.R.U32.HI R45, RZ, R45, R49 ;  /* 0x0000002dff2d7219 */ /* 0x000fe20000011631 */
[----:B------:R-:W-:Y:S01]  /*4340*/  POPC R43, R46 ;  /* 0x0000002e002b7309 */ /* 0x000fe20000000000 */
[----:B------:R-:W-:Y:S02]  /*4350*/  VOTE.ANY R19, PT, !P2 ;  /* 0x0000000000137806 */ /* 0x000fe400050e0100 */
[----:B------:R-:W-:-:S02]  /*4360*/  ISETP.NE.U32.AND P2, PT, R69, 0x1, PT ;  /* 0x000000014500780c */ /* 0x000fc40003f45070 */
[----:B------:R-:W-:Y:S02]  /*4370*/  LOP3.LUT R45, R45, 0x1, RZ, 0xc0, !PT ;  /* 0x000000012d2d7812 */ /* 0x000fe400078ec0ff */
[--C-:B------:R-:W-:Y:S01]  /*4380*/  SHF.R.U32.HI R53, RZ, R53, R49.reuse ;  /* 0x00000035ff357219 */ /* 0x100fe20000011631 */
[----:B-----5:R-:W0:Y:S01]  /*4390*/  FLO.U32.SH R46, R64 ;  /* 0x00000040002e7300 */ /* 0x020e2200000e0400 */
[----:B-1----:R-:W-:Y:S02]  /*43a0*/  VOTE.ANY R18, PT, !P1 ;  /* 0x0000000000127806 */ /* 0x002fe400048e0100 */
[----:B------:R-:W-:Y:S02]  /*43b0*/  ISETP.NE.U32.AND P1, PT, R45, 0x1, PT ;  /* 0x000000012d00780c */ /* 0x000fe40003f25070 */
[----:B------:R-:W-:Y:S02]  /*43c0*/  LOP3.LUT R15, R15, R19, R66, 0x60, !PT ;  /* 0x000000130f0f7212 */ /* 0x000fe400078e6042 */
[----:B------:R-:W-:Y:S01]  /*43d0*/  LOP3.LUT R53, R53, 0x1, RZ, 0xc0, !PT ;  /* 0x0000000135357812 */ /* 0x000fe200078ec0ff */
[----:B------:R-:W-:Y:S01]  /*43e0*/  POPC R40, R40 ;  /* 0x0000002800287309 */ /* 0x000fe20000000000 */
[----:B------:R-:W-:-:S02]  /*43f0*/  SHF.R.U32.HI R51, RZ, R51, R49 ;  /* 0x00000033ff337219 */ /* 0x000fc40000011631 */
[----:B------:R-:W-:Y:S01]  /*4400*/  LOP3.LUT R15, R15, R18, R68, 0x60, !PT ;  /* 0x000000120f0f7212 */ /* 0x000fe200078e6044 */
[----:B------:R-:W-:Y:S01]  /*4410*/  VIADD R18, R69, 0xffffffff ;  /* 0xffffffff45127836 */ /* 0x000fe20000000000 */
[----:B------:R-:W-:Y:S02]  /*4420*/  ISETP.NE.U32.AND P3, PT, R53, 0x1, PT ;  /* 0x000000013500780c */ /* 0x000fe40003f65070 */
[----:B------:R-:W-:Y:S01]  /*4430*/  VOTE.ANY R19, PT, !P2 ;  /* 0x0000000000137806 */ /* 0x000fe200050e0100 */
[----:B------:R-:W-:Y:S01]  /*4440*/  POPC R42, R42 ;  /* 0x0000002a002a7309 */ /* 0x000fe20000000000 */
[----:B------:R-:W-:Y:S01]  /*4450*/  LOP3.LUT R51, R51, 0x1, RZ, 0xc0, !PT ;  /* 0x0000000133337812 */ /* 0x000fe200078ec0ff */
[----:B0-----:R0:W1:Y:S01]  /*4460*/  SHFL.IDX PT, R46, R47, R46, 0x1f ;  /* 0x00001f2e2f2e7589 */ /* 0x00106200000e0000 */
[----:B------:R-:W-:Y:S01]  /*4470*/  LOP3.LUT R15, R15, R19, R18, 0x60, !PT ;  /* 0x000000130f0f7212 */ /* 0x000fe200078e6012 */
[----:B------:R-:W-:Y:S01]  /*4480*/  VIADD R18, R45, 0xffffffff ;  /* 0xffffffff2d127836 */ /* 0x000fe20000000000 */
[----:B------:R-:W-:-:S02]  /*4490*/  ISETP.NE.U32.AND P2, PT, R51, 0x1, PT ;  /* 0x000000013300780c */ /* 0x000fc40003f45070 */
[----:B------:R-:W-:Y:S01]  /*44a0*/  VOTE.ANY R19, PT, !P1 ;  /* 0x0000000000137806 */ /* 0x000fe200048e0100 */
[----:B------:R5:W-:Y:S01]  /*44b0*/  POPC R45, R50 ;  /* 0x00000032002d7309 */ /* 0x000be20000000000 */
[----:B------:R-:W-:Y:S02]  /*44c0*/  LOP3.LUT R73, R73, 0xff, RZ, 0xc0, !PT ;  /* 0x000000ff49497812 */ /* 0x000fe400078ec0ff */
[----:B------:R-:W-:Y:S01]  /*44d0*/  LOP3.LUT R15, R15, R19, R18, 0x60, !PT ;  /* 0x000000130f0f7212 */ /* 0x000fe200078e6012 */
[----:B------:R-:W-:Y:S01]  /*44e0*/  VIADD R18, R53, 0xffffffff ;  /* 0xffffffff35127836 */ /* 0x000fe20000000000 */
[----:B------:R-:W-:-:S03]  /*44f0*/  VOTE.ANY R19, PT, !P3 ;  /* 0x0000000000137806 */ /* 0x000fc600058e0100 */
[----:B------:R-:W-:Y:S01]  /*4500*/  POPC R44, R44 ;  /* 0x0000002c002c7309 */ /* 0x000fe20000000000 */
[----:B------:R-:W-:Y:S01]  /*4510*/  LOP3.LUT R15, R15, R19, R18, 0x60, !PT ;  /* 0x000000130f0f7212 */ /* 0x000fe200078e6012 */
[----:B------:R-:W-:Y:S01]  /*4520*/  VIADD R18, R51, 0xffffffff ;  /* 0xffffffff33127836 */ /* 0x000fe20000000000 */
[----:B------:R-:W-:-:S04]  /*4530*/  VOTE.ANY R19, PT, !P2 ;  /* 0x0000000000137806 */ /* 0x000fc800050e0100 */
[----:B------:R-:W-:-:S04]  /*4540*/  LOP3.LUT R66, R15, R19, R18, 0x60, !PT ;  /* 0x000000130f427212 */ /* 0x000fc800078e6012 */
[----:B------:R-:W2:Y:S01]  /*4550*/  BREV R15, R66 ;  /* 0x00000042000f7301 */ /* 0x000ea20000000000 */
[----:B-----5:R-:W-:Y:S01]  /*4560*/  LOP3.LUT P1, R50, R17, RZ, R66, 0xa0, !PT ;  /* 0x000000ff11327212 */ /* 0x020fe2000782a042 */
[----:B------:R-:W-:-:S05]  /*4570*/  IMAD.IADD R17, R14, 0x1, R73 ;  /* 0x000000010e117824 */ /* 0x000fca00078e0249 */
[----:B------:R-:W-:Y:S01]  /*4580*/  LEA R17, R17, UR8, 0x2 ;  /* 0x0000000811117c11 */ /* 0x000fe2000f8e10ff */
[----:B--2---:R0:W2:Y:S06]  /*4590*/  FLO.U32.SH R18, R15 ;  /* 0x0000000f00127300 */ /* 0x0040ac00000e0400 */
[----:B-1----:R-:W-:Y:S05]  /*45a0*/  @P1 BRA `(.L_x_241) ;  /* 0x0000000000081947 */ /* 0x002fea0003800000 */
[----:B------:R-:W0:Y:S02]  /*45b0*/  POPC R14, R66 ;  /* 0x00000042000e7309 */ /* 0x000e240000000000 */
[----:B0-----:R1:W0:Y:S02]  /*45c0*/  ATOMS.ADD R47, [R17], R14 ;  /* 0x0000000e112f738c */ /* 0x0012240000000000 */
.L_x_241:
[----:B------:R-:W-:Y:S05]  /*45d0*/  BSYNC.RECONVERGENT B0 ;  /* 0x0000000000007941 */ /* 0x000fea0003800200 */
.L_x_240:
[----:B------:R-:W-:Y:S01]  /*45e0*/  BAR.SYNC.DEFER_BLOCKING 0x0 ;  /* 0x0000000000007b1d */ /* 0x000fe20000010000 */
[C---:B------:R-:W-:Y:S02]  /*45f0*/  ISETP.GT.U32.AND P1, PT, R21.reuse, 0xff, PT ;  /* 0x000000ff1500780c */ /* 0x040fe40003f24070 */
[----:B-1----:R-:W-:-:S03]  /*4600*/  LEA R14, R21, UR8, 0x2 ;  /* 0x00000008150e7c11 */ /* 0x002fc6000f8e10ff */
[----:B------:R1:W1:Y:S01]  /*4610*/  POPC R51, R52 ;  /* 0x0000003400337309 */ /* 0x0002620000000000 */
[----:B0-2---:R0:W2:Y:S07]  /*4620*/  SHFL.IDX PT, R47, R47, R18, 0x1f ;  /* 0x00001f122f2f7589 */ /* 0x0050ae00000e0000 */
[----:B------:R0:W0:Y:S08]  /*4630*/  POPC R53, R54 ;  /* 0x0000003600357309 */ /* 0x0000300000000000 */
[----:B------:R-:W0:Y:S01]  /*4640*/  POPC R50, R50 ;  /* 0x0000003200327309 */ /* 0x000e220000000000 */
[----:B-1----:R-:W-:Y:S05]  /*4650*/  @P1 BRA `(.L_x_242) ;  /* 0x0000000000a41947 */ /* 0x002fea0003800000 */
[----:B------:R1:W1:Y:S01]  /*4660*/  LDS R15, [R14] ;  /* 0x000000000e0f7984 */ /* 0x0002620000000800 */
[----:B------:R-:W-:Y:S01]  /*4670*/  BSSY.RECONVERGENT B0, `(.L_x_243) ;  /* 0x000000b000007945 */ /* 0x000fe20003800200 */
[----:B0-----:R-:W-:Y:S02]  /*4680*/  VIADD R18, R14, 0x400 ;  /* 0x000004000e127836 */ /* 0x001fe40000000000 */
[----:B------:R-:W-:-:S07]  /*4690*/  IMAD.MOV.U32 R19, RZ, RZ, R21 ;  /* 0x000000ffff137224 */ /* 0x000fce00078e0015 */
.L_x_244:
[----:B------:R-:W0:Y:S01]  /*46a0*/  LDS R52, [R18] ;  /* 0x0000000012347984 */ /* 0x000e220000000800 */
[C---:B------:R-:W-:Y:S01]  /*46b0*/  ISETP.GE.U32.AND P2, PT, R19.reuse, 0xe00, PT ;  /* 0x00000e001300780c */ /* 0x040fe20003f46070 */
[----:B------:R-:W-:Y:S02]  /*46c0*/  VIADD R19, R19, 0x100 ;  /* 0x0000010013137836 */ /* 0x000fe40000000000 */
[----:B-1----:R1:W-:Y:S02]  /*46d0*/  STS [R18], R15 ;  /* 0x0000000f12007388 */ /* 0x0023e40000000800 */
[----:B-1----:R-:W-:Y:S02]  /*46e0*/  VIADD R18, R18, 0x400 ;  /* 0x0000040012127836 */ /* 0x002fe40000000000 */
[----:B0-----:R-:W-:-:S04]  /*46f0*/  IMAD.IADD R52, R52, 0x1, R15 ;  /* 0x0000000134347824 */ /* 0x001fc800078e020f */
[----:B------:R-:W-:Y:S02]  /*4700*/  IMAD.MOV.U32 R15, RZ, RZ, R52 ;  /* 0x000000ffff0f7224 */ /* 0x000fe400078e0034 */
[----:B------:R-:W-:Y:S05]  /*4710*/  @!P2 BRA `(.L_x_244) ;  /* 0xfffffffc00e0a947 */ /* 0x000fea000383ffff */
[----:B------:R-:W-:Y:S05]  /*4720*/  BSYNC.RECONVERGENT B0 ;  /* 0x0000000000007941 */ /* 0x000fea0003800200 */
.L_x_243:
[----:B------:R-:W-:-:S03]  /*4730*/  UMOV UR4, 0xffffffff ;  /* 0xffffffff00047882 */ /* 0x000fc60000000000 */
[----:B------:R-:W-:Y:S05]  /*4740*/  BRA.DIV UR4, `(.L_x_245) ;  /* 0x0000004a04a07947 */ /* 0x000fea000b800000 */
[----:B------:R-:W0:Y:S01]  /*4750*/  S2R R54, SR_LANEID ;  /* 0x0000000000367919 */ /* 0x000e220000000000 */
[----:B------:R-:W1:Y:S01]  /*4760*/  SHFL.UP PT, R15, R52, 0x1, RZ ;  /* 0x04200000340f7989 */ /* 0x000e6200000e00ff */
[----:B0-----:R-:W-:-:S04]  /*4770*/  ISETP.NE.AND P2, PT, R54, RZ, PT ;  /* 0x000000ff3600720c */ /* 0x001fc80003f45270 */
[----:B-1----:R-:W-:Y:S02]  /*4780*/  SEL R15, R15, RZ, P2 ;  /* 0x000000ff0f0f7207 */ /* 0x002fe40001000000 */
        /* <DEDUP_REMOVED lines=12> */
[----:B------:R-:W-:-:S05]  /*4850*/  IMAD.IADD R52, R19, 0x1, R52 ;  /* 0x0000000113347824 */ /* 0x000fca00078e0234 */
[----:B------:R0:W1:Y:S02]  /*4860*/  SHFL.UP PT, R15, R52, 0x10, RZ ;  /* 0x06000000340f7989 */ /* 0x00006400000e00ff */
.L_x_316:
[C---:B------:R-:W-:Y:S01]  /*4870*/  ISETP.GE.U32.AND P2, PT, R54.reuse, 0x10, PT ;  /* 0x000000103600780c */ /* 0x040fe20003f46070 */
[----:B------:R-:W-:Y:S01]  /*4880*/  VIADD R18, R54, 0xffffffff ;  /* 0xffffffff36127836 */ /* 0x000fe20000000000 */
[----:B------:R-:W-:Y:S05]  /*4890*/  WARPSYNC.ALL ;  /* 0x0000000000007948 */ /* 0x000fea0003800000 */
[----:B-1----:R-:W-:Y:S02]  /*48a0*/  SEL R15, R15, RZ, P2 ;  /* 0x000000ff0f0f7207 */ /* 0x002fe40001000000 */
[----:B------:R-:W-:-:S03]  /*48b0*/  LOP3.LUT R18, R18, 0x1f, RZ, 0xc0, !PT ;  /* 0x0000001f12127812 */ /* 0x000fc600078ec0ff */
[----:B------:R-:W-:-:S06]  /*48c0*/  IMAD.IADD R15, R52, 0x1, R15 ;  /* 0x00000001340f7824 */ /* 0x000fcc00078e020f */
[----:B------:R-:W1:Y:S04]  /*48d0*/  SHFL.IDX PT, R15, R15, R18, 0x1f ;  /* 0x00001f120f0f7589 */ /* 0x000e6800000e0000 */
[----:B-1----:R1:W-:Y:S02]  /*48e0*/  STS [R14], R15 ;  /* 0x0000000f0e007388 */ /* 0x0023e40000000800 */
.L_x_242:
[----:B------:R-:W-:Y:S01]  /*48f0*/  ISETP.GT.U32.AND P2, PT, R21, 0x7, PT ;  /* 0x000000071500780c */ /* 0x000fe20003f44070 */
[----:B------:R-:W-:Y:S05]  /*4900*/  WARPSYNC.ALL ;  /* 0x0000000000007948 */ /* 0x000fea0003800000 */
[----:B------:R-:W-:Y:S07]  /*4910*/  BAR.SYNC.DEFER_BLOCKING 0x0 ;  /* 0x0000000000007b1d */ /* 0x000fee0000010000 */
[----:B------:R-:W-:Y:S05]  /*4920*/  @P2 BRA `(.L_x_246) ;  /* 0x0000000000742947 */ /* 0x000fea0003800000 */
[----:B-1----:R-:W-:Y:S01]  /*4930*/  IMAD R15, R21, 0x7c, R14 ;  /* 0x0000007c150f7824 */ /* 0x002fe200078e020e */
[----:B0-----:R-:W-:-:S04]  /*4940*/  VOTE.ANY R18, PT, PT ;  /* 0x0000000000127806 */ /* 0x001fc800038e0100 */
[----:B------:R0:W1:Y:S01]  /*4950*/  LDS R19, [R15] ;  /* 0x000000000f137984 */ /* 0x0000620000000800 */
[----:B------:R-:W-:-:S13]  /*4960*/  R2UR UR4, R18 ;  /* 0x00000000120472ca */ /* 0x000fda00000e0000 */
[----:B0-----:R-:W-:Y:S05]  /*4970*/  BRA.DIV UR4, `(.L_x_247) ;  /* 0x0000004a04cc7947 */ /* 0x001fea000b800000 */
[----:B------:R-:W0:Y:S01]  /*4980*/  S2R R54, SR_LANEID ;  /* 0x0000000000367919 */ /* 0x000e220000000000 */
[----:B-1----:R-:W1:Y:S01]  /*4990*/  SHFL.UP PT, R52, R19, 0x1, RZ ;  /* 0x0420000013347989 */ /* 0x002e6200000e00ff */
[C---:B0-----:R-:W-:Y:S02]  /*49a0*/  ISETP.NE.AND P2, PT, R54.reuse, RZ, PT ;  /* 0x000000ff3600720c */ /* 0x041fe40003f45270 */
[----:B------:R-:W-:Y:S02]  /*49b0*/  ISETP.GE.U32.AND P3, PT, R54, 0x2, PT ;  /* 0x000000023600780c */ /* 0x000fe40003f66070 */
[----:B-1----:R-:W-:-:S05]  /*49c0*/  SEL R52, R52, RZ, P2 ;  /* 0x000000ff34347207 */ /* 0x002fca0001000000 */
        /* <DEDUP_REMOVED lines=17> */
.L_x_323:
[----:B0-----:R-:W-:-:S05]  /*4ae0*/  SEL R18, R69, RZ, P2 ;  /* 0x000000ff45127207 */ /* 0x001fca0001000000 */
[----:B------:R0:W-:Y:S02]  /*4af0*/  STS [R15], R18 ;  /* 0x000000120f007388 */ /* 0x0001e40000000800 */
.L_x_246:
[----:B01----:R-:W0:Y:S01]  /*4b00*/  S2R R15, SR_LANEID ;  /* 0x00000000000f7919 */ /* 0x003e220000000000 */
[----:B------:R-:W-:Y:S05]  /*4b10*/  WARPSYNC.ALL ;  /* 0x0000000000007948 */ /* 0x000fea0003800000 */
[----:B------:R-:W-:Y:S01]  /*4b20*/  BAR.SYNC.DEFER_BLOCKING 0x0 ;  /* 0x0000000000007b1d */ /* 0x000fe20000010000 */
[----:B0-----:R-:W-:-:S13]  /*4b30*/  ISETP.EQ.OR P2, PT, R15, RZ, P1 ;  /* 0x000000ff0f00720c */ /* 0x001fda0000f42670 */
[----:B------:R-:W-:Y:S05]  /*4b40*/  @P2 BRA `(.L_x_248) ;  /* 0x0000000000202947 */ /* 0x000fea0003800000 */
[----:B------:R-:W0:Y:S01]  /*4b50*/  LDS R18, [R14+-0x4] ;  /* 0xfffffc000e127984 */ /* 0x000e220000000800 */
[----:B------:R-:W-:Y:S02]  /*4b60*/  IMAD.MOV.U32 R52, RZ, RZ, -0x2 ;  /* 0xfffffffeff347424 */ /* 0x000fe400078e00ff */
[----:B------:R-:W-:Y:S01]  /*4b70*/  IMAD.MOV.U32 R67, RZ, RZ, -0x2 ;  /* 0xfffffffeff437424 */ /* 0x000fe200078e00ff */
[----:B------:R-:W-:Y:S01]  /*4b80*/  LDS R19, [R14] ;  /* 0x000000000e137984 */ /* 0x000fe20000000800 */
[----:B------:R-:W-:Y:S05]  /*4b90*/  WARPSYNC R52 ;  /* 0x0000000034007348 */ /* 0x000fea0003800000 */
[----:B0-----:R-:W0:Y:S02]  /*4ba0*/  SHFL.IDX PT, R18, R18, 0x1, 0x1f ;  /* 0x00201f0012127f89 */ /* 0x001e2400000e0000 */
[----:B0-----:R-:W-:-:S05]  /*4bb0*/  IMAD.IADD R19, R18, 0x1, R19 ;  /* 0x0000000112137824 */ /* 0x001fca00078e0213 */
[----:B------:R0:W-:Y:S02]  /*4bc0*/  STS [R14], R19 ;  /* 0x000000130e007388 */ /* 0x0001e40000000800 */
.L_x_248:
[----:B------:R-:W-:Y:S01]  /*4bd0*/  ISETP.GE.U32.AND P2, PT, R21, 0x20, PT ;  /* 0x000000201500780c */ /* 0x000fe20003f46070 */
[----:B------:R-:W-:Y:S05]  /*4be0*/  WARPSYNC.ALL ;  /* 0x0000000000007948 */ /* 0x000fea0003800000 */
[----:B------:R-:W-:Y:S06]  /*4bf0*/  BAR.SYNC.DEFER_BLOCKING 0x0 ;  /* 0x0000000000007b1d */ /* 0x000fec0000010000 */
[----:B------:R-:W-:Y:S04]  /*4c00*/  BSSY.RECONVERGENT B0, `(.L_x_249) ;  /* 0x0000079000007945 */ /* 0x000fe80003800200 */
[----:B------:R-:W-:Y:S05]  /*4c10*/  @!P2 BRA `(.L_x_250) ;  /* 0x000000040064a947 */ /* 0x000fea0003800000 */
[----:B0-----:R-:W-:Y:S01]  /*4c20*/  IMAD.SHL.U32 R19, R21, 0x8, RZ ;  /* 0x0000000815137824 */ /* 0x001fe200078e00ff */
        /* <DEDUP_REMOVED lines=9> */
[C---:B------:R-:W-:Y:S01]  /*4cc0*/  LOP3.LUT R57, R76.reuse, R57, RZ, 0xfc, !PT ;  /* 0x000000394c397212 */ /* 0x040fe200078efcff */
[----:B------:R-:W-:Y:S01]  /*4cd0*/  LDS R69, [R69] ;  /* 0x0000000045457984 */ /* 0x000fe20000000800 */
[----:B------:R-:W-:Y:S02]  /*4ce0*/  LEA R67, R59, UR8, 0x2 ;  /* 0x000000083b437c11 */ /* 0x000fe4000f8e10ff */
[----:B------:R-:W-:Y:S01]  /*4cf0*/  LOP3.LUT R58, R76, R58, RZ, 0xfc, !PT ;  /* 0x0000003a4c3a7212 */ /* 0x000fe200078efcff */
[----:B------:R-:W-:Y:S01]  /*4d00*/  LDS R68, [R68] ;  /* 0x0000000044447984 */ /* 0x000fe20000000800 */
[----:B------:R-:W-:Y:S02]  /*4d10*/  LEA R72, R65, UR8, 0x2 ;  /* 0x0000000841487c11 */ /* 0x000fe4000f8e10ff */
[----:B------:R-:W-:Y:S01]  /*4d20*/  LEA R66, R60, UR8, 0x2 ;  /* 0x000000083c427c11 */ /* 0x000fe2000f8e10ff */
[----:B------:R-:W-:Y:S01]  /*4d30*/  LDS R67, [R67] ;  /* 0x0000000043437984 */ /* 0x000fe20000000800 */
[----:B------:R-:W-:-:S02]  /*4d40*/  LOP3.LUT R59, R76, R59, RZ, 0xfc, !PT ;  /* 0x0000003b4c3b7212 */ /* 0x000fc400078efcff */
[----:B------:R-:W-:Y:S01]  /*4d50*/  LEA R55, R55, UR8, 0x2 ;  /* 0x0000000837377c11 */ /* 0x000fe2000f8e10ff */
        /* <DEDUP_REMOVED lines=8> */
[----:B------:R-:W-:Y:S02]  /*4de0*/  LEA R57, R57, UR8, 0x2 ;  /* 0x0000000839397c11 */ /* 0x000fe4000f8e10ff */
[----:B------:R-:W-:Y:S01]  /*4df0*/  LEA R18, R63, UR8, 0x2 ;  /* 0x000000083f127c11 */ /* 0x000fe2000f8e10ff */
[----:B------:R-:W-:Y:S01]  /*4e00*/  LDS R64, [R64] ;  /* 0x0000000040407984 */ /* 0x000fe20000000800 */
[----:B------:R-:W-:Y:S02]  /*4e10*/  LOP3.LUT R62, R76, R62, RZ, 0xfc, !PT ;  /* 0x0000003e4c3e7212 */ /* 0x000fe400078efcff */
[----:B------:R-:W-:Y:S02]  /*4e20*/  LEA R80, R58, UR8, 0x2 ;  /* 0x000000083a507c11 */ /* 0x000fe4000f8e10ff */
[----:B------:R-:W-:Y:S01]  /*4e30*/  LEA R19, R74, UR8, 0x2 ;  /* 0x000000084a137c11 */ /* 0x000fe2000f8e10ff */
[----:B------:R-:W0:Y:S01]  /*4e40*/  LDS R58, [R55] ;  /* 0x00000000373a7984 */ /* 0x000e220000000800 */
[----:B------:R-:W-:-:S02]  /*4e50*/  LEA R52, R75, UR8, 0x2 ;  /* 0x000000084b347c11 */ /* 0x000fc4000f8e10ff */
[C---:B------:R-:W-:Y:S01]  /*4e60*/  LOP3.LUT R63, R76.reuse, R63, RZ, 0xfc, !PT ;  /* 0x0000003f4c3f7212 */ /* 0x040fe200078efcff */
[----:B------:R-:W-:Y:S01]  /*4e70*/  LDS R18, [R18] ;  /* 0x0000000012127984 */ /* 0x000fe20000000800 */
[----:B------:R-:W-:Y:S02]  /*4e80*/  LEA R82, R59, UR8, 0x2 ;  /* 0x000000083b527c11 */ /* 0x000fe4000f8e10ff */
[----:B------:R-:W-:Y:S01]  /*4e90*/  LEA R54, R77, UR8, 0x2 ;  /* 0x000000084d367c11 */ /* 0x000fe2000f8e10ff */
[----:B------:R-:W1:Y:S01]  /*4ea0*/  LDS R59, [R56] ;  /* 0x00000000383b7984 */ /* 0x000e620000000800 */
[C---:B------:R-:W-:Y:S02]  /*4eb0*/  LOP3.LUT R74, R76.reuse, R74, RZ, 0xfc, !PT ;  /* 0x0000004a4c4a7212 */ /* 0x040fe400078efcff */
[----:B------:R-:W-:Y:S01]  /*4ec0*/  LOP3.LUT R75, R76, R75, RZ, 0xfc, !PT ;  /* 0x0000004b4c4b7212 */ /* 0x000fe200078efcff */
[----:B------:R-:W-:Y:S01]  /*4ed0*/  LDS R19, [R19] ;  /* 0x0000000013137984 */ /* 0x000fe20000000800 */
[----:B------:R-:W-:-:S02]  /*4ee0*/  LEA R83, R60, UR8, 0x2 ;  /* 0x000000083c537c11 */ /* 0x000fc4000f8e10ff */
[----:B------:R-:W-:Y:S01]  /*4ef0*/  LOP3.LUT R77, R76, R77, RZ, 0xfc, !PT ;  /* 0x0000004d4c4d7212 */ /* 0x000fe200078efcff */
[----:B------:R-:W5:Y:S01]  /*4f00*/  LDS R60, [R57] ;  /* 0x00000000393c7984 */ /* 0x000f620000000800 */
[----:B------:R-:W-:Y:S02]  /*4f10*/  LEA R84, R61, UR8, 0x2 ;  /* 0x000000083d547c11 */ /* 0x000fe4000f8e10ff */
[----:B------:R-:W-:Y:S01]  /*4f20*/  LEA R85, R62, UR8, 0x2 ;  /* 0x000000083e557c11 */ /* 0x000fe2000f8e10ff */
[----:B------:R-:W2:Y:S01]  /*4f30*/  LDS R61, [R80] ;  /* 0x00000000503d7984 */ /* 0x000ea20000000800 */
[----:B------:R-:W-:Y:S02]  /*4f40*/  LOP3.LUT R76, R76, R78, RZ, 0xfc, !PT ;  /* 0x0000004e4c4c7212 */ /* 0x000fe400078efcff */
[----:B------:R-:W-:Y:S01]  /*4f50*/  LEA R86, R63, UR8, 0x2 ;  /* 0x000000083f567c11 */ /* 0x000fe2000f8e10ff */
[----:B------:R-:W3:Y:S01]  /*4f60*/  LDS R62, [R82] ;  /* 0x00000000523e7984 */ /* 0x000ee20000000800 */
[----:B------:R-:W-:-:S02]  /*4f70*/  LEA R87, R74, UR8, 0x2 ;  /* 0x000000084a577c11 */ /* 0x000fc4000f8e10ff */
[----:B------:R-:W-:Y:S01]  /*4f80*/  LEA R79, R75, UR8, 0x2 ;  /* 0x000000084b4f7c11 */ /* 0x000fe2000f8e10ff */
[----:B------:R-:W4:Y:S01]  /*4f90*/  LDS R63, [R83] ;  /* 0x00000000533f7984 */ /* 0x000f220000000800 */
[----:B------:R-:W-:Y:S02]  /*4fa0*/  LEA R81, R77, UR8, 0x2 ;  /* 0x000000084d517c11 */ /* 0x000fe4000f8e10ff */
[----:B------:R-:W-:Y:S01]  /*4fb0*/  LEA R88, R76, UR8, 0x2 ;  /* 0x000000084c587c11 */ /* 0x000fe2000f8e10ff */
[----:B------:R-:W4:Y:S01]  /*4fc0*/  LDS R74, [R84] ;  /* 0x00000000544a7984 */ /* 0x000f220000000800 */
[----:B------:R-:W-:Y:S02]  /*4fd0*/  LEA R78, R78, UR8, 0x2 ;  /* 0x000000084e4e7c11 */ /* 0x000fe4000f8e10ff */
[----:B------:R-:W-:Y:S01]  /*4fe0*/  LEA R73, R73, UR8, 0x2 ;  /* 0x0000000849497c11 */ /* 0x000fe2000f8e10ff */
[----:B------:R-:W4:Y:S04]  /*4ff0*/  LDS R75, [R85] ;  /* 0x00000000554b7984 */ /* 0x000f280000000800 */
[----:B------:R-:W4:Y:S01]  /*5000*/  LDS R77, [R86] ;  /* 0x00000000564d7984 */ /* 0x000f220000000800 */
[----:B0-----:R-:W-:-:S03]  /*5010*/  IMAD.IADD R71, R58, 0x1, R71 ;  /* 0x000000013a477824 */ /* 0x001fc600078e0247 */
[----:B------:R-:W0:Y:S04]  /*5020*/  LDS R76, [R87] ;  /* 0x00000000574c7984 */ /* 0x000e280000000800 */
[----:B------:R-:W-:Y:S01]  /*5030*/  LDS R79, [R79] ;  /* 0x000000004f4f7984 */ /* 0x000fe20000000800 */
[----:B-1----:R-:W-:-:S03]  /*5040*/  IMAD.IADD R70, R59, 0x1, R70 ;  /* 0x000000013b467824 */ /* 0x002fc600078e0246 */
[----:B------:R-:W-:Y:S04]  /*5050*/  LDS R81, [R81] ;  /* 0x0000000051517984 */ /* 0x000fe80000000800 */
[----:B------:R-:W-:Y:S01]  /*5060*/  LDS R55, [R88] ;  /* 0x0000000058377984 */ /* 0x000fe20000000800 */
[----:B-----5:R-:W-:-:S03]  /*5070*/  IMAD.IADD R69, R60, 0x1, R69 ;  /* 0x000000013c457824 */ /* 0x020fc600078e0245 */
[----:B------:R-:W1:Y:S01]  /*5080*/  LDS R57, [R16] ;  /* 0x0000000010397984 */ /* 0x000e620000000800 */
[----:B--2---:R-:W-:-:S03]  /*5090*/  IMAD.IADD R68, R61, 0x1, R68 ;  /* 0x000000013d447824 */ /* 0x004fc600078e0244 */
[----:B------:R-:W2:Y:S01]  /*50a0*/  LDS R52, [R52] ;  /* 0x0000000034347984 */ /* 0x000ea20000000800 */
[----:B---3--:R-:W-:-:S03]  /*50b0*/  IMAD.IADD R67, R62, 0x1, R67 ;  /* 0x000000013e437824 */ /* 0x008fc600078e0243 */
[----:B------:R-:W3:Y:S01]  /*50c0*/  LDS R54, [R54] ;  /* 0x0000000036367984 */ /* 0x000ee20000000800 */
[----:B----4-:R-:W-:-:S03]  /*50d0*/  IMAD.IADD R63, R63, 0x1, R66 ;  /* 0x000000013f3f7824 */ /* 0x010fc600078e0242 */
[----:B------:R-:W4:Y:S01]  /*50e0*/  LDS R78, [R78] ;  /* 0x000000004e4e7984 */ /* 0x000f220000000800 */
[----:B------:R-:W-:-:S03]  /*50f0*/  IMAD.IADD R65, R74, 0x1, R65 ;  /* 0x000000014a417824 */ /* 0x000fc600078e0241 */
[----:B------:R-:W-:Y:S01]  /*5100*/  LDS R73, [R73] ;  /* 0x0000000049497984 */ /* 0x000fe20000000800 */
[----:B------:R-:W-:-:S03]  /*5110*/  IMAD.IADD R64, R75, 0x1, R64 ;  /* 0x000000014b407824 */ /* 0x000fc600078e0240 */
[----:B------:R-:W5:Y:S01]  /*5120*/  LDS R56, [R17] ;  /* 0x0000000011387984 */ /* 0x000f620000000800 */
[----:B------:R-:W-:Y:S02]  /*5130*/  IMAD.IADD R77, R77, 0x1, R18 ;  /* 0x000000014d4d7824 */ /* 0x000fe400078e0212 */
[----:B0-----:R-:W-:Y:S02]  /*5140*/  IMAD.IADD R76, R76, 0x1, R19 ;  /* 0x000000014c4c7824 */ /* 0x001fe400078e0213 */
[----:B-1----:R-:W-:Y:S02]  /*5150*/  IMAD.IADD R57, R57, 0x1, R72 ;  /* 0x0000000139397824 */ /* 0x002fe400078e0248 */
[----:B--2---:R-:W-:Y:S02]  /*5160*/  IMAD.IADD R52, R79, 0x1, R52 ;  /* 0x000000014f347824 */ /* 0x004fe400078e0234 */
[----:B---3--:R-:W-:Y:S02]  /*5170*/  IMAD.IADD R54, R81, 0x1, R54 ;  /* 0x0000000151367824 */ /* 0x008fe400078e0236 */
[----:B----4-:R-:W-:-:S02]  /*5180*/  IMAD.IADD R55, R55, 0x1, R78 ;  /* 0x0000000137377824 */ /* 0x010fc400078e024e */
[----:B-----5:R-:W-:Y:S01]  /*5190*/  IMAD.IADD R56, R56, 0x1, R73 ;  /* 0x0000000138387824 */ /* 0x020fe200078e0249 */
[----:B------:R-:W-:Y:S06]  /*51a0*/  BRA `(.L_x_251) ;  /* 0x0000000000787947 */ /* 0x000fec0003800000 */
.L_x_250:
[----:B------:R-:W-:Y:S02]  /*51b0*/  LEA R55, R55, UR8, 0x2 ;  /* 0x0000000837377c11 */ /* 0x000fe4000f8e10ff */
        /* <DEDUP_REMOVED lines=20> */
[----:B------:R1:W0:Y:S04]  /*5300*/  LDS R65, [R61] ;  /* 0x000000003d417984 */ /* 0x0002280000000800 */
[----:B------:R1:W0:Y:S04]  /*5310*/  LDS R64, [R62] ;  /* 0x000000003e407984 */ /* 0x0002280000000800 */
[----:B------:R1:W0:Y:S04]  /*5320*/  LDS R77, [R16] ;  /* 0x00000000104d7984 */ /* 0x0002280000000800 */
[----:B------:R1:W0:Y:S04]  /*5330*/  LDS R76, [R74] ;  /* 0x000000004a4c7984 */ /* 0x0002280000000800 */
[----:B------:R-:W0:Y:S04]  /*5340*/  LDS R52, [R52] ;  /* 0x0000000034347984 */ /* 0x000e280000000800 */
[----:B------:R-:W0:Y:S04]  /*5350*/  LDS R54, [R54] ;  /* 0x0000000036367984 */ /* 0x000e280000000800 */
[----:B------:R1:W0:Y:S04]  /*5360*/  LDS R55, [R78] ;  /* 0x000000004e377984 */ /* 0x0002280000000800 */
[----:B------:R1:W0:Y:S04]  /*5370*/  LDS R57, [R17] ;  /* 0x0000000011397984 */ /* 0x0002280000000800 */
[----:B------:R1:W0:Y:S02]  /*5380*/  LDS R56, [R73] ;  /* 0x0000000049387984 */ /* 0x0002240000000800 */
.L_x_251:
[----:B------:R-:W-:Y:S05]  /*5390*/  BSYNC.RECONVERGENT B0 ;  /* 0x0000000000007941 */ /* 0x000fea0003800200 */
.L_x_249:
[----:B0-----:R-:W0:Y:S01]  /*53a0*/  LDC.64 R18, c[0x0][0x3a0] ;  /* 0x0000e800ff127b82 */ /* 0x001e220000000a00 */
[----:B-1----:R-:W-:Y:S01]  /*53b0*/  @!P1 IMAD R59, R12, 0x20, R21 ;  /* 0x000000200c3b9824 */ /* 0x002fe200078e0215 */
[----:B------:R-:W1:Y:S01]  /*53c0*/  @!P1 LDS R58, [R14] ;  /* 0x000000000e3a9984 */ /* 0x000e620000000800 */
[----:B------:R-:W-:-:S05]  /*53d0*/  @!P1 IMAD R61, R21, UR5, R13 ;  /* 0x00000005153d9c24 */ /* 0x000fca000f8e020d */
[----:B------:R-:W5:Y:S01]  /*53e0*/  LDC.64 R16, c[0x0][0x3a8] ;  /* 0x0000ea00ff107b82 */ /* 0x000f620000000a00 */
[----:B0-----:R-:W-:-:S06]  /*53f0*/  @!P1 IMAD.WIDE.U32 R18, R59, 0x4, R18 ;  /* 0x000000043b129825 */ /* 0x001fcc00078e0012 */
[----:B------:R-:W1:Y:S01]  /*5400*/  @!P1 LDG.E R18, desc[UR6][R18.64] ;  /* 0x0000000612129981 */ /* 0x000e62000c1e1900 */
[----:B-----5:R-:W-:-:S06]  /*5410*/  @!P1 IMAD.WIDE.U32 R16, R61, 0x4, R16 ;  /* 0x000000043d109825 */ /* 0x020fcc00078e0010 */
[----:B------:R-:W1:Y:S01]  /*5420*/  @!P1 LDG.E R17, desc[UR6][R16.64] ;  /* 0x0000000610119981 */ /* 0x000e62000c1e1900 */
[----:B------:R-:W-:-:S05]  /*5430*/  VOTEU.ALL UP0, P1 ;  /* 0x0000000000ff7886 */ /* 0x000fca0000800000 */
[----:B------:R-:W-:-:S04]  /*5440*/  @!UP0 UIADD3 UR4, UPT, UPT, UR9, 0x7800, URZ ;  /* 0x0000780009048890 */ /* 0x000fc8000fffe0ff */
[----:B------:R-:W-:Y:S01]  /*5450*/  @!UP0 ULEA UR4, UR10, UR4, 0x18 ;  /* 0x000000040a048291 */ /* 0x000fe2000f8ec0ff */
[----:B------:R-:W-:-:S05]  /*5460*/  IADD3 R38, PT, PT, R67, R25, R38 ;  /* 0x0000001943267210 */ /* 0x000fca0007ffe026 */
[----:B------:R-:W-:Y:S02]  /*5470*/  @!P1 LEA R25, R21, UR4, 0x2 ;  /* 0x0000000415199c11 */ /* 0x000fe4000f8e10ff */
[----:B------:R-:W-:Y:S02]  /*5480*/  IADD3 R33, PT, PT, R71, R20, R33 ;  /* 0x0000001447217210 */ /* 0x000fe40007ffe021 */
[----:B------:R-:W-:Y:S02]  /*5490*/  IADD3 R35, PT, PT, R70, R22, R35 ;  /* 0x0000001646237210 */ /* 0x000fe40007ffe023 */
[----:B---3--:R-:W-:Y:S02]  /*54a0*/  IADD3 R34, PT, PT, R69, R23, R34 ;  /* 0x0000001745227210 */ /* 0x008fe40007ffe022 */
[----:B----4-:R-:W-:Y:S02]  /*54b0*/  IADD3 R37, PT, PT, R68, R24, R37 ;  /* 0x0000001844257210 */ /* 0x010fe40007ffe025 */
[----:B------:R-:W-:Y:S01]  /*54c0*/  IADD3 R43, PT, PT, R76, R30, R43 ;  /* 0x0000001e4c2b7210 */ /* 0x000fe20007ffe02b */
[----:B------:R-:W-:Y:S01]  /*54d0*/  IMAD.SHL.U32 R30, R33, 0x4, RZ ;  /* 0x00000004211e7824 */ /* 0x000fe200078e00ff */
[----:B------:R-:W-:-:S02]  /*54e0*/  IADD3 R39, PT, PT, R63, R26, R39 ;  /* 0x0000001a3f277210 */ /* 0x000fc40007ffe027 */
[----:B------:R-:W-:Y:S01]  /*54f0*/  IADD3 R44, PT, PT, R52, R31, R44 ;  /* 0x0000001f342c7210 */ /* 0x000fe20007ffe02c */
[----:B------:R-:W-:Y:S01]  /*5500*/  IMAD.SHL.U32 R31, R35, 0x4, RZ ;  /* 0x00000004231f7824 */ /* 0x000fe200078e00ff */
[----:B------:R-:W-:Y:S02]  /*5510*/  IADD3 R40, PT, PT, R65, R27, R40 ;  /* 0x0000001b41287210 */ /* 0x000fe40007ffe028 */
[----:B------:R-:W-:Y:S01]  /*5520*/  IADD3 R45, PT, PT, R54, R32, R45 ;  /* 0x00000020362d7210 */ /* 0x000fe20007ffe02d */
[----:B------:R-:W-:Y:S01]  /*5530*/  IMAD.SHL.U32 R32, R34, 0x4, RZ ;  /* 0x0000000422207824 */ /* 0x000fe200078e00ff */
[----:B------:R-:W-:Y:S01]  /*5540*/  IADD3 R41, PT, PT, R64, R28, R41 ;  /* 0x0000001c40297210 */ /* 0x000fe20007ffe029 */
[----:B------:R-:W-:Y:S01]  /*5550*/  IMAD.SHL.U32 R33, R37, 0x4, RZ ;  /* 0x0000000425217824 */ /* 0x000fe200078e00ff */
[----:B------:R-:W-:Y:S01]  /*5560*/  IADD3 R42, PT, PT, R77, R29, R42 ;  /* 0x0000001d4d2a7210 */ /* 0x000fe20007ffe02a */
[----:B------:R-:W-:Y:S01]  /*5570*/  IMAD.SHL.U32 R34, R38, 0x4, RZ ;  /* 0x0000000426227824 */ /* 0x000fe200078e00ff */
[----:B------:R-:W-:Y:S01]  /*5580*/  IADD3 R51, PT, PT, R55, R36, R51 ;  /* 0x0000002437337210 */ /* 0x000fe20007ffe033 */
[----:B------:R-:W-:Y:S01]  /*5590*/  IMAD.SHL.U32 R35, R39, 0x4, RZ ;  /* 0x0000000427237824 */ /* 0x000fe200078e00ff */
[----:B------:R-:W-:Y:S01]  /*55a0*/  LOP3.LUT R30, R30, 0x3fffc, RZ, 0xc0, !PT ;  /* 0x0003fffc1e1e7812 */ /* 0x000fe200078ec0ff */
[----:B------:R-:W-:Y:S01]  /*55b0*/  IMAD.SHL.U32 R36, R40, 0x4, RZ ;  /* 0x0000000428247824 */ /* 0x000fe200078e00ff */
[----:B------:R-:W-:Y:S01]  /*55c0*/  LOP3.LUT R31, R31, 0x3fffc, RZ, 0xc0, !PT ;  /* 0x0003fffc1f1f7812 */ /* 0x000fe200078ec0ff */
[----:B------:R-:W-:Y:S01]  /*55d0*/  IMAD.SHL.U32 R37, R41, 0x4, RZ ;  /* 0x0000000429257824 */ /* 0x000fe200078e00ff */
[----:B------:R-:W-:Y:S01]  /*55e0*/  LOP3.LUT R32, R32, 0x3fffc, RZ, 0xc0, !PT ;  /* 0x0003fffc20207812 */ /* 0x000fe200078ec0ff */
[----:B------:R-:W-:Y:S01]  /*55f0*/  IMAD.SHL.U32 R38, R42, 0x4, RZ ;  /* 0x000000042a267824 */ /* 0x000fe200078e00ff */
[----:B------:R-:W-:Y:S01]  /*5600*/  IADD3 R46, PT, PT, R57, R46, R53 ;  /* 0x0000002e392e7210 */ /* 0x000fe20007ffe035 */
[----:B------:R-:W-:Y:S01]  /*5610*/  IMAD.SHL.U32 R39, R43, 0x4, RZ ;  /* 0x000000042b277824 */ /* 0x000fe200078e00ff */
[----:B------:R-:W-:Y:S01]  /*5620*/  LOP3.LUT R33, R33, 0x3fffc, RZ, 0xc0, !PT ;  /* 0x0003fffc21217812 */ /* 0x000fe200078ec0ff */
[----:B------:R-:W-:Y:S01]  /*5630*/  IMAD.SHL.U32 R40, R44, 0x4, RZ ;  /* 0x000000042c287824 */ /* 0x000fe200078e00ff */
[----:B--2---:R-:W-:-:S02]  /*5640*/  IADD3 R47, PT, PT, R56, R47, R50 ;  /* 0x0000002f382f7210 */ /* 0x004fc40007ffe032 */
[----:B------:R-:W-:Y:S01]  /*5650*/  LOP3.LUT R34, R34, 0x3fffc, RZ, 0xc0, !PT ;  /* 0x0003fffc22227812 */ /* 0x000fe200078ec0ff */
[----:B------:R-:W-:Y:S01]  /*5660*/  IMAD.SHL.U32 R41, R45, 0x4, RZ ;  /* 0x000000042d297824 */ /* 0x000fe200078e00ff */
[----:B------:R-:W-:Y:S01]  /*5670*/  LOP3.LUT R35, R35, 0x3fffc, RZ, 0xc0, !PT ;  /* 0x0003fffc23237812 */ /* 0x000fe200078ec0ff */
[----:B------:R-:W-:Y:S01]  /*5680*/  IMAD.SHL.U32 R42, R51, 0x4, RZ ;  /* 0x00000004332a7824 */ /* 0x000fe200078e00ff */
[----:B------:R-:W-:Y:S01]  /*5690*/  LOP3.LUT R36, R36, 0x3fffc, RZ, 0xc0, !PT ;  /* 0x0003fffc24247812 */ /* 0x000fe200078ec0ff */
[----:B------:R-:W-:Y:S01]  /*56a0*/  IMAD.SHL.U32 R43, R46, 0x4, RZ ;  /* 0x000000042e2b7824 */ /* 0x000fe200078e00ff */
[----:B------:R-:W-:Y:S01]  /*56b0*/  LOP3.LUT R37, R37, 0x3fffc, RZ, 0xc0, !PT ;  /* 0x0003fffc25257812 */ /* 0x000fe200078ec0ff */
[----:B------:R-:W-:Y:S01]  /*56c0*/  IMAD.SHL.U32 R44, R47, 0x4, RZ ;  /* 0x000000042f2c7824 */ /* 0x000fe200078e00ff */
[----:B------:R-:W-:Y:S02]  /*56d0*/  LOP3.LUT R38, R38, 0x3fffc, RZ, 0xc0, !PT ;  /* 0x0003fffc26267812 */ /* 0x000fe400078ec0ff */
[----:B------:R-:W-:-:S02]  /*56e0*/  LOP3.LUT R39, R39, 0x3fffc, RZ, 0xc0, !PT ;  /* 0x0003fffc27277812 */ /* 0x000fc400078ec0ff */
        /* <DEDUP_REMOVED lines=10> */
[----:B-1----:R-:W-:-:S05]  /*5790*/  @!P1 IADD3 R58, PT, PT, -R58, R17, R18 ;  /* 0x000000113a3a9210 */ /* 0x002fca0007ffe112 */
[----:B------:R0:W-:Y:S01]  /*57a0*/  @!P1 STS [R25], R58 ;  /* 0x0000003a19009388 */ /* 0x0001e20000000800 */
[----:B------:R-:W-:Y:S01]  /*57b0*/  BAR.SYNC.DEFER_BLOCKING 0x0 ;  /* 0x0000000000007b1d */ /* 0x000fe20000010000 */
[----:B------:R-:W-:Y:S02]  /*57c0*/  CS2R R16, SRZ ;  /* 0x0000000000107805 */ /* 0x000fe4000001ff00 */
[----:B------:R-:W-:Y:S02]  /*57d0*/  CS2R R18, SRZ ;  /* 0x0000000000127805 */ /* 0x000fe4000001ff00 */
[----:B0-----:R-:W-:Y:S01]  /*57e0*/  CS2R R24, SRZ ;  /* 0x0000000000187805 */ /* 0x001fe2000001ff00 */
[----:B------:R0:W-:Y:S04]  /*57f0*/  STS [R30+UR8], R11 ;  /* 0x0000000b1e007988 */ /* 0x0001e80008000808 */
        /* <DEDUP_REMOVED lines=13> */
[----:B------:R0:W-:Y:S01]  /*58d0*/  STS [R44+UR8], R49 ;  /* 0x000000312c007988 */ /* 0x0001e20008000808 */
[----:B------:R-:W-:Y:S06]  /*58e0*/  BAR.SYNC.DEFER_BLOCKING 0x0 ;  /* 0x0000000000007b1d */ /* 0x000fec0000010000 */
[----:B------:R-:W-:Y:S05]  /*58f0*/  @P0 BRA `(.L_x_252) ;  /* 0x0000001000e80947 */ /* 0x000fea0003800000 */
[----:B------:R-:W1:Y:S01]  /*5900*/  LDC R45, c[0x0][0x360] ;  /* 0x0000d800ff2d7b82 */ /* 0x000e620000000800 */
[----:B------:R-:W2:Y:S01]  /*5910*/  LDS R21, [R14] ;  /* 0x000000000e157984 */ /* 0x000ea20000000800 */
[----:B------:R-:W-:Y:S02]  /*5920*/  UIADD3 UR4, UPT, UPT, UR9, 0x7800, URZ ;  /* 0x0000780009047890 */ /* 0x000fe4000fffe0ff */
[----:B------:R-:W-:Y:S01]  /*5930*/  UIADD3 UR5, UPT, UPT, UR9, 0x7800, URZ ;  /* 0x0000780009057890 */ /* 0x000fe2000fffe0ff */
[----:B0-----:R-:W0:Y:S01]  /*5940*/  S2R R3, SR_TID.X ;  /* 0x0000000000037919 */ /* 0x001e220000002100 */
[----:B------:R-:W-:Y:S02]  /*5950*/  ULEA UR4, UR10, UR4, 0x18 ;  /* 0x000000040a047291 */ /* 0x000fe4000f8ec0ff */
[----:B------:R-:W-:Y:S01]  /*5960*/  ULEA UR5, UR10, UR5, 0x18 ;  /* 0x000000050a057291 */ /* 0x000fe2000f8ec0ff */
[----:B------:R-:W3:Y:S01]  /*5970*/  S2R R82, SR_TID.X ;  /* 0x0000000000527919 */ /* 0x000ee20000002100 */
[----:B-1----:R-:W-:-:S02]  /*5980*/  IMAD R0, R45, 0x4, R14 ;  /* 0x000000042d007824 */ /* 0x002fc400078e020e */
[C---:B------:R-:W-:Y:S02]  /*5990*/  IMAD R51, R45.reuse, 0x4, R14 ;  /* 0x000000042d337824 */ /* 0x040fe400078e020e */
[C---:B------:R-:W-:Y:S01]  /*59a0*/  IMAD R2, R45.reuse, 0x4, R0 ;  /* 0x000000042d027824 */ /* 0x040fe200078e0200 */
[----:B------:R-:W1:Y:S01]  /*59b0*/  LDS R19, [R0] ;  /* 0x0000000000137984 */ /* 0x000e620000000800 */
[C---:B------:R-:W-:Y:S02]  /*59c0*/  IMAD R53, R45.reuse, 0x4, R51 ;  /* 0x000000042d357824 */ /* 0x040fe400078e0233 */
[C---:B------:R-:W-:Y:S01]  /*59d0*/  IMAD R4, R45.reuse, 0x4, R2 ;  /* 0x000000042d047824 */ /* 0x040fe200078e0202 */
[----:B------:R-:W4:Y:S01]  /*59e0*/  LDS R17, [R2] ;  /* 0x0000000002117984 */ /* 0x000f220000000800 */
[C---:B------:R-:W-:Y:S02]  /*59f0*/  IMAD R54, R45.reuse, 0x4, R53 ;  /* 0x000000042d367824 */ /* 0x040fe400078e0235 */
[C---:B------:R-:W-:Y:S01]  /*5a00*/  IMAD R6, R45.reuse, 0x4, R4 ;  /* 0x000000042d067824 */ /* 0x040fe200078e0204 */
[----:B------:R5:W0:Y:S01]  /*5a10*/  LDS R47, [R4] ;  /* 0x00000000042f7984 */ /* 0x000a220000000800 */
[----:B------:R-:W-:-:S03]  /*5a20*/  IMAD R55, R45, 0x4, R54 ;  /* 0x000000042d377824 */ /* 0x000fc600078e0236 */
[----:B------:R3:W0:Y:S01]  /*5a30*/  LDS R79, [R6] ;  /* 0x00000000064f7984 */ /* 0x0006220000000800 */
[----:B--2---:R-:W-:Y:S01]  /*5a40*/  SHF.R.U32.HI R29, RZ, R12, R21 ;  /* 0x0000000cff1d7219 */ /* 0x004fe20000011615 */
[C---:B------:R-:W-:Y:S02]  /*5a50*/  IMAD R56, R45.reuse, 0x4, R55 ;  /* 0x000000042d387824 */ /* 0x040fe400078e0237 */
[----:B-----5:R-:W-:Y:S02]  /*5a60*/  IMAD R4, R45, 0x4, R6 ;  /* 0x000000042d047824 */ /* 0x020fe400078e0206 */
[----:B------:R-:W-:Y:S02]  /*5a70*/  IMAD.SHL.U32 R50, R29, 0x4, RZ ;  /* 0x000000041d327824 */ /* 0x000fe400078e00ff */
[C---:B------:R-:W-:Y:S01]  /*5a80*/  IMAD R8, R45.reuse, 0x4, R4 ;  /* 0x000000042d087824 */ /* 0x040fe200078e0204 */
[----:B------:R-:W2:Y:S01]  /*5a90*/  LDS R11, [R4] ;  /* 0x00000000040b7984 */ /* 0x000ea20000000800 */
[C---:B------:R-:W-:Y:S01]  /*5aa0*/  IMAD R57, R45.reuse, 0x4, R56 ;  /* 0x000000042d397824 */ /* 0x040fe200078e0238 */
[----:B------:R-:W-:Y:S01]  /*5ab0*/  LOP3.LUT R50, R50, 0x3fc, RZ, 0xc0, !PT ;  /* 0x000003fc32327812 */ /* 0x000fe200078ec0ff */
[C---:B------:R-:W-:Y:S01]  /*5ac0*/  IMAD R10, R45.reuse, 0x4, R8 ;  /* 0x000000042d0a7824 */ /* 0x040fe200078e0208 */
[----:B------:R5:W2:Y:S01]  /*5ad0*/  LDS R87, [R8] ;  /* 0x0000000008577984 */ /* 0x000aa20000000800 */
[C---:B------:R-:W-:Y:S01]  /*5ae0*/  IMAD R59, R45.reuse, 0x4, R57 ;  /* 0x000000042d3b7824 */ /* 0x040fe200078e0239 */
[----:B---3--:R-:W3:Y:S01]  /*5af0*/  LDC.64 R6, c[0x0][0x390] ;  /* 0x0000e400ff067b82 */ /* 0x008ee20000000a00 */
[C---:B------:R-:W-:Y:S01]  /*5b00*/  IMAD R16, R45.reuse, 0x4, R10 ;  /* 0x000000042d107824 */ /* 0x040fe200078e020a */
[----:B------:R-:W3:Y:S01]  /*5b10*/  LDS R85, [R10] ;  /* 0x000000000a557984 */ /* 0x000ee20000000800 */
[----:B------:R-:W-:-:S03]  /*5b20*/  IMAD R61, R45, 0x4, R59 ;  /* 0x000000042d3d7824 */ /* 0x000fc600078e023b */
[----:B------:R-:W3:Y:S01]  /*5b30*/  LDS R0, [R50+UR4] ;  /* 0x0000000432007984 */ /* 0x000ee20008000800 */
[C---:B------:R-:W-:Y:S02]  /*5b40*/  IMAD R62, R45.reuse, 0x4, R61 ;  /* 0x000000042d3e7824 */ /* 0x040fe400078e023d */
[C---:B-----5:R-:W-:Y:S01]  /*5b50*/  IMAD R8, R45.reuse, 0x4, R16 ;  /* 0x000000042d087824 */ /* 0x060fe200078e0210 */
[----:B------:R-:W-:Y:S01]  /*5b60*/  LDS R84, [R16] ;  /* 0x0000000010547984 */ /* 0x000fe20000000800 */
[C---:B------:R-:W-:Y:S01]  /*5b70*/  IMAD R63, R45.reuse, 0x4, R62 ;  /* 0x000000042d3f7824 */ /* 0x040fe200078e023e */
[-C--:B-1----:R-:W-:Y:S01]  /*5b80*/  SHF.R.U32.HI R28, RZ, R12.reuse, R19 ;  /* 0x0000000cff1c7219 */ /* 0x082fe20000011613 */
[C---:B------:R-:W-:Y:S01]  /*5b90*/  IMAD R65, R45.reuse, 0x4, R8 ;  /* 0x000000042d417824 */ /* 0x040fe200078e0208 */
[----:B------:R-:W1:Y:S01]  /*5ba0*/  LDS R48, [R8] ;  /* 0x0000000008307984 */ /* 0x000e620000000800 */
[----:B------:R-:W-:Y:S01]  /*5bb0*/  IMAD R64, R45, 0x4, R63 ;  /* 0x000000042d407824 */ /* 0x000fe200078e023f */
[----:B----4-:R-:W-:Y:S01]  /*5bc0*/  SHF.R.U32.HI R27, RZ, R12, R17 ;  /* 0x0000000cff1b7219 */ /* 0x010fe20000011611 */
[----:B------:R-:W-:-:S02]  /*5bd0*/  IMAD.SHL.U32 R52, R28, 0x4, RZ ;  /* 0x000000041c347824 */ /* 0x000fc400078e00ff */
[----:B------:R-:W-:Y:S01]  /*5be0*/  LDS R65, [R65] ;  /* 0x0000000041417984 */ /* 0x000fe20000000800 */
[-C--:B0-----:R-:W-:Y:S01]  /*5bf0*/  SHF.R.U32.HI R26, RZ, R12.reuse, R47 ;  /* 0x0000000cff1a7219 */ /* 0x081fe2000001162f */
[----:B------:R-:W-:Y:S01]  /*5c00*/  IMAD.SHL.U32 R58, R27, 0x4, RZ ;  /* 0x000000041b3a7824 */ /* 0x000fe200078e00ff */
[----:B------:R-:W-:Y:S01]  /*5c10*/  LOP3.LUT R52, R52, 0x3fc, RZ, 0xc0, !PT ;  /* 0x000003fc34347812 */ /* 0x000fe200078ec0ff */
[----:B------:R-:W-:Y:S01]  /*5c20*/  LDS R46, [R64] ;  /* 0x00000000402e7984 */ /* 0x000fe20000000800 */
[-C--:B------:R-:W-:Y:S01]  /*5c30*/  SHF.R.U32.HI R25, RZ, R12.reuse, R79 ;  /* 0x0000000cff197219 */ /* 0x080fe2000001164f */
[----:B------:R-:W-:Y:S01]  /*5c40*/  IMAD.SHL.U32 R60, R26, 0x4, RZ ;  /* 0x000000041a3c7824 */ /* 0x000fe200078e00ff */
[----:B------:R-:W-:Y:S01]  /*5c50*/  LOP3.LUT R58, R58, 0x3fc, RZ, 0xc0, !PT ;  /* 0x000003fc3a3a7812 */ /* 0x000fe200078ec0ff */
[----:B------:R-:W0:Y:S01]  /*5c60*/  LDS R2, [R52+UR4] ;  /* 0x0000000434027984 */ /* 0x000e220008000800 */
[----:B------:R-:W-:Y:S02]  /*5c70*/  IMAD R67, R45, 0x4, R64 ;  /* 0x000000042d437824 */ /* 0x000fe400078e0240 */
[----:B------:R-:W-:Y:S01]  /*5c80*/  LOP3.LUT R60, R60, 0x3fc, RZ, 0xc0, !PT ;  /* 0x000003fc3c3c7812 */ /* 0x000fe200078ec0ff */
[----:B------:R-:W4:Y:S01]  /*5c90*/  LDS R49, [R58+UR4] ;  /* 0x000000043a317984 */ /* 0x000f220008000800 */
[----:B------:R-:W-:Y:S01]  /*5ca0*/  IMAD.SHL.U32 R66, R25, 0x4, RZ ;  /* 0x0000000419427824 */ /* 0x000fe200078e00ff */
[-C--:B--2---:R-:W-:Y:S01]  /*5cb0*/  SHF.R.U32.HI R24, RZ, R12.reuse, R11 ;  /* 0x0000000cff187219 */ /* 0x084fe2000001160b */
[----:B------:R-:W-:Y:S01]  /*5cc0*/  IMAD R71, R45, 0x4, R67 ;  /* 0x000000042d477824 */ /* 0x000fe200078e0243 */
[----:B------:R-:W2:Y:S01]  /*5cd0*/  LDS R73, [R60+UR4] ;  /* 0x000000043c497984 */ /* 0x000ea20008000800 */
[----:B------:R-:W-:-:S02]  /*5ce0*/  SHF.R.U32.HI R23, RZ, R12, R87 ;  /* 0x0000000cff177219 */ /* 0x000fc40000011657 */
[----:B------:R-:W-:Y:S01]  /*5cf0*/  IMAD.SHL.U32 R68, R24, 0x4, RZ ;  /* 0x0000000418447824 */ /* 0x000fe200078e00ff */
[----:B------:R-:W-:Y:S01]  /*5d00*/  LOP3.LUT R66, R66, 0x3fc, RZ, 0xc0, !PT ;  /* 0x000003fc42427812 */ /* 0x000fe200078ec0ff */
[----:B------:R-:W-:Y:S01]  /*5d10*/  LDS R9, [R67] ;  /* 0x0000000043097984 */ /* 0x000fe20000000800 */
[----:B---3--:R-:W-:Y:S01]  /*5d20*/  SHF.R.U32.HI R22, RZ, R12, R85 ;  /* 0x0000000cff167219 */ /* 0x008fe20000011655 */
[----:B------:R-:W-:Y:S01]  /*5d30*/  IMAD.SHL.U32 R69, R23, 0x4, RZ ;  /* 0x0000000417457824 */ /* 0x000fe200078e00ff */
[----:B------:R-:W-:Y:S01]  /*5d40*/  LOP3.LUT R68, R68, 0x3fc, RZ, 0xc0, !PT ;  /* 0x000003fc44447812 */ /* 0x000fe200078ec0ff */
[----:B------:R-:W3:Y:S01]  /*5d50*/  LDS R18, [R66+UR4] ;  /* 0x0000000442127984 */ /* 0x000ee20008000800 */
[----:B------:R-:W-:Y:S02]  /*5d60*/  IMAD.IADD R5, R0, 0x1, R3 ;  /* 0x0000000100057824 */ /* 0x000fe400078e0203 */
[----:B------:R-:W-:Y:S01]  /*5d70*/  IMAD.IADD R0, R3, 0x1, R45 ;  /* 0x0000000103007824 */ /* 0x000fe200078e022d */
[----:B------:R-:W-:Y:S01]  /*5d80*/  LOP3.LUT R69, R69, 0x3fc, RZ, 0xc0, !PT ;  /* 0x000003fc45457812 */ /* 0x000fe200078ec0ff */
[----:B------:R-:W-:Y:S01]  /*5d90*/  IMAD.SHL.U32 R70, R22, 0x4, RZ ;  /* 0x0000000416467824 */ /* 0x000fe200078e00ff */
[----:B------:R-:W5:Y:S01]  /*5da0*/  LDS R77, [R68+UR4] ;  /* 0x00000004444d7984 */ /* 0x000f620008000800 */
[----:B------:R-:W-:-:S03]  /*5db0*/  IMAD.WIDE.U32 R4, R5, 0x4, R6 ;  /* 0x0000000405047825 */ /* 0x000fc600078e0006 */
[----:B------:R-:W-:Y:S01]  /*5dc0*/  LOP3.LUT R70, R70, 0x3fc, RZ, 0xc0, !PT ;  /* 0x000003fc46467812 */ /* 0x000fe200078ec0ff */
[----:B------:R-:W5:Y:S01]  /*5dd0*/  LDS R80, [R69+UR4] ;  /* 0x0000000445507984 */ /* 0x000f620008000800 */
[----:B------:R-:W-:Y:S01]  /*5de0*/  IMAD R72, R45, 0x4, R71 ;  /* 0x000000042d487824 */ /* 0x000fe200078e0247 */
[----:B-1----:R-:W-:Y:S02]  /*5df0*/  SHF.R.U32.HI R20, RZ, R12, R48 ;  /* 0x0000000cff147219 */ /* 0x002fe40000011630 */
[----:B------:R1:W-:Y:S03]  /*5e00*/  STG.E desc[UR6][R4.64], R21 ;  /* 0x0000001504007986 */ /* 0x0003e6000c101906 */
[----:B------:R-:W-:Y:S01]  /*5e10*/  IMAD.SHL.U32 R74, R20, 0x4, RZ ;  /* 0x00000004144a7824 */ /* 0x000fe200078e00ff */
[----:B------:R-:W5:Y:S01]  /*5e20*/  LDS R16, [R70+UR4] ;  /* 0x0000000446107984 */ /* 0x000f620008000800 */
[----:B0-----:R-:W-:-:S03]  /*5e30*/  IMAD.IADD R3, R2, 0x1, R0 ;  /* 0x0000000102037824 */ /* 0x001fc600078e0200 */
[----:B------:R-:W-:Y:S01]  /*5e40*/  LDS R8, [R71] ;  /* 0x0000000047087984 */ /* 0x000fe20000000800 */
[----:B------:R-:W-:Y:S01]  /*5e50*/  IMAD.IADD R0, R0, 0x1, R45 ;  /* 0x0000000100007824 */ /* 0x000fe200078e022d */
[----:B------:R-:W-:Y:S01]  /*5e60*/  LOP3.LUT R74, R74, 0x3fc, RZ, 0xc0, !PT ;  /* 0x000003fc4a4a7812 */ /* 0x000fe200078ec0ff */
[----:B------:R-:W-:Y:S01]  /*5e70*/  IMAD.WIDE.U32 R2, R3, 0x4, R6 ;  /* 0x0000000403027825 */ /* 0x000fe200078e0006 */
[----:B-1----:R-:W-:-:S03]  /*5e80*/  SHF.R.U32.HI R21, RZ, R12, R84 ;  /* 0x0000000cff157219 */ /* 0x002fc60000011654 */
[C---:B----4-:R-:W-:Y:S01]  /*5e90*/  IMAD.IADD R5, R0.reuse, 0x1, R49 ;  /* 0x0000000100057824 */ /* 0x050fe200078e0231 */
[----:B------:R0:W-:Y:S01]  /*5ea0*/  STG.E desc[UR6][R2.64], R19 ;  /* 0x0000001302007986 */ /* 0x0001e2000c101906 */
[----:B------:R-:W-:Y:S02]  /*5eb0*/  IMAD.IADD R76, R0, 0x1, R45 ;  /* 0x00000001004c7824 */ /* 0x000fe400078e022d */
[----:B------:R-:W-:Y:S01]  /*5ec0*/  IMAD.WIDE.U32 R4, R5, 0x4, R6 ;  /* 0x0000000405047825 */ /* 0x000fe200078e0006 */
[----:B------:R-:W1:Y:S03]  /*5ed0*/  LDS R0, [R72] ;  /* 0x0000000048007984 */ /* 0x000e660000000800 */
[----:B--2---:R-:W-:Y:S01]  /*5ee0*/  IMAD.IADD R49, R76, 0x1, R73 ;  /* 0x000000014c317824 */ /* 0x004fe200078e0249 */
[----:B------:R2:W-:Y:S01]  /*5ef0*/  STG.E desc[UR6][R4.64], R17 ;  /* 0x0000001104007986 */ /* 0x0005e2000c101906 */
[----:B------:R-:W-:-:S02]  /*5f00*/  IMAD.SHL.U32 R73, R21, 0x4, RZ ;  /* 0x0000000415497824 */ /* 0x000fc400078e00ff */
[----:B------:R-:W-:Y:S01]  /*5f10*/  IMAD.IADD R76, R76, 0x1, R45 ;  /* 0x000000014c4c7824 */ /* 0x000fe200078e022d */
[-C--:B0-----:R-:W-:Y:S01]  /*5f20*/  SHF.R.U32.HI R19, RZ, R12.reuse, R46 ;  /* 0x0000000cff137219 */ /* 0x081fe2000001162e */
[----:B------:R-:W-:Y:S01]  /*5f30*/  IMAD.WIDE.U32 R2, R49, 0x4, R6 ;  /* 0x0000000431027825 */ /* 0x000fe200078e0006 */
[----:B------:R-:W-:Y:S01]  /*5f40*/  LOP3.LUT R73, R73, 0x3fc, RZ, 0xc0, !PT ;  /* 0x000003fc49497812 */ /* 0x000fe200078ec0ff */
[----:B------:R-:W-:Y:S01]  /*5f50*/  LDS R88, [R74+UR4] ;  /* 0x000000044a587984 */ /* 0x000fe20008000800 */
[----:B------:R-:W-:-:S03]  /*5f60*/  SHF.R.U32.HI R49, RZ, R12, R65 ;  /* 0x0000000cff317219 */ /* 0x000fc60000011641 */
[----:B------:R-:W0:Y:S01]  /*5f70*/  LDS R10, [R73+UR4] ;  /* 0x00000004490a7984 */ /* 0x000e220008000800 */
[--C-:B--2---:R-:W-:Y:S02]  /*5f80*/  IMAD.IADD R4, R76, 0x1, R45.reuse ;  /* 0x000000014c047824 */ /* 0x104fe400078e022d */
[----:B------:R-:W-:Y:S01]  /*5f90*/  IMAD.SHL.U32 R5, R19, 0x4, RZ ;  /* 0x0000000413057824 */ /* 0x000fe200078e00ff */
[----:B------:R3:W-:Y:S01]  /*5fa0*/  STG.E desc[UR6][R2.64], R47 ;  /* 0x0000002f02007986 */ /* 0x0007e2000c101906 */
[----:B------:R-:W-:Y:S02]  /*5fb0*/  IMAD.IADD R17, R4, 0x1, R45 ;  /* 0x0000000104117824 */ /* 0x000fe400078e022d */
[----:B------:R-:W-:-:S05]  /*5fc0*/  IMAD.SHL.U32 R49, R49, 0x4, RZ ;  /* 0x0000000431317824 */ /* 0x000fca00078e00ff */
[----:B------:R-:W-:Y:S01]  /*5fd0*/  LOP3.LUT R75, R49, 0x3fc, RZ, 0xc0, !PT ;  /* 0x000003fc314b7812 */ /* 0x000fe200078ec0ff */
[----:B---3--:R-:W-:Y:S01]  /*5fe0*/  IMAD.IADD R3, R76, 0x1, R18 ;  /* 0x000000014c037824 */ /* 0x008fe200078e0212 */
[----:B------:R-:W-:Y:S01]  /*5ff0*/  LOP3.LUT R76, R5, 0x3fc, RZ, 0xc0, !PT ;  /* 0x000003fc054c7812 */ /* 0x000fe200078ec0ff */
[----:B-----5:R-:W-:Y:S01]  /*6000*/  IMAD.IADD R5, R4, 0x1, R77 ;  /* 0x0000000104057824 */ /* 0x020fe200078e024d */
[----:B------:R-:W-:Y:S01]  /*6010*/  SHF.R.U32.HI R18, RZ, R12, R9 ;  /* 0x0000000cff127219 */ /* 0x000fe20000011609 */
[----:B------:R-:W-:Y:S01]  /*6020*/  IMAD.WIDE.U32 R2, R3, 0x4, R6 ;  /* 0x0000000403027825 */ /* 0x000fe200078e0006 */
[----:B------:R-:W2:Y:S03]  /*6030*/  LDS R49, [R75+UR5] ;  /* 0x000000054b317984 */ /* 0x000ea60008000800 */
[C---:B------:R-:W-:Y:S01]  /*6040*/  IMAD.IADD R77, R17.reuse, 0x1, R45 ;  /* 0x00000001114d7824 */ /* 0x040fe200078e022d */
[----:B------:R3:W-:Y:S01]  /*6050*/  STG.E desc[UR6][R2.64], R79 ;  /* 0x0000004f02007986 */ /* 0x0007e2000c101906 */
[----:B------:R-:W-:-:S02]  /*6060*/  IMAD.IADD R17, R17, 0x1, R80 ;  /* 0x0000000111117824 */ /* 0x000fc400078e0250 */
[----:B------:R-:W-:Y:S01]  /*6070*/  IMAD.SHL.U32 R78, R18, 0x4, RZ ;  /* 0x00000004124e7824 */ /* 0x000fe200078e00ff */
[----:B------:R-:W4:Y:S01]  /*6080*/  LDS R86, [R76+UR5] ;  /* 0x000000054c567984 */ /* 0x000f220008000800 */
[----:B------:R-:W-:Y:S01]  /*6090*/  IMAD.IADD R81, R77, 0x1, R16 ;  /* 0x000000014d517824 */ /* 0x000fe200078e0210 */
[----:B-1----:R-:W-:Y:S02]  /*60a0*/  SHF.R.U32.HI R16, RZ, R12, R0 ;  /* 0x0000000cff107219 */ /* 0x002fe40000011600 */
[----:B------:R-:W-:Y:S01]  /*60b0*/  LOP3.LUT R78, R78, 0x3fc, RZ, 0xc0, !PT ;  /* 0x000003fc4e4e7812 */ /* 0x000fe200078ec0ff */
[----:B---3--:R-:W-:-:S04]  /*60c0*/  IMAD.WIDE.U32 R2, R5, 0x4, R6 ;  /* 0x0000000405027825 */ /* 0x008fc800078e0006 */
[----:B------:R-:W1:Y:S01]  /*60d0*/  LDS R47, [R78+UR5] ;  /* 0x000000054e2f7984 */ /* 0x000e620008000800 */
[----:B------:R-:W-:Y:S01]  /*60e0*/  IMAD.WIDE.U32 R4, R17, 0x4, R6 ;  /* 0x0000000411047825 */ /* 0x000fe200078e0006 */
[----:B------:R-:W-:Y:S02]  /*60f0*/  SHF.R.U32.HI R17, RZ, R12, R8 ;  /* 0x0000000cff117219 */ /* 0x000fe40000011608 */
[----:B------:R3:W-:Y:S01]  /*6100*/  STG.E desc[UR6][R2.64], R11 ;  /* 0x0000000b02007986 */ /* 0x0007e2000c101906 */
[--C-:B------:R-:W-:Y:S02]  /*6110*/  IMAD.IADD R79, R77, 0x1, R45.reuse ;  /* 0x000000014d4f7824 */ /* 0x100fe400078e022d */
[----:B------:R-:W-:Y:S01]  /*6120*/  IMAD.SHL.U32 R80, R17, 0x4, RZ ;  /* 0x0000000411507824 */ /* 0x000fe200078e00ff */
[----:B------:R5:W-:Y:S01]  /*6130*/  STG.E desc[UR6][R4.64], R87 ;  /* 0x0000005704007986 */ /* 0x000be2000c101906 */
[C---:B0-----:R-:W-:Y:S02]  /*6140*/  IMAD.IADD R89, R79.reuse, 0x1, R10 ;  /* 0x000000014f597824 */ /* 0x041fe400078e020a */
[----:B------:R-:W-:Y:S01]  /*6150*/  IMAD.IADD R83, R79, 0x1, R45 ;  /* 0x000000014f537824 */ /* 0x000fe200078e022d */
[----:B------:R-:W-:Y:S01]  /*6160*/  LOP3.LUT R80, R80, 0x3fc, RZ, 0xc0, !PT ;  /* 0x000003fc50507812 */ /* 0x000fe200078ec0ff */
[----:B---3--:R-:W-:-:S04]  /*6170*/  IMAD.WIDE.U32 R2, R81, 0x4, R6 ;  /* 0x0000000451027825 */ /* 0x008fc800078e0006 */
[----:B------:R-:W0:Y:S01]  /*6180*/  LDS R11, [R80+UR5] ;  /* 0x00000005500b7984 */ /* 0x000e220008000800 */
[----:B------:R-:W-:-:S03]  /*6190*/  IMAD.SHL.U32 R81, R16, 0x4, RZ ;  /* 0x0000000410517824 */ /* 0x000fc600078e00ff */
[----:B------:R3:W-:Y:S01]  /*61a0*/  STG.E desc[UR6][R2.64], R85 ;  /* 0x0000005502007986 */ /* 0x0007e2000c101906 */
[----:B-----5:R-:W-:Y:S01]  /*61b0*/  IMAD.IADD R5, R83, 0x1, R88 ;  /* 0x0000000153057824 */ /* 0x020fe200078e0258 */
[----:B------:R-:W-:Y:S02]  /*61c0*/  SHF.R.U32.HI R88, RZ, 0x5, R82 ;  /* 0x00000005ff587819 */ /* 0x000fe40000011652 */
[----:B------:R-:W-:-:S05]  /*61d0*/  LOP3.LUT R81, R81, 0x3fc, RZ, 0xc0, !PT ;  /* 0x000003fc51517812 */ /* 0x000fca00078ec0ff */
[----:B------:R-:W5:Y:S01]  /*61e0*/  LDS R10, [R81+UR5] ;  /* 0x00000005510a7984 */ /* 0x000f620008000800 */
[----:B---3--:R-:W-:-:S05]  /*61f0*/  IMAD.WIDE.U32 R2, R89, 0x4, R6 ;  /* 0x0000000459027825 */ /* 0x008fca00078e0006 */
[----:B------:R3:W-:Y:S02]  /*6200*/  STG.E desc[UR6][R2.64], R84 ;  /* 0x0000005402007986 */ /* 0x0007e4000c101906 */
[----:B---3--:R-:W-:Y:S02]  /*6210*/  IMAD.IADD R84, R83, 0x1, R45 ;  /* 0x0000000153547824 */ /* 0x008fe400078e022d */
[----:B------:R-:W-:-:S04]  /*6220*/  IMAD.WIDE.U32 R2, R5, 0x4, R6 ;  /* 0x0000000405027825 */ /* 0x000fc800078e0006 */
[C---:B------:R-:W-:Y:S01]  /*6230*/  IMAD.IADD R85, R84.reuse, 0x1, R45 ;  /* 0x0000000154557824 */ /* 0x040fe200078e022d */
[----:B------:R3:W-:Y:S01]  /*6240*/  STG.E desc[UR6][R2.64], R48 ;  /* 0x0000003002007986 */ /* 0x0007e2000c101906 */
[----:B--2---:R-:W-:Y:S02]  /*6250*/  IMAD.IADD R5, R84, 0x1, R49 ;  /* 0x0000000154057824 */ /* 0x004fe400078e0231 */
[C---:B----4-:R-:W-:Y:S02]  /*6260*/  IMAD.IADD R49, R85.reuse, 0x1, R86 ;  /* 0x0000000155317824 */ /* 0x050fe400078e0256 */
[----:B------:R-:W-:Y:S02]  /*6270*/  IMAD.IADD R86, R85, 0x1, R45 ;  /* 0x0000000155567824 */ /* 0x000fe400078e022d */
[----:B------:R-:W-:-:S04]  /*6280*/  IMAD.WIDE.U32 R4, R5, 0x4, R6 ;  /* 0x0000000405047825 */ /* 0x000fc800078e0006 */
[----:B------:R-:W-:Y:S01]  /*6290*/  IMAD.IADD R87, R86, 0x1, R45 ;  /* 0x0000000156577824 */ /* 0x000fe200078e022d */
[----:B------:R5:W-:Y:S01]  /*62a0*/  STG.E desc[UR6][R4.64], R65 ;  /* 0x0000004104007986 */ /* 0x000be2000c101906 */
[----:B---3--:R-:W-:-:S04]  /*62b0*/  IMAD.WIDE.U32 R2, R49, 0x4, R6 ;  /* 0x0000000431027825 */ /* 0x008fc800078e0006 */
[----:B-1----:R-:W-:Y:S01]  /*62c0*/  IMAD.IADD R49, R86, 0x1, R47 ;  /* 0x0000000156317824 */ /* 0x002fe200078e022f */
[----:B------:R1:W-:Y:S01]  /*62d0*/  STG.E desc[UR6][R2.64], R46 ;  /* 0x0000002e02007986 */ /* 0x0003e2000c101906 */
[----:B------:R-:W-:Y:S02]  /*62e0*/  IMAD R48, R13, 0x10, R88 ;  /* 0x000000100d307824 */ /* 0x000fe400078e0258 */
[C---:B------:R-:W-:Y:S02]  /*62f0*/  IMAD.IADD R88, R87.reuse, 0x1, R45 ;  /* 0x0000000157587824 */ /* 0x040fe400078e022d */
[----:B0-----:R-:W-:Y:S02]  /*6300*/  IMAD.IADD R11, R87, 0x1, R11 ;  /* 0x00000001570b7824 */ /* 0x001fe400078e020b */
[----:B-----5:R-:W-:Y:S02]  /*6310*/  IMAD.IADD R5, R88, 0x1, R10 ;  /* 0x0000000158057824 */ /* 0x020fe400078e020a */
[----:B------:R-:W-:-:S02]  /*6320*/  IMAD R89, R48, 0x1e0, R15 ;  /* 0x000001e030597824 */ /* 0x000fc400078e020f */
[--C-:B-1----:R-:W-:Y:S01]  /*6330*/  IMAD.WIDE.U32 R2, R49, 0x4, R6.reuse ;  /* 0x0000000431027825 */ /* 0x102fe200078e0006 */
[----:B------:R-:W0:Y:S03]  /*6340*/  LDC.64 R46, c[0x0][0x388] ;  /* 0x0000e200ff2e7b82 */ /* 0x000e260000000a00 */
[----:B------:R-:W-:Y:S01]  /*6350*/  VIADD R49, R89, 0x60 ;  /* 0x0000006059317836 */ /* 0x000fe20000000000 */
[----:B------:R1:W-:Y:S02]  /*6360*/  STG.E desc[UR6][R2.64], R9 ;  /* 0x0000000902007986 */ /* 0x0003e4000c101906 */
[----:B-1----:R-:W-:-:S04]  /*6370*/  IMAD.WIDE.U32 R2, R11, 0x4, R6 ;  /* 0x000000040b027825 */ /* 0x002fc800078e0006 */
[----:B------:R-:W-:Y:S01]  /*6380*/  IMAD.WIDE.U32 R6, R5, 0x4, R6 ;  /* 0x0000000405067825 */ /* 0x000fe200078e0006 */
[----:B------:R1:W-:Y:S03]  /*6390*/  STG.E desc[UR6][R2.64], R8 ;  /* 0x0000000802007986 */ /* 0x0003e6000c101906 */
[C---:B------:R-:W-:Y:S01]  /*63a0*/  VIADD R11, R89.reuse, 0x20 ;  /* 0x00000020590b7836 */ /* 0x040fe20000000000 */
[----:B------:R2:W-:Y:S01]  /*63b0*/  STG.E desc[UR6][R6.64], R0 ;  /* 0x0000000006007986 */ /* 0x0005e2000c101906 */
[----:B0-----:R-:W-:-:S04]  /*63c0*/  IMAD.WIDE.U32 R4, R89, 0x4, R46 ;  /* 0x0000000459047825 */ /* 0x001fc800078e002e */
[----:B------:R-:W-:Y:S02]  /*63d0*/  VIADD R9, R89, 0x40 ;  /* 0x0000004059097836 */ /* 0x000fe40000000000 */
[----:B-1----:R-:W-:Y:S01]  /*63e0*/  IMAD.WIDE.U32 R2, R11, 0x4, R46 ;  /* 0x000000040b027825 */ /* 0x002fe200078e002e */
[----:B------:R-:W-:Y:S03]  /*63f0*/  BAR.SYNC.DEFER_BLOCKING 0x0 ;  /* 0x0000000000007b1d */ /* 0x000fe60000010000 */
[----:B------:R-:W-:-:S03]  /*6400*/  VIADD R91, R89, 0xa0 ;  /* 0x000000a0595b7836 */ /* 0x000fc60000000000 */
[----:B------:R0:W3:Y:S04]  /*6410*/  LDG.E R10, desc[UR6][R2.64] ;  /* 0x00000006020a7981 */ /* 0x0000e8000c1e1900 */
[----:B------:R1:W4:Y:S01]  /*6420*/  LDG.E R11, desc[UR6][R4.64] ;  /* 0x00000006040b7981 */ /* 0x000322000c1e1900 */
[----:B0-----:R-:W-:-:S04]  /*6430*/  IMAD.WIDE.U32 R2, R49, 0x4, R46 ;  /* 0x0000000431027825 */ /* 0x001fc800078e002e */
[--C-:B-1----:R-:W-:Y:S01]  /*6440*/  IMAD.WIDE.U32 R4, R9, 0x4, R46.reuse ;  /* 0x0000000409047825 */ /* 0x102fe200078e002e */
[----:B------:R0:W5:Y:S03]  /*6450*/  LDG.E R8, desc[UR6][R2.64] ;  /* 0x0000000602087981 */ /* 0x000166000c1e1900 */
[----:B------:R-:W-:Y:S01]  /*6460*/  VIADD R49, R89, 0x80 ;  /* 0x0000008059317836 */ /* 0x000fe20000000000 */
[----:B------:R1:W5:Y:S01]  /*6470*/  LDG.E R9, desc[UR6][R4.64] ;  /* 0x0000000604097981 */ /* 0x000362000c1e1900 */
[----:B0-----:R-:W-:-:S04]  /*6480*/  IMAD.WIDE.U32 R2, R91, 0x4, R46 ;  /* 0x000000045b027825 */ /* 0x001fc800078e002e */
[--C-:B-1----:R-:W-:Y:S01]  /*6490*/  IMAD.WIDE.U32 R4, R49, 0x4, R46.reuse ;  /* 0x0000000431047825 */ /* 0x102fe200078e002e */
[----:B--2---:R0:W2:Y:S03]  /*64a0*/  LDG.E R6, desc[UR6][R2.64] ;  /* 0x0000000602067981 */ /* 0x0040a6000c1e1900 */
[----:B------:R-:W-:Y:S01]  /*64b0*/  VIADD R49, R89, 0xc0 ;  /* 0x000000c059317836 */ /* 0x000fe20000000000 */
[----:B------:R-:W2:Y:S03]  /*64c0*/  LDG.E R7, desc[UR6][R4.64] ;  /* 0x0000000604077981 */ /* 0x000ea6000c1e1900 */
[----:B0-----:R-:W-:-:S04]  /*64d0*/  IMAD.WIDE.U32 R2, R49, 0x4, R46 ;  /* 0x0000000431027825 */ /* 0x001fc800078e002e */
[----:B------:R-:W-:Y:S01]  /*64e0*/  VIADD R49, R89, 0xe0 ;  /* 0x000000e059317836 */ /* 0x000fe20000000000 */
[----:B------:R0:W2:Y:S03]  /*64f0*/  LDG.E R5, desc[UR6][R2.64] ;  /* 0x0000000602057981 */ /* 0x0000a6000c1e1900 */
[----:B0-----:R-:W-:-:S04]  /*6500*/  IMAD.WIDE.U32 R2, R49, 0x4, R46 ;  /* 0x0000000431027825 */ /* 0x001fc800078e002e */
[C---:B------:R-:W-:Y:S01]  /*6510*/  VIADD R49, R89.reuse, 0x100 ;  /* 0x0000010059317836 */ /* 0x040fe20000000000 */
[----:B------:R0:W2:Y:S01]  /*6520*/  LDG.E R4, desc[UR6][R2.64] ;  /* 0x0000000602047981 */ /* 0x0000a2000c1e1900 */
[----:B------:R-:W-:Y:S02]  /*6530*/  VIADD R91, R89, 0x140 ;  /* 0x00000140595b7836 */ /* 0x000fe40000000000 */
[----:B0-----:R-:W-:-:S04]  /*6540*/  IMAD.WIDE.U32 R2, R49, 0x4, R46 ;  /* 0x0000000431027825 */ /* 0x001fc800078e002e */
[----:B------:R-:W-:Y:S02]  /*6550*/  VIADD R49, R89, 0x120 ;  /* 0x0000012059317836 */ /* 0x000fe40000000000 */
[----:B------:R-:W2:Y:S02]  /*6560*/  LDG.E R3, desc[UR6][R2.64] ;  /* 0x0000000602037981 */ /* 0x000ea4000c1e1900 */
[----:B------:R-:W-:-:S05]  /*6570*/  IMAD.WIDE.U32 R48, R49, 0x4, R46 ;  /* 0x0000000431307825 */ /* 0x000fca00078e002e */
[----:B------:R0:W2:Y:S02]  /*6580*/  LDG.E R2, desc[UR6][R48.64] ;  /* 0x0000000630027981 */ /* 0x0000a4000c1e1900 */
[----:B0-----:R-:W-:-:S04]  /*6590*/  IMAD.WIDE.U32 R48, R91, 0x4, R46 ;  /* 0x000000045b307825 */ /* 0x001fc800078e002e */
[C---:B------:R-:W-:Y:S01]  /*65a0*/  VIADD R91, R89.reuse, 0x160 ;  /* 0x00000160595b7836 */ /* 0x040fe20000000000 */
[----:B------:R0:W2:Y:S01]  /*65b0*/  LDG.E R0, desc[UR6][R48.64] ;  /* 0x0000000630007981 */ /* 0x0000a2000c1e1900 */
[----:B------:R-:W-:Y:S02]  /*65c0*/  VIADD R93, R89, 0x1a0 ;  /* 0x000001a0595d7836 */ /* 0x000fe40000000000 */
[----:B0-----:R-:W-:-:S04]  /*65d0*/  IMAD.WIDE.U32 R48, R91, 0x4, R46 ;  /* 0x000000045b307825 */ /* 0x001fc800078e002e */
[C---:B------:R-:W-:Y:S01]  /*65e0*/  VIADD R91, R89.reuse, 0x180 ;  /* 0x00000180595b7836 */ /* 0x040fe20000000000 */
[----:B------:R0:W2:Y:S01]  /*65f0*/  LDG.E R90, desc[UR6][R48.64] ;  /* 0x00000006305a7981 */ /* 0x0000a2000c1e1900 */
[----:B------:R-:W-:Y:S02]  /*6600*/  VIADD R89, R89, 0x1c0 ;  /* 0x000001c059597836 */ /* 0x000fe40000000000 */
[----:B0-----:R-:W-:-:S05]  /*6610*/  IMAD.WIDE.U32 R48, R91, 0x4, R46 ;  /* 0x000000045b307825 */ /* 0x001fca00078e002e */
[----:B------:R0:W2:Y:S02]  /*6620*/  LDG.E R91, desc[UR6][R48.64] ;  /* 0x00000006305b7981 */ /* 0x0000a4000c1e1900 */
[----:B0-----:R-:W-:-:S04]  /*6630*/  IMAD.WIDE.U32 R48, R93, 0x4, R46 ;  /* 0x000000045d307825 */ /* 0x001fc800078e002e */
[----:B------:R-:W-:Y:S02]  /*6640*/  IMAD.WIDE.U32 R46, R89, 0x4, R46 ;  /* 0x00000004592e7825 */ /* 0x000fe400078e002e */
[----:B------:R-:W2:Y:S04]  /*6650*/  LDG.E R48, desc[UR6][R48.64] ;  /* 0x0000000630307981 */ /* 0x000ea8000c1e1900 */
[----:B------:R0:W2:Y:S02]  /*6660*/  LDG.E R49, desc[UR6][R46.64] ;  /* 0x000000062e317981 */ /* 0x0000a4000c1e1900 */
[----:B0-----:R-:W-:-:S04]  /*6670*/  IMAD.IADD R46, R82, 0x1, R45 ;  /* 0x00000001522e7824 */ /* 0x001fc800078e022d */
[----:B------:R-:W-:Y:S01]  /*6680*/  IMAD.IADD R47, R46, 0x1, R45 ;  /* 0x000000012e2f7824 */ /* 0x000fe200078e022d */
[----:B----4-:R-:W-:Y:S04]  /*6690*/  STS [R30+UR8], R11 ;  /* 0x0000000b1e007988 */ /* 0x010fe80008000808 */
[----:B---3--:R-:W-:Y:S04]  /*66a0*/  STS [R31+UR8], R10 ;  /* 0x0000000a1f007988 */ /* 0x008fe80008000808 */
[----:B-----5:R-:W-:Y:S04]  /*66b0*/  STS [R32+UR8], R9 ;  /* 0x0000000920007988 */ /* 0x020fe80008000808 */
[----:B------:R-:W-:Y:S04]  /*66c0*/  STS [R33+UR8], R8 ;  /* 0x0000000821007988 */ /* 0x000fe80008000808 */
[----:B--2---:R-:W-:Y:S04]  /*66d0*/  STS [R34+UR8], R7 ;  /* 0x0000000722007988 */ /* 0x004fe80008000808 */
[----:B------:R-:W-:Y:S04]  /*66e0*/  STS [R35+UR8], R6 ;  /* 0x0000000623007988 */ /* 0x000fe80008000808 */
        /* <DEDUP_REMOVED lines=8> */
[----:B------:R-:W-:Y:S01]  /*6770*/  STS [R44+UR8], R49 ;  /* 0x000000312c007988 */ /* 0x000fe20008000808 */
        /* <DEDUP_REMOVED lines=10> */
[----:B------:R-:W-:Y:S01]  /*6820*/  LDS R74, [R74+UR4] ;  /* 0x000000044a4a7984 */ /* 0x000fe20008000800 */
[----:B0-----:R-:W-:-:S03]  /*6830*/  IMAD.IADD R58, R47, 0x1, R58 ;  /* 0x000000012f3a7824 */ /* 0x001fc600078e023a */
[----:B------:R-:W-:Y:S01]  /*6840*/  LDS R54, [R54] ;  /* 0x0000000036367984 */ /* 0x000fe20000000800 */
[--C-:B------:R-:W-:Y:S02]  /*6850*/  IMAD.IADD R47, R47, 0x1, R45.reuse ;  /* 0x000000012f2f7824 */ /* 0x100fe400078e022d */
[----:B-1----:R-:W-:Y:S01]  /*6860*/  IMAD.IADD R52, R46, 0x1, R52 ;  /* 0x000000012e347824 */ /* 0x002fe200078e0234 */
[----:B------:R-:W-:Y:S01]  /*6870*/  LDS R75, [R75+UR5] ;  /* 0x000000054b4b7984 */ /* 0x000fe20008000800 */
[C-C-:B------:R-:W-:Y:S02]  /*6880*/  IMAD.IADD R46, R47.reuse, 0x1, R45.reuse ;  /* 0x000000012f2e7824 */ /* 0x140fe400078e022d */
[----:B--2---:R-:W-:Y:S01]  /*6890*/  IMAD.IADD R60, R47, 0x1, R60 ;  /* 0x000000012f3c7824 */ /* 0x004fe200078e023c */
[----:B------:R-:W-:Y:S01]  /*68a0*/  LDS R76, [R76+UR5] ;  /* 0x000000054c4c7984 */ /* 0x000fe20008000800 */
[C---:B------:R-:W-:Y:S02]  /*68b0*/  IMAD.IADD R47, R46.reuse, 0x1, R45 ;  /* 0x000000012e2f7824 */ /* 0x040fe400078e022d */
[----:B---3--:R-:W-:Y:S01]  /*68c0*/  IMAD.IADD R73, R79, 0x1, R73 ;  /* 0x000000014f497824 */ /* 0x008fe200078e0249 */
[----:B------:R-:W-:Y:S04]  /*68d0*/  LDS R78, [R78+UR5] ;  /* 0x000000054e4e7984 */ /* 0x000fe80008000800 */
[----:B------:R-:W0:Y:S01]  /*68e0*/  LDS R79, [R14] ;  /* 0x000000000e4f7984 */ /* 0x000e220000000800 */
[----:B----4-:R-:W-:-:S02]  /*68f0*/  IMAD.IADD R66, R46, 0x1, R66 ;  /* 0x000000012e427824 */ /* 0x010fc400078e0242 */
[----:B------:R-:W-:Y:S01]  /*6900*/  IMAD.IADD R46, R47, 0x1, R45 ;  /* 0x000000012f2e7824 */ /* 0x000fe200078e022d */
[----:B------:R-:W-:Y:S01]  /*6910*/  LDS R80, [R80+UR5] ;  /* 0x0000000550507984 */ /* 0x000fe20008000800 */
[----:B-----5:R-:W-:-:S03]  /*6920*/  IMAD.IADD R70, R77, 0x1, R70 ;  /* 0x000000014d467824 */ /* 0x020fc600078e0246 */
[----:B------:R1:W2:Y:S04]  /*6930*/  LDS R45, [R51] ;  /* 0x00000000332d7984 */ /* 0x0002a80000000800 */
[----:B------:R3:W4:Y:S01]  /*6940*/  LDS R77, [R53] ;  /* 0x00000000354d7984 */ /* 0x0007220000000800 */
[----:B------:R-:W-:Y:S02]  /*6950*/  IMAD.IADD R68, R47, 0x1, R68 ;  /* 0x000000012f447824 */ /* 0x000fe400078e0244 */
[----:B------:R-:W-:Y:S01]  /*6960*/  IMAD.IADD R69, R46, 0x1, R69 ;  /* 0x000000012e457824 */ /* 0x000fe200078e0245 */
[----:B------:R-:W5:Y:S01]  /*6970*/  LDS R55, [R55] ;  /* 0x0000000037377984 */ /* 0x000f620000000800 */
[----:B------:R-:W1:Y:S01]  /*6980*/  LDC.64 R46, c[0x0][0x398] ;  /* 0x0000e600ff2e7b82 */ /* 0x000e620000000a00 */
[----:B------:R-:W-:-:S02]  /*6990*/  IMAD.IADD R50, R50, 0x1, R82 ;  /* 0x0000000132327824 */ /* 0x000fc400078e0252 */
[----:B------:R-:W-:Y:S04]  /*69a0*/  LDS R81, [R81+UR5] ;  /* 0x0000000551517984 */ /* 0x000fe80008000800 */
[----:B------:R-:W5:Y:S04]  /*69b0*/  LDS R56, [R56] ;  /* 0x0000000038387984 */ /* 0x000f680000000800 */
[----:B------:R-:W5:Y:S04]  /*69c0*/  LDS R57, [R57] ;  /* 0x0000000039397984 */ /* 0x000f680000000800 */
[----:B------:R-:W5:Y:S04]  /*69d0*/  LDS R59, [R59] ;  /* 0x000000003b3b7984 */ /* 0x000f680000000800 */
[----:B------:R0:W5:Y:S04]  /*69e0*/  LDS R82, [R61] ;  /* 0x000000003d527984 */ /* 0x0001680000000800 */
[----:B------:R-:W5:Y:S04]  /*69f0*/  LDS R62, [R62] ;  /* 0x000000003e3e7984 */ /* 0x000f680000000800 */
[----:B------:R-:W5:Y:S04]  /*6a00*/  LDS R63, [R63] ;  /* 0x000000003f3f7984 */ /* 0x000f680000000800 */
[----:B------:R-:W5:Y:S04]  /*6a10*/  LDS R64, [R64] ;  /* 0x0000000040407984 */ /* 0x000f680000000800 */
[----:B------:R-:W5:Y:S04]  /*6a20*/  LDS R67, [R67] ;  /* 0x0000000043437984 */ /* 0x000f680000000800 */
[----:B------:R-:W5:Y:S04]  /*6a30*/  LDS R71, [R71] ;  /* 0x0000000047477984 */ /* 0x000f680000000800 */
[----:B------:R-:W5:Y:S01]  /*6a40*/  LDS R72, [R72] ;  /* 0x0000000048487984 */ /* 0x000f620000000800 */
[----:B-1----:R-:W-:-:S04]  /*6a50*/  IMAD.WIDE.U32 R50, R50, 0x4, R46 ;  /* 0x0000000432327825 */ /* 0x002fc800078e002e */
[--C-:B---3--:R-:W-:Y:S01]  /*6a60*/  IMAD.WIDE.U32 R52, R52, 0x4, R46.reuse ;  /* 0x0000000434347825 */ /* 0x108fe200078e002e */
[----:B0-----:R0:W-:Y:S03]  /*6a70*/  STG.E desc[UR6][R50.64], R79 ;  /* 0x0000004f32007986 */ /* 0x0011e6000c101906 */
[--C-:B------:R-:W-:Y:S01]  /*6a80*/  IMAD.WIDE.U32 R60, R60, 0x4, R46.reuse ;  /* 0x000000043c3c7825 */ /* 0x100fe200078e002e */
[----:B--2---:R1:W-:Y:S03]  /*6a90*/  STG.E desc[UR6][R52.64], R45 ;  /* 0x0000002d34007986 */ /* 0x0043e6000c101906 */
[----:B0-----:R-:W-:-:S05]  /*6aa0*/  IMAD.WIDE.U32 R50, R58, 0x4, R46 ;  /* 0x000000043a327825 */ /* 0x001fca00078e002e */
[----:B----4-:R0:W-:Y:S01]  /*6ab0*/  STG.E desc[UR6][R50.64], R77 ;  /* 0x0000004d32007986 */ /* 0x0101e2000c101906 */
[----:B------:R-:W-:Y:S02]  /*6ac0*/  IMAD.IADD R74, R83, 0x1, R74 ;  /* 0x00000001534a7824 */ /* 0x000fe400078e024a */
[----:B-1----:R-:W-:Y:S01]  /*6ad0*/  IMAD.WIDE.U32 R52, R68, 0x4, R46 ;  /* 0x0000000444347825 */ /* 0x002fe200078e002e */
[----:B------:R1:W-:Y:S03]  /*6ae0*/  STG.E desc[UR6][R60.64], R54 ;  /* 0x000000363c007986 */ /* 0x0003e6000c101906 */
[----:B------:R-:W-:Y:S02]  /*6af0*/  IMAD.IADD R75, R84, 0x1, R75 ;  /* 0x00000001544b7824 */ /* 0x000fe400078e024b */
[----:B------:R-:W-:Y:S02]  /*6b00*/  IMAD.IADD R76, R85, 0x1, R76 ;  /* 0x00000001554c7824 */ /* 0x000fe400078e024c */
[----:B0-----:R-:W-:-:S04]  /*6b10*/  IMAD.WIDE.U32 R50, R66, 0x4, R46 ;  /* 0x0000000442327825 */ /* 0x001fc800078e002e */
[--C-:B-1----:R-:W-:Y:S01]  /*6b20*/  IMAD.WIDE.U32 R60, R69, 0x4, R46.reuse ;  /* 0x00000004453c7825 */ /* 0x102fe200078e002e */
[----:B-----5:R1:W-:Y:S03]  /*6b30*/  STG.E desc[UR6][R50.64], R55 ;  /* 0x0000003732007986 */ /* 0x0203e6000c101906 */
[----:B------:R-:W-:Y:S01]  /*6b40*/  IMAD.WIDE.U32 R68, R70, 0x4, R46 ;  /* 0x0000000446447825 */ /* 0x000fe200078e002e */
[----:B------:R1:W-:Y:S03]  /*6b50*/  STG.E desc[UR6][R52.64], R56 ;  /* 0x0000003834007986 */ /* 0x0003e6000c101906 */
[----:B------:R-:W-:Y:S02]  /*6b60*/  IMAD.IADD R78, R86, 0x1, R78 ;  /* 0x00000001564e7824 */ /* 0x000fe400078e024e */
[----:B------:R-:W-:-:S02]  /*6b70*/  IMAD.IADD R80, R87, 0x1, R80 ;  /* 0x0000000157507824 */ /* 0x000fc400078e0250 */
[--C-:B------:R-:W-:Y:S01]  /*6b80*/  IMAD.WIDE.U32 R84, R73, 0x4, R46.reuse ;  /* 0x0000000449547825 */ /* 0x100fe200078e002e */
[----:B------:R1:W-:Y:S03]  /*6b90*/  STG.E desc[UR6][R60.64], R57 ;  /* 0x000000393c007986 */ /* 0x0003e6000c101906 */
[----:B------:R-:W-:Y:S01]  /*6ba0*/  IMAD.WIDE.U32 R86, R74, 0x4, R46 ;  /* 0x000000044a567825 */ /* 0x000fe200078e002e */
[----:B------:R1:W-:Y:S03]  /*6bb0*/  STG.E desc[UR6][R68.64], R59 ;  /* 0x0000003b44007986 */ /* 0x0003e6000c101906 */
[----:B------:R-:W-:Y:S02]  /*6bc0*/  IMAD.IADD R81, R88, 0x1, R81 ;  /* 0x0000000158517824 */ /* 0x000fe400078e0251 */
[--C-:B------:R-:W-:Y:S01]  /*6bd0*/  IMAD.WIDE.U32 R74, R75, 0x4, R46.reuse ;  /* 0x000000044b4a7825 */ /* 0x100fe200078e002e */
[----:B------:R1:W-:Y:S03]  /*6be0*/  STG.E desc[UR6][R84.64], R82 ;  /* 0x0000005254007986 */ /* 0x0003e6000c101906 */
[--C-:B------:R-:W-:Y:S01]  /*6bf0*/  IMAD.WIDE.U32 R76, R76, 0x4, R46.reuse ;  /* 0x000000044c4c7825 */ /* 0x100fe200078e002e */
[----:B------:R1:W-:Y:S03]  /*6c00*/  STG.E desc[UR6][R86.64], R62 ;  /* 0x0000003e56007986 */ /* 0x0003e6000c101906 */
[--C-:B------:R-:W-:Y:S01]  /*6c10*/  IMAD.WIDE.U32 R78, R78, 0x4, R46.reuse ;  /* 0x000000044e4e7825 */ /* 0x100fe200078e002e */
[----:B------:R1:W-:Y:S03]  /*6c20*/  STG.E desc[UR6][R74.64], R63 ;  /* 0x0000003f4a007986 */ /* 0x0003e6000c101906 */
[--C-:B------:R-:W-:Y:S01]  /*6c30*/  IMAD.WIDE.U32 R88, R80, 0x4, R46.reuse ;  /* 0x0000000450587825 */ /* 0x100fe200078e002e */
[----:B------:R1:W-:Y:S03]  /*6c40*/  STG.E desc[UR6][R76.64], R64 ;  /* 0x000000404c007986 */ /* 0x0003e6000c101906 */
[----:B------:R-:W-:Y:S01]  /*6c50*/  IMAD.WIDE.U32 R46, R81, 0x4, R46 ;  /* 0x00000004512e7825 */ /* 0x000fe200078e002e */
[----:B------:R1:W-:Y:S04]  /*6c60*/  STG.E desc[UR6][R78.64], R67 ;  /* 0x000000434e007986 */ /* 0x0003e8000c101906 */
[----:B------:R1:W-:Y:S04]  /*6c70*/  STG.E desc[UR6][R88.64], R71 ;  /* 0x0000004758007986 */ /* 0x0003e8000c101906 */
[----:B------:R1:W-:Y:S01]  /*6c80*/  STG.E desc[UR6][R46.64], R72 ;  /* 0x000000482e007986 */ /* 0x0003e2000c101906 */
[----:B------:R-:W-:-:S07]  /*6c90*/  SHF.R.U32.HI R65, RZ, R12, R65 ;  /* 0x0000000cff417219 */ /* 0x000fce0000011641 */
.L_x_252:
[----:B------:R-:W2:Y:S02]  /*6ca0*/  LDCU UR4, c[0x0][0x370] ;  /* 0x00006e00ff0477ac */ /* 0x000ea40008000800 */
[----:B--2---:R-:W-:-:S06]  /*6cb0*/  UIADD3 UR4, UPT, UPT, UR4, -0x1, URZ ;  /* 0xffffffff04047890 */ /* 0x004fcc000fffe0ff */
[----:B------:R-:W-:-:S13]  /*6cc0*/  ISETP.NE.AND P0, PT, R13, UR4, PT ;  /* 0x000000040d007c0c */ /* 0x000fda000bf05270 */
[----:B------:R-:W-:Y:S05]  /*6cd0*/  @P0 EXIT ;  /* 0x000000000000094d */ /* 0x000fea0003800000 */
[----:B-1----:R-:W1:Y:S01]  /*6ce0*/  S2R R57, SR_TID.X ;  /* 0x0000000000397919 */ /* 0x002e620000002100 */
[----:B------:R-:W1:Y:S01]  /*6cf0*/  LDC R56, c[0x0][0x360] ;  /* 0x0000d800ff387b82 */ /* 0x000e620000000800 */
[----:B------:R-:W-:Y:S07]  /*6d00*/  BSSY.RECONVERGENT B0, `(.L_x_253) ;  /* 0x000002f000007945 */ /* 0x000fee0003800200 */
[----:B------:R-:W2:Y:S01]  /*6d10*/  LDC R55, c[0x0][0x3b0] ;  /* 0x0000ec00ff377b82 */ /* 0x000ea20000000800 */
[----:B-1----:R-:W-:Y:S01]  /*6d20*/  IMAD.IADD R75, R57, 0x1, R56 ;  /* 0x00000001394b7824 */ /* 0x002fe200078e0238 */
[----:B------:R-:W-:Y:S01]  /*6d30*/  SHF.R.U32.HI R46, RZ, 0x5, R57 ;  /* 0x00000005ff2e7819 */ /* 0x000fe20000011639 */
[----:B--2---:R-:W-:-:S02]  /*6d40*/  IMAD R50, R13, -0x1e00, R55 ;  /* 0xffffe2000d327824 */ /* 0x004fc400078e0237 */
[----:B------:R-:W-:Y:S02]  /*6d50*/  IMAD.IADD R73, R75, 0x1, R56 ;  /* 0x000000014b497824 */ /* 0x000fe400078e0238 */
        /* <DEDUP_REMOVED lines=22> */
[----:B------:R-:W-:Y:S01]  /*6ec0*/  IMAD.IADD R45, R51, 0x1, R56 ;  /* 0x00000001332d7824 */ /* 0x000fe200078e0238 */
[----:B------:R-:W-:-:S03]  /*6ed0*/  P2R R46, PR, RZ, 0x1 ;  /* 0x00000001ff2e7803 */ /* 0x000fc60000000000 */
[----:B------:R-:W-:-:S04]  /*6ee0*/  IMAD.IADD R13, R45, 0x1, R56 ;  /* 0x000000012d0d7824 */ /* 0x000fc800078e0238 */
[----:B------:R-:W-:-:S04]  /*6ef0*/  IMAD.IADD R58, R13, 0x1, R56 ;  /* 0x000000010d3a7824 */ /* 0x000fc800078e0238 */
[----:B------:R-:W-:-:S04]  /*6f00*/  IMAD.IADD R59, R58, 0x1, R56 ;  /* 0x000000013a3b7824 */ /* 0x000fc800078e0238 */
[----:B------:R-:W-:-:S04]  /*6f10*/  IMAD.IADD R60, R59, 0x1, R56 ;  /* 0x000000013b3c7824 */ /* 0x000fc800078e0238 */
[----:B------:R-:W-:Y:S01]  /*6f20*/  IMAD.IADD R62, R60, 0x1, R56 ;  /* 0x000000013c3e7824 */ /* 0x000fe200078e0238 */
[----:B------:R-:W-:Y:S06]  /*6f30*/  @P6 BRA `(.L_x_254) ;  /* 0x00000000002c6947 */ /* 0x000fec0003800000 */
[----:B------:R-:W1:Y:S01]  /*6f40*/  LDS R79, [R14] ;  /* 0x000000000e4f7984 */ /* 0x000e620000000800 */
[----:B------:R-:W-:-:S04]  /*6f50*/  UIADD3 UR4, UPT, UPT, UR9, 0x7800, URZ ;  /* 0x0000780009047890 */ /* 0x000fc8000fffe0ff */
[----:B------:R-:W-:Y:S01]  /*6f60*/  ULEA UR4, UR10, UR4, 0x18 ;  /* 0x000000040a047291 */ /* 0x000fe2000f8ec0ff */
[----:B-1----:R-:W-:-:S05]  /*6f70*/  SHF.R.U32.HI R29, RZ, R12, R79 ;  /* 0x0000000cff1d7219 */ /* 0x002fca000001164f */
[----:B------:R-:W-:-:S05]  /*6f80*/  IMAD.SHL.U32 R46, R29, 0x4, RZ ;  /* 0x000000041d2e7824 */ /* 0x000fca00078e00ff */
[----:B------:R-:W-:Y:S02]  /*6f90*/  LOP3.LUT R68, R46, 0x3fc, RZ, 0xc0, !PT ;  /* 0x000003fc2e447812 */ /* 0x000fe400078ec0ff */
[----:B------:R-:W1:Y:S04]  /*6fa0*/  LDC.64 R46, c[0x0][0x390] ;  /* 0x0000e400ff2e7b82 */ /* 0x000e680000000a00 */
[----:B------:R-:W2:Y:S02]  /*6fb0*/  LDS R68, [R68+UR4] ;  /* 0x0000000444447984 */ /* 0x000ea40008000800 */
[----:B--2---:R-:W-:-:S04]  /*6fc0*/  IMAD.IADD R77, R68, 0x1, R57 ;  /* 0x00000001444d7824 */ /* 0x004fc800078e0239 */
[----:B-1----:R-:W-:-:S05]  /*6fd0*/  IMAD.WIDE.U32 R46, R77, 0x4, R46 ;  /* 0x000000044d2e7825 */ /* 0x002fca00078e002e */
[----:B------:R1:W-:Y:S02]  /*6fe0*/  STG.E desc[UR6][R46.64], R79 ;  /* 0x0000004f2e007986 */ /* 0x0003e4000c101906 */
.L_x_254:
[----:B------:R-:W-:Y:S05]  /*6ff0*/  BSYNC.RECONVERGENT B0 ;  /* 0x0000000000007941 */ /* 0x000fea0003800200 */
.L_x_253:
[----:B------:R-:W-:Y:S04]  /*7000*/  BSSY.RECONVERGENT B0, `(.L_x_255) ;  /* 0x000000e000007945 */ /* 0x000fe80003800200 */
[----:B------:R-:W-:Y:S05]  /*7010*/  @P5 BRA `(.L_x_256) ;  /* 0x0000000000305947 */ /* 0x000fea0003800000 */
[----:B------:R-:W-:Y:S01]  /*7020*/  IMAD R68, R56, 0x4, R14 ;  /* 0x0000000438447824 */ /* 0x000fe200078e020e */
[----:B------:R-:W-:-:S04]  /*7030*/  UIADD3 UR4, UPT, UPT, UR9, 0x7800, URZ ;  /* 0x0000780009047890 */ /* 0x000fc8000fffe0ff */
[----:B------:R-:W2:Y:S01]  /*7040*/  LDS R77, [R68] ;  /* 0x00000000444d7984 */ /* 0x000ea20000000800 */
[----:B------:R-:W-:Y:S01]  /*7050*/  ULEA UR4, UR10, UR4, 0x18 ;  /* 0x000000040a047291 */ /* 0x000fe2000f8ec0ff */
[----:B--2---:R-:W-:-:S05]  /*7060*/  SHF.R.U32.HI R28, RZ, R12, R77 ;  /* 0x0000000cff1c7219 */ /* 0x004fca000001164d */
[----:B-1----:R-:W-:-:S05]  /*7070*/  IMAD.SHL.U32 R46, R28, 0x4, RZ ;  /* 0x000000041c2e7824 */ /* 0x002fca00078e00ff */
[----:B------:R-:W-:Y:S02]  /*7080*/  LOP3.LUT R70, R46, 0x3fc, RZ, 0xc0, !PT ;  /* 0x000003fc2e467812 */ /* 0x000fe400078ec0ff */
[----:B------:R-:W1:Y:S04]  /*7090*/  LDC.64 R46, c[0x0][0x390] ;  /* 0x0000e400ff2e7b82 */ /* 0x000e680000000a00 */
[----:B------:R-:W2:Y:S02]  /*70a0*/  LDS R70, [R70+UR4] ;  /* 0x0000000446467984 */ /* 0x000ea40008000800 */
[----:B--2---:R-:W-:-:S04]  /*70b0*/  IMAD.IADD R75, R75, 0x1, R70 ;  /* 0x000000014b4b7824 */ /* 0x004fc800078e0246 */
[----:B-1----:R-:W-:-:S05]  /*70c0*/  IMAD.WIDE.U32 R46, R75, 0x4, R46 ;  /* 0x000000044b2e7825 */ /* 0x002fca00078e002e */
[----:B------:R2:W-:Y:S02]  /*70d0*/  STG.E desc[UR6][R46.64], R77 ;  /* 0x0000004d2e007986 */ /* 0x0005e4000c101906 */
.L_x_256:
[----:B------:R-:W-:Y:S05]  /*70e0*/  BSYNC.RECONVERGENT B0 ;  /* 0x0000000000007941 */ /* 0x000fea0003800200 */
.L_x_255:
[----:B------:R-:W-:Y:S04]  /*70f0*/  BSSY.RECONVERGENT B0, `(.L_x_257) ;  /* 0x000000e000007945 */ /* 0x000fe80003800200 */
[----:B------:R-:W-:Y:S05]  /*7100*/  @P4 BRA `(.L_x_258) ;  /* 0x0000000000304947 */ /* 0x000fea0003800000 */
[----:B------:R-:W-:Y:S01]  /*7110*/  LEA R68, R73, UR8, 0x2 ;  /* 0x0000000849447c11 */ /* 0x000fe2000f8e10ff */
[----:B------:R-:W-:-:S04]  /*7120*/  UIADD3 UR4, UPT, UPT, UR9, 0x7800, URZ ;  /* 0x0000780009047890 */ /* 0x000fc8000fffe0ff */
[----:B------:R-:W3:Y:S01]  /*7130*/  LDS R75, [R68] ;  /* 0x00000000444b7984 */ /* 0x000ee20000000800 */
[----:B------:R-:W-:Y:S01]  /*7140*/  ULEA UR4, UR10, UR4, 0x18 ;  /* 0x000000040a047291 */ /* 0x000fe2000f8ec0ff */
[----:B---3--:R-:W-:-:S05]  /*7150*/  SHF.R.U32.HI R27, RZ, R12, R75 ;  /* 0x0000000cff1b7219 */ /* 0x008fca000001164b */
[----:B-12---:R-:W-:-:S05]  /*7160*/  IMAD.SHL.U32 R46, R27, 0x4, RZ ;  /* 0x000000041b2e7824 */ /* 0x006fca00078e00ff */
[----:B------:R-:W-:Y:S02]  /*7170*/  LOP3.LUT R70, R46, 0x3fc, RZ, 0xc0, !PT ;  /* 0x000003fc2e467812 */ /* 0x000fe400078ec0ff */
[----:B------:R-:W1:Y:S04]  /*7180*/  LDC.64 R46, c[0x0][0x390] ;  /* 0x0000e400ff2e7b82 */ /* 0x000e680000000a00 */
[----:B------:R-:W2:Y:S02]  /*7190*/  LDS R70, [R70+UR4] ;  /* 0x0000000446467984 */ /* 0x000ea40008000800 */
[----:B--2---:R-:W-:-:S04]  /*71a0*/  IMAD.IADD R73, R73, 0x1, R70 ;  /* 0x0000000149497824 */ /* 0x004fc800078e0246 */
[----:B-1----:R-:W-:-:S05]  /*71b0*/  IMAD.WIDE.U32 R46, R73, 0x4, R46 ;  /* 0x00000004492e7825 */ /* 0x002fca00078e002e */
[----:B------:R3:W-:Y:S02]  /*71c0*/  STG.E desc[UR6][R46.64], R75 ;  /* 0x0000004b2e007986 */ /* 0x0007e4000c101906 */
.L_x_258:
[----:B------:R-:W-:Y:S05]  /*71d0*/  BSYNC.RECONVERGENT B0 ;  /* 0x0000000000007941 */ /* 0x000fea0003800200 */
.L_x_257:
[----:B------:R-:W-:Y:S04]  /*71e0*/  BSSY.RECONVERGENT B0, `(.L_x_259) ;  /* 0x000000e000007945 */ /* 0x000fe80003800200 */
[----:B------:R-:W-:Y:S05]  /*71f0*/  @P3 BRA `(.L_x_260) ;  /* 0x0000000000303947 */ /* 0x000fea0003800000 */
[----:B------:R-:W-:Y:S01]  /*7200*/  LEA R68, R71, UR8, 0x2 ;  /* 0x0000000847447c11 */ /* 0x000fe2000f8e10ff */
[----:B------:R-:W-:-:S04]  /*7210*/  UIADD3 UR4, UPT, UPT, UR9, 0x7800, URZ ;  /* 0x0000780009047890 */ /* 0x000fc8000fffe0ff */
[----:B------:R-:W4:Y:S01]  /*7220*/  LDS R73, [R68] ;  /* 0x0000000044497984 */ /* 0x000f220000000800 */
[----:B------:R-:W-:Y:S01]  /*7230*/  ULEA UR4, UR10, UR4, 0x18 ;  /* 0x000000040a047291 */ /* 0x000fe2000f8ec0ff */
[----:B----4-:R-:W-:-:S05]  /*7240*/  SHF.R.U32.HI R26, RZ, R12, R73 ;  /* 0x0000000cff1a7219 */ /* 0x010fca0000011649 */
[----:B-123--:R-:W-:-:S05]  /*7250*/  IMAD.SHL.U32 R46, R26, 0x4, RZ ;  /* 0x000000041a2e7824 */ /* 0x00efca00078e00ff */
[----:B------:R-:W-:Y:S02]  /*7260*/  LOP3.LUT R70, R46, 0x3fc, RZ, 0xc0, !PT ;  /* 0x000003fc2e467812 */ /* 0x000fe400078ec0ff */
[----:B------:R-:W1:Y:S04]  /*7270*/  LDC.64 R46, c[0x0][0x390] ;  /* 0x0000e400ff2e7b82 */ /* 0x000e680000000a00 */
[----:B------:R-:W2:Y:S02]  /*7280*/  LDS R70, [R70+UR4] ;  /* 0x0000000446467984 */ /* 0x000ea40008000800 */
[----:B--2---:R-:W-:-:S04]  /*7290*/  IMAD.IADD R71, R71, 0x1, R70 ;  /* 0x0000000147477824 */ /* 0x004fc800078e0246 */
[----:B-1----:R-:W-:-:S05]  /*72a0*/  IMAD.WIDE.U32 R46, R71, 0x4, R46 ;  /* 0x00000004472e7825 */ /* 0x002fca00078e002e */
[----:B------:R4:W-:Y:S02]  /*72b0*/  STG.E desc[UR6][R46.64], R73 ;  /* 0x000000492e007986 */ /* 0x0009e4000c101906 */
.L_x_260:
[----:B------:R-:W-:Y:S05]  /*72c0*/  BSYNC.RECONVERGENT B0 ;  /* 0x0000000000007941 */ /* 0x000fea0003800200 */
.L_x_259:
[----:B------:R-:W-:Y:S04]  /*72d0*/  BSSY.RECONVERGENT B0, `(.L_x_261) ;  /* 0x000000e000007945 */ /* 0x000fe80003800200 */
[----:B------:R-:W-:Y:S05]  /*72e0*/  @P2 BRA `(.L_x_262) ;  /* 0x0000000000302947 */ /* 0x000fea0003800000 */
[----:B------:R-:W-:Y:S01]  /*72f0*/  LEA R68, R69, UR8, 0x2 ;  /* 0x0000000845447c11 */ /* 0x000fe2000f8e10ff */
[----:B------:R-:W-:-:S04]  /*7300*/  UIADD3 UR4, UPT, UPT, UR9, 0x7800, URZ ;  /* 0x0000780009047890 */ /* 0x000fc8000fffe0ff */
[----:B------:R-:W5:Y:S01]  /*7310*/  LDS R71, [R68] ;  /* 0x0000000044477984 */ /* 0x000f620000000800 */
[----:B------:R-:W-:Y:S01]  /*7320*/  ULEA UR4, UR10, UR4, 0x18 ;  /* 0x000000040a047291 */ /* 0x000fe2000f8ec0ff */
[----:B-----5:R-:W-:-:S05]  /*7330*/  SHF.R.U32.HI R25, RZ, R12, R71 ;  /* 0x0000000cff197219 */ /* 0x020fca0000011647 */
[----:B-1234-:R-:W-:-:S05]  /*7340*/  IMAD.SHL.U32 R46, R25, 0x4, RZ ;  /* 0x00000004192e7824 */ /* 0x01efca00078e00ff */
[----:B------:R-:W-:Y:S02]  /*7350*/  LOP3.LUT R70, R46, 0x3fc, RZ, 0xc0, !PT ;  /* 0x000003fc2e467812 */ /* 0x000fe400078ec0ff */
[----:B------:R-:W1:Y:S04]  /*7360*/  LDC.64 R46, c[0x0][0x390] ;  /* 0x0000e400ff2e7b82 */ /* 0x000e680000000a00 */
[----:B------:R-:W2:Y:S02]  /*7370*/  LDS R70, [R70+UR4] ;  /* 0x0000000446467984 */ /* 0x000ea40008000800 */
[----:B--2---:R-:W-:-:S04]  /*7380*/  IMAD.IADD R69, R69, 0x1, R70 ;  /* 0x0000000145457824 */ /* 0x004fc800078e0246 */
[----:B-1----:R-:W-:-:S05]  /*7390*/  IMAD.WIDE.U32 R46, R69, 0x4, R46 ;  /* 0x00000004452e7825 */ /* 0x002fca00078e002e */
[----:B------:R1:W-:Y:S02]  /*73a0*/  STG.E desc[UR6][R46.64], R71 ;  /* 0x000000472e007986 */ /* 0x0003e4000c101906 */
.L_x_262:
[----:B------:R-:W-:Y:S05]  /*73b0*/  BSYNC.RECONVERGENT B0 ;  /* 0x0000000000007941 */ /* 0x000fea0003800200 */
.L_x_261:
        /* <DEDUP_REMOVED lines=9> */
[----:B------:R-:W1:Y:S03]  /*7450*/  LDC.64 R46, c[0x0][0x390] ;  /* 0x0000e400ff2e7b82 */ /* 0x000e660000000a00 */
[----:B------:R-:W2:Y:S02]  /*7460*/  LDS R71, [R70+UR4] ;  /* 0x0000000446477984 */ /* 0x000ea40008000800 */
[----:B--2---:R-:W-:-:S04]  /*7470*/  IMAD.IADD R71, R54, 0x1, R71 ;  /* 0x0000000136477824 */ /* 0x004fc800078e0247 */
[----:B-1----:R-:W-:-:S05]  /*7480*/  IMAD.WIDE.U32 R46, R71, 0x4, R46 ;  /* 0x00000004472e7825 */ /* 0x002fca00078e002e */
[----:B------:R1:W-:Y:S02]  /*7490*/  STG.E desc[UR6][R46.64], R69 ;  /* 0x000000452e007986 */ /* 0x0003e4000c101906 */
.L_x_264:
[----:B------:R-:W-:Y:S05]  /*74a0*/  BSYNC.RECONVERGENT B0 ;  /* 0x0000000000007941 */ /* 0x000fea0003800200 */
.L_x_263:
[----:B------:R-:W-:Y:S04]  /*74b0*/  BSSY.RECONVERGENT B0, `(.L_x_265) ;  /* 0x000000e000007945 */ /* 0x000fe80003800200 */
[----:B------:R-:W-:Y:S05]  /*74c0*/  @P0 BRA `(.L_x_266) ;  /* 0x0000000000300947 */ /* 0x000fea0003800000 */
[----:B------:R-:W-:Y:S01]  /*74d0*/  LEA R68, R53, UR8, 0x2 ;  /* 0x0000000835447c11 */ /* 0x000fe2000f8e10ff */
[----:B------:R-:W-:-:S04]  /*74e0*/  UIADD3 UR4, UPT, UPT, UR9, 0x7800, URZ ;  /* 0x0000780009047890 */ /* 0x000fc8000fffe0ff */
[----:B-1----:R-:W1:Y:S01]  /*74f0*/  LDS R69, [R68] ;  /* 0x0000000044457984 */ /* 0x002e620000000800 */
[----:B------:R-:W-:Y:S01]  /*7500*/  ULEA UR4, UR10, UR4, 0x18 ;  /* 0x000000040a047291 */ /* 0x000fe2000f8ec0ff */
[----:B-1----:R-:W-:-:S05]  /*7510*/  SHF.R.U32.HI R23, RZ, R12, R69 ;  /* 0x0000000cff177219 */ /* 0x002fca0000011645 */
[----:B--234-:R-:W-:-:S05]  /*7520*/  IMAD.SHL.U32 R46, R23, 0x4, RZ ;  /* 0x00000004172e7824 */ /* 0x01cfca00078e00ff */
[----:B------:R-:W-:Y:S02]  /*7530*/  LOP3.LUT R70, R46, 0x3fc, RZ, 0xc0, !PT ;  /* 0x000003fc2e467812 */ /* 0x000fe400078ec0ff */
[----:B------:R-:W1:Y:S04]  /*7540*/  LDC.64 R46, c[0x0][0x390] ;  /* 0x0000e400ff2e7b82 */ /* 0x000e680000000a00 */
[----:B------:R-:W2:Y:S02]  /*7550*/  LDS R70, [R70+UR4] ;  /* 0x0000000446467984 */ /* 0x000ea40008000800 */
[----:B--2---:R-:W-:-:S04]  /*7560*/  IMAD.IADD R71, R53, 0x1, R70 ;  /* 0x0000000135477824 */ /* 0x004fc800078e0246 */
[----:B-1----:R-:W-:-:S05]  /*7570*/  IMAD.WIDE.U32 R46, R71, 0x4, R46 ;  /* 0x00000004472e7825 */ /* 0x002fca00078e002e */
[----:B------:R1:W-:Y:S02]  /*7580*/  STG.E desc[UR6][R46.64], R69 ;  /* 0x000000452e007986 */ /* 0x0003e4000c101906 */
.L_x_266:
[----:B------:R-:W-:Y:S05]  /*7590*/  BSYNC.RECONVERGENT B0 ;  /* 0x0000000000007941 */ /* 0x000fea0003800200 */
.L_x_265:
[----:B------:R-:W-:Y:S01]  /*75a0*/  ISETP.GE.U32.AND P0, PT, R52, R50, PT ;  /* 0x000000323400720c */ /* 0x000fe20003f06070 */
[----:B------:R-:W-:Y:S03]  /*75b0*/  BSSY.RECONVERGENT B0, `(.L_x_267) ;  /* 0x000000f000007945 */ /* 0x000fe60003800200 */
[----:B-1234-:R-:W-:-:S09]  /*75c0*/  P2R R46, PR, RZ, 0x1 ;  /* 0x00000001ff2e7803 */ /* 0x01efd20000000000 */
[----:B------:R-:W-:Y:S05]  /*75d0*/  @P0 BRA `(.L_x_268) ;  /* 0x0000000000300947 */ /* 0x000fea0003800000 */
[----:B------:R-:W-:Y:S01]  /*75e0*/  LEA R68, R52, UR8, 0x2 ;  /* 0x0000000834447c11 */ /* 0x000fe2000f8e10ff */
[----:B------:R-:W-:-:S04]  /*75f0*/  UIADD3 UR4, UPT, UPT, UR9, 0x7800, URZ ;  /* 0x0000780009047890 */ /* 0x000fc8000fffe0ff */
[----:B------:R-:W1:Y:S01]  /*7600*/  LDS R69, [R68] ;  /* 0x0000000044457984 */ /* 0x000e620000000800 */
[----:B------:R-:W-:Y:S01]  /*7610*/  ULEA UR4, UR10, UR4, 0x18 ;  /* 0x000000040a047291 */ /* 0x000fe2000f8ec0ff */
[----:B-1----:R-:W-:-:S05]  /*7620*/  SHF.R.U32.HI R22, RZ, R12, R69 ;  /* 0x0000000cff167219 */ /* 0x002fca0000011645 */
[----:B------:R-:W-:-:S05]  /*7630*/  IMAD.SHL.U32 R46, R22, 0x4, RZ ;  /* 0x00000004162e7824 */ /* 0x000fca00078e00ff */
[----:B------:R-:W-:Y:S02]  /*7640*/  LOP3.LUT R70, R46, 0x3fc, RZ, 0xc0, !PT ;  /* 0x000003fc2e467812 */ /* 0x000fe400078ec0ff */
[----:B------:R-:W1:Y:S03]  /*7650*/  LDC.64 R46, c[0x0][0x390] ;  /* 0x0000e400ff2e7b82 */ /* 0x000e660000000a00 */
[----:B------:R-:W2:Y:S02]  /*7660*/  LDS R71, [R70+UR4] ;  /* 0x0000000446477984 */ /* 0x000ea40008000800 */
[----:B--2---:R-:W-:-:S04]  /*7670*/  IMAD.IADD R71, R52, 0x1, R71 ;  /* 0x0000000134477824 */ /* 0x004fc800078e0247 */
[----:B-1----:R-:W-:-:S05]  /*7680*/  IMAD.WIDE.U32 R46, R71, 0x4, R46 ;  /* 0x00000004472e7825 */ /* 0x002fca00078e002e */
[----:B------:R1:W-:Y:S02]  /*7690*/  STG.E desc[UR6][R46.64], R69 ;  /* 0x000000452e007986 */ /* 0x0003e4000c101906 */
.L_x_268:
[----:B------:R-:W-:Y:S05]  /*76a0*/  BSYNC.RECONVERGENT B0 ;  /* 0x0000000000007941 */ /* 0x000fea0003800200 */
.L_x_267:
[----:B------:R-:W-:Y:S01]  /*76b0*/  ISETP.GE.U32.AND P0, PT, R51, R50, PT ;  /* 0x000000323300720c */ /* 0x000fe20003f06070 */
[----:B------:R-:W-:Y:S03]  /*76c0*/  BSSY.RECONVERGENT B0, `(.L_x_269) ;  /* 0x000000f000007945 */ /* 0x000fe60003800200 */
[----:B-1----:R-:W-:-:S09]  /*76d0*/  P2R R46, PR, RZ, 0x1 ;  /* 0x00000001ff2e7803 */ /* 0x002fd20000000000 */
        /* <DEDUP_REMOVED lines=13> */
.L_x_270:
[----:B------:R-:W-:Y:S05]  /*77b0*/  BSYNC.RECONVERGENT B0 ;  /* 0x0000000000007941 */ /* 0x000fea0003800200 */
.L_x_269:
[----:B------:R-:W-:Y:S01]  /*77c0*/  ISETP.GE.U32.AND P0, PT, R45, R50, PT ;  /* 0x000000322d00720c */ /* 0x000fe20003f06070 */
[----:B------:R-:W-:-:S12]  /*77d0*/  BSSY.RECONVERGENT B0, `(.L_x_271) ;  /* 0x000000e000007945 */ /* 0x000fd80003800200 */
[----:B------:R-:W-:Y:S05]  /*77e0*/  @P0 BRA `(.L_x_272) ;  /* 0x0000000000300947 */ /* 0x000fea0003800000 */
[----:B------:R-:W-:Y:S01]  /*77f0*/  LEA R68, R45, UR8, 0x2 ;  /* 0x000000082d447c11 */ /* 0x000fe2000f8e10ff */
[----:B------:R-:W-:-:S04]  /*7800*/  UIADD3 UR4, UPT, UPT, UR9, 0x7800, URZ ;  /* 0x0000780009047890 */ /* 0x000fc8000fffe0ff */
[----:B-1----:R-:W1:Y:S01]  /*7810*/  LDS R69, [R68] ;  /* 0x0000000044457984 */ /* 0x002e620000000800 */
        /* <DEDUP_REMOVED lines=9> */
.L_x_272:
[----:B------:R-:W-:Y:S05]  /*78b0*/  BSYNC.RECONVERGENT B0 ;  /* 0x0000000000007941 */ /* 0x000fea0003800200 */
.L_x_271:
[----:B------:R-:W-:Y:S01]  /*78c0*/  ISETP.GE.U32.AND P1, PT, R13, R50, PT ;  /* 0x000000320d00720c */ /* 0x000fe20003f26070 */
[----:B------:R-:W-:-:S12]  /*78d0*/  BSSY.RECONVERGENT B0, `(.L_x_273) ;  /* 0x000000e000007945 */ /* 0x000fd80003800200 */
[----:B------:R-:W-:Y:S05]  /*78e0*/  @P1 BRA `(.L_x_274) ;  /* 0x0000000000301947 */ /* 0x000fea0003800000 */
[----:B------:R-:W-:Y:S01]  /*78f0*/  LEA R68, R13, UR8, 0x2 ;  /* 0x000000080d447c11 */ /* 0x000fe2000f8e10ff */
[----:B------:R-:W-:-:S04]  /*7900*/  UIADD3 UR4, UPT, UPT, UR9, 0x7800, URZ ;  /* 0x0000780009047890 */ /* 0x000fc8000fffe0ff */
[----:B-12---:R-:W1:Y:S01]  /*7910*/  LDS R69, [R68] ;  /* 0x0000000044457984 */ /* 0x006e620000000800 */
        /* <DEDUP_REMOVED lines=9> */
.L_x_274:
[----:B------:R-:W-:Y:S05]  /*79b0*/  BSYNC.RECONVERGENT B0 ;  /* 0x0000000000007941 */ /* 0x000fea0003800200 */
.L_x_273:
[----:B------:R-:W-:Y:S01]  /*79c0*/  ISETP.GE.U32.AND P2, PT, R58, R50, PT ;  /* 0x000000323a00720c */ /* 0x000fe20003f46070 */
[----:B------:R-:W-:-:S12]  /*79d0*/  BSSY.RECONVERGENT B0, `(.L_x_275) ;  /* 0x000000e000007945 */ /* 0x000fd80003800200 */
[----:B------:R-:W-:Y:S05]  /*79e0*/  @P2 BRA `(.L_x_276) ;  /* 0x0000000000302947 */ /* 0x000fea0003800000 */
[----:B------:R-:W-:Y:S01]  /*79f0*/  LEA R68, R58, UR8, 0x2 ;  /* 0x000000083a447c11 */ /* 0x000fe2000f8e10ff */
[----:B------:R-:W-:-:S04]  /*7a00*/  UIADD3 UR4, UPT, UPT, UR9, 0x7800, URZ ;  /* 0x0000780009047890 */ /* 0x000fc8000fffe0ff */
[----:B-123--:R-:W1:Y:S01]  /*7a10*/  LDS R69, [R68] ;  /* 0x0000000044457984 */ /* 0x00ee620000000800 */
        /* <DEDUP_REMOVED lines=9> */
.L_x_276:
[----:B------:R-:W-:Y:S05]  /*7ab0*/  BSYNC.RECONVERGENT B0 ;  /* 0x0000000000007941 */ /* 0x000fea0003800200 */
.L_x_275:
[----:B------:R-:W-:Y:S01]  /*7ac0*/  ISETP.GE.U32.AND P3, PT, R59, R50, PT ;  /* 0x000000323b00720c */ /* 0x000fe20003f66070 */
[----:B------:R-:W-:-:S12]  /*7ad0*/  BSSY.RECONVERGENT B0, `(.L_x_277) ;  /* 0x000000e000007945 */ /* 0x000fd80003800200 */
[----:B------:R-:W-:Y:S05]  /*7ae0*/  @P3 BRA `(.L_x_278) ;  /* 0x0000000000303947 */ /* 0x000fea0003800000 */
[----:B------:R-:W-:Y:S01]  /*7af0*/  LEA R68, R59, UR8, 0x2 ;  /* 0x000000083b447c11 */ /* 0x000fe2000f8e10ff */
[----:B------:R-:W-:-:S04]  /*7b00*/  UIADD3 UR4, UPT, UPT, UR9, 0x7800, URZ ;  /* 0x0000780009047890 */ /* 0x000fc8000fffe0ff */
[----:B-1234-:R-:W1:Y:S01]  /*7b10*/  LDS R69, [R68] ;  /* 0x0000000044457984 */ /* 0x01ee620000000800 */
        /* <DEDUP_REMOVED lines=9> */
.L_x_278:
[----:B------:R-:W-:Y:S05]  /*7bb0*/  BSYNC.RECONVERGENT B0 ;  /* 0x0000000000007941 */ /* 0x000fea0003800200 */
.L_x_277:
        /* <DEDUP_REMOVED lines=15> */
.L_x_280:
[----:B------:R-:W-:Y:S05]  /*7cb0*/  BSYNC.RECONVERGENT B0 ;  /* 0x0000000000007941 */ /* 0x000fea0003800200 */
.L_x_279:
[----:B------:R-:W-:Y:S01]  /*7cc0*/  ISETP.GE.U32.AND P5, PT, R62, R50, PT ;  /* 0x000000323e00720c */ /* 0x000fe20003fa6070 */
[----:B------:R-:W-:-:S12]  /*7cd0*/  BSSY.RECONVERGENT B0, `(.L_x_281) ;  /* 0x000000e000007945 */ /* 0x000fd80003800200 */
[----:B------:R-:W-:Y:S05]  /*7ce0*/  @P5 BRA `(.L_x_282) ;  /* 0x0000000000305947 */ /* 0x000fea0003800000 */
[----:B------:R-:W-:Y:S01]  /*7cf0*/  LEA R68, R62, UR8, 0x2 ;  /* 0x000000083e447c11 */ /* 0x000fe2000f8e10ff */
[----:B------:R-:W-:Y:S01]  /*7d00*/  UIADD3 UR4, UPT, UPT, UR9, 0x7800, URZ ;  /* 0x0000780009047890 */ /* 0x000fe2000fffe0ff */
[----:B-1234-:R-:W1:Y:S03]  /*7d10*/  LDC.64 R46, c[0x0][0x390] ;  /* 0x0000e400ff2e7b82 */ /* 0x01ee660000000a00 */
[----:B------:R-:W2:Y:S01]  /*7d20*/  LDS R69, [R68] ;  /* 0x0000000044457984 */ /* 0x000ea20000000800 */
[----:B------:R-:W-:Y:S01]  /*7d30*/  ULEA UR4, UR10, UR4, 0x18 ;  /* 0x000000040a047291 */ /* 0x000fe2000f8ec0ff */
[----:B--2---:R-:W-:-:S05]  /*7d40*/  SHF.R.U32.HI R16, RZ, R12, R69 ;  /* 0x0000000cff107219 */ /* 0x004fca0000011645 */
[----:B------:R-:W-:-:S05]  /*7d50*/  IMAD.SHL.U32 R12, R16, 0x4, RZ ;  /* 0x00000004100c7824 */ /* 0x000fca00078e00ff */
[----:B------:R-:W-:-:S05]  /*7d60*/  LOP3.LUT R12, R12, 0x3fc, RZ, 0xc0, !PT ;  /* 0x000003fc0c0c7812 */ /* 0x000fca00078ec0ff */
[----:B------:R-:W2:Y:S02]  /*7d70*/  LDS R71, [R12+UR4] ;  /* 0x000000040c477984 */ /* 0x000ea40008000800 */
[----:B--2---:R-:W-:-:S04]  /*7d80*/  IMAD.IADD R71, R62, 0x1, R71 ;  /* 0x000000013e477824 */ /* 0x004fc800078e0247 */
[----:B-1----:R-:W-:-:S05]  /*7d90*/  IMAD.WIDE.U32 R46, R71, 0x4, R46 ;  /* 0x00000004472e7825 */ /* 0x002fca00078e002e */
[----:B------:R1:W-:Y:S02]  /*7da0*/  STG.E desc[UR6][R46.64], R69 ;  /* 0x000000452e007986 */ /* 0x0003e4000c101906 */
.L_x_282:
[----:B------:R-:W-:Y:S05]  /*7db0*/  BSYNC.RECONVERGENT B0 ;  /* 0x0000000000007941 */ /* 0x000fea0003800200 */
.L_x_281:
[----:B------:R-:W-:Y:S01]  /*7dc0*/  BAR.SYNC.DEFER_BLOCKING 0x0 ;  /* 0x0000000000007b1d */ /* 0x000fe20000010000 */
[----:B------:R-:W-:-:S13]  /*7dd0*/  ISETP.GE.U32.AND P6, PT, R61, R55, PT ;  /* 0x000000373d00720c */ /* 0x000fda0003fc6070 */
[----:B-1234-:R-:W1:Y:S02]  /*7de0*/  @!P6 LDC.64 R46, c[0x0][0x388] ;  /* 0x0000e200ff2eeb82 */ /* 0x01ee640000000a00 */
[----:B-1----:R-:W-:-:S05]  /*7df0*/  @!P6 IMAD.WIDE.U32 R46, R61, 0x4, R46 ;  /* 0x000000043d2ee825 */ /* 0x002fca00078e002e */
[----:B0-----:R0:W2:Y:S01]  /*7e00*/  @!P6 LDG.E R10, desc[UR6][R46.64] ;  /* 0x000000062e0ae981 */ /* 0x0010a2000c1e1900 */
[----:B------:R-:W-:-:S13]  /*7e10*/  ISETP.GE.U32.AND P6, PT, R15, R55, PT ;  /* 0x000000370f00720c */ /* 0x000fda0003fc6070 */
[----:B0-----:R-:W0:Y:S01]  /*7e20*/  @!P6 LDC.64 R46, c[0x0][0x388] ;  /* 0x0000e200ff2eeb82 */ /* 0x001e220000000a00 */
[C---:B------:R-:W-:Y:S02]  /*7e30*/  VIADD R12, R15.reuse, 0x40 ;  /* 0x000000400f0c7836 */ /* 0x040fe40000000000 */
[----:B0-----:R-:W-:-:S05]  /*7e40*/  @!P6 IMAD.WIDE.U32 R46, R15, 0x4, R46 ;  /* 0x000000040f2ee825 */ /* 0x001fca00078e002e */
[----:B------:R0:W3:Y:S01]  /*7e50*/  @!P6 LDG.E R11, desc[UR6][R46.64] ;  /* 0x000000062e0be981 */ /* 0x0000e2000c1e1900 */
[----:B------:R-:W-:-:S13]  /*7e60*/  ISETP.GE.U32.AND P6, PT, R12, R55, PT ;  /* 0x000000370c00720c */ /* 0x000fda0003fc6070 */
[----:B0-----:R-:W0:Y:S02]  /*7e70*/  @!P6 LDC.64 R46, c[0x0][0x388] ;  /* 0x0000e200ff2eeb82 */ /* 0x001e240000000a00 */
[----:B0-----:R-:W-:-:S04]  /*7e80*/  @!P6 IMAD.WIDE.U32 R46, R12, 0x4, R46 ;  /* 0x000000040c2ee825 */ /* 0x001fc800078e002e */
[----:B------:R-:W-:Y:S01]  /*7e90*/  VIADD R12, R15, 0x60 ;  /* 0x000000600f0c7836 */ /* 0x000fe20000000000 */
[----:B------:R0:W4:Y:S04]  /*7ea0*/  @!P6 LDG.E R9, desc[UR6][R46.64] ;  /* 0x000000062e09e981 */ /* 0x000128000c1e1900 */
[----:B------:R-:W-:-:S13]  /*7eb0*/  ISETP.GE.U32.AND P6, PT, R12, R55, PT ;  /* 0x000000370c00720c */ /* 0x000fda0003fc6070 */
[----:B0-----:R-:W0:Y:S02]  /*7ec0*/  @!P6 LDC.64 R46, c[0x0][0x388] ;  /* 0x0000e200ff2eeb82 */ /* 0x001e240000000a00 */
[----:B0-----:R-:W-:-:S04]  /*7ed0*/  @!P6 IMAD.WIDE.U32 R46, R12, 0x4, R46 ;  /* 0x000000040c2ee825 */ /* 0x001fc800078e002e */
[----:B------:R-:W-:Y:S01]  /*7ee0*/  VIADD R12, R15, 0x80 ;  /* 0x000000800f0c7836 */ /* 0x000fe20000000000 */
[----:B------:R0:W5:Y:S04]  /*7ef0*/  @!P6 LDG.E R8, desc[UR6][R46.64] ;  /* 0x000000062e08e981 */ /* 0x000168000c1e1900 */
        /* <DEDUP_REMOVED lines=46> */
[----:B0-----:R-:W0:Y:S01]  /*81e0*/  @!P6 LDC.64 R46, c[0x0][0x388] ;  /* 0x0000e200ff2eeb82 */ /* 0x001e220000000a00 */
[----:B------:R-:W-:Y:S02]  /*81f0*/  VIADD R15, R15, 0x1c0 ;  /* 0x000001c00f0f7836 */ /* 0x000fe40000000000 */
[----:B0-----:R-:W-:-:S05]  /*8200*/  @!P6 IMAD.WIDE.U32 R46, R12, 0x4, R46 ;  /* 0x000000040c2ee825 */ /* 0x001fca00078e002e */
[----:B------:R0:W5:Y:S01]  /*8210*/  @!P6 LDG.E R48, desc[UR6][R46.64] ;  /* 0x000000062e30e981 */ /* 0x000162000c1e1900 */
[----:B------:R-:W-:-:S13]  /*8220*/  ISETP.GE.U32.AND P6, PT, R15, R55, PT ;  /* 0x000000370f00720c */ /* 0x000fda0003fc6070 */
[----:B0-----:R-:W0:Y:S02]  /*8230*/  @!P6 LDC.64 R46, c[0x0][0x388] ;  /* 0x0000e200ff2eeb82 */ /* 0x001e240000000a00 */
[----:B0-----:R-:W-:-:S05]  /*8240*/  @!P6 IMAD.WIDE.U32 R46, R15, 0x4, R46 ;  /* 0x000000040f2ee825 */ /* 0x001fca00078e002e */
[----:B------:R-:W5:Y:S01]  /*8250*/  @!P6 LDG.E R49, desc[UR6][R46.64] ;  /* 0x000000062e31e981 */ /* 0x000f62000c1e1900 */
[----:B------:R-:W-:Y:S01]  /*8260*/  ISETP.GE.U32.AND P6, PT, R57, R50, PT ;  /* 0x000000323900720c */ /* 0x000fe20003fc6070 */
[----:B------:R-:W-:Y:S02]  /*8270*/  BSSY.RECONVERGENT B0, `(.L_x_283) ;  /* 0x000001c000007945 */ /* 0x000fe40003800200 */
[----:B---3--:R0:W-:Y:S04]  /*8280*/  STS [R30+UR8], R11 ;  /* 0x0000000b1e007988 */ /* 0x0081e80008000808 */
[----:B--2---:R0:W-:Y:S04]  /*8290*/  STS [R31+UR8], R10 ;  /* 0x0000000a1f007988 */ /* 0x0041e80008000808 */
[----:B----4-:R0:W-:Y:S04]  /*82a0*/  STS [R32+UR8], R9 ;  /* 0x0000000920007988 */ /* 0x0101e80008000808 */
[----:B-----5:R0:W-:Y:S04]  /*82b0*/  STS [R33+UR8], R8 ;  /* 0x0000000821007988 */ /* 0x0201e80008000808 */
        /* <DEDUP_REMOVED lines=13> */
[----:B------:R-:W-:Y:S01]  /*8390*/  UIADD3 UR4, UPT, UPT, UR9, 0x7800, URZ ;  /* 0x0000780009047890 */ /* 0x000fe2000fffe0ff */
[----:B------:R-:W-:Y:S01]  /*83a0*/  IMAD.SHL.U32 R29, R29, 0x4, RZ ;  /* 0x000000041d1d7824 */ /* 0x000fe200078e00ff */
[----:B0-----:R-:W-:Y:S01]  /*83b0*/  LDS R5, [R14] ;  /* 0x000000000e057984 */ /* 0x001fe20000000800 */
[----:B------:R-:W0:Y:S01]  /*83c0*/  LDC.64 R2, c[0x0][0x398] ;  /* 0x0000e600ff027b82 */ /* 0x000e220000000a00 */
[----:B------:R-:W-:Y:S02]  /*83d0*/  ULEA UR4, UR10, UR4, 0x18 ;  /* 0x000000040a047291 */ /* 0x000fe4000f8ec0ff */
[----:B------:R-:W-:-:S07]  /*83e0*/  LOP3.LUT R29, R29, 0x3fc, RZ, 0xc0, !PT ;  /* 0x000003fc1d1d7812 */ /* 0x000fce00078ec0ff */
[----:B------:R-:W1:Y:S02]  /*83f0*/  LDS R0, [R29+UR4] ;  /* 0x000000041d007984 */ /* 0x000e640008000800 */
[----:B-1----:R-:W-:-:S04]  /*8400*/  IMAD.IADD R57, R0, 0x1, R57 ;  /* 0x0000000100397824 */ /* 0x002fc800078e0239 */
[----:B0-----:R-:W-:-:S05]  /*8410*/  IMAD.WIDE.U32 R2, R57, 0x4, R2 ;  /* 0x0000000439027825 */ /* 0x001fca00078e0002 */
[----:B------:R1:W-:Y:S02]  /*8420*/  STG.E desc[UR6][R2.64], R5 ;  /* 0x0000000502007986 */ /* 0x0003e4000c101906 */
.L_x_284:
[----:B------:R-:W-:Y:S05]  /*8430*/  BSYNC.RECONVERGENT B0 ;  /* 0x0000000000007941 */ /* 0x000fea0003800200 */
.L_x_283:
[----:B------:R-:W-:Y:S01]  /*8440*/  ISETP.NE.AND P6, PT, R63, RZ, PT ;  /* 0x000000ff3f00720c */ /* 0x000fe20003fc5270 */
[----:B------:R-:W-:-:S12]  /*8450*/  BSSY.RECONVERGENT B0, `(.L_x_285) ;  /* 0x000000f000007945 */ /* 0x000fd80003800200 */
[----:B------:R-:W-:Y:S05]  /*8460*/  @P6 BRA `(.L_x_286) ;  /* 0x0000000000346947 */ /* 0x000fea0003800000 */
[----:B------:R-:W-:Y:S01]  /*8470*/  UIADD3 UR4, UPT, UPT, UR9, 0x7800, URZ ;  /* 0x0000780009047890 */ /* 0x000fe2000fffe0ff */
[----:B------:R-:W-:Y:S01]  /*8480*/  IMAD.SHL.U32 R28, R28, 0x4, RZ ;  /* 0x000000041c1c7824 */ /* 0x000fe200078e00ff */
[----:B0-----:R-:W0:Y:S01]  /*8490*/  S2R R7, SR_TID.X ;  /* 0x0000000000077919 */ /* 0x001e220000002100 */
[----:B-1----:R-:W-:Y:S01]  /*84a0*/  IMAD R5, R56, 0x4, R14 ;  /* 0x0000000438057824 */ /* 0x002fe200078e020e */
[----:B------:R-:W-:Y:S01]  /*84b0*/  ULEA UR4, UR10, UR4, 0x18 ;  /* 0x000000040a047291 */ /* 0x000fe2000f8ec0ff */
[----:B------:R-:W1:Y:S01]  /*84c0*/  LDC.64 R2, c[0x0][0x398] ;  /* 0x0000e600ff027b82 */ /* 0x000e620000000a00 */
[----:B------:R-:W-:-:S03]  /*84d0*/  LOP3.LUT R28, R28, 0x3fc, RZ, 0xc0, !PT ;  /* 0x000003fc1c1c7812 */ /* 0x000fc600078ec0ff */
[----:B------:R-:W-:Y:S04]  /*84e0*/  LDS R5, [R5] ;  /* 0x0000000005057984 */ /* 0x000fe80000000800 */
[----:B------:R-:W2:Y:S01]  /*84f0*/  LDS R28, [R28+UR4] ;  /* 0x000000041c1c7984 */ /* 0x000ea20008000800 */
[----:B0-----:R-:W-:-:S04]  /*8500*/  IMAD.IADD R7, R7, 0x1, R56 ;  /* 0x0000000107077824 */ /* 0x001fc800078e0238 */
[----:B--2---:R-:W-:-:S04]  /*8510*/  IMAD.IADD R7, R7, 0x1, R28 ;  /* 0x0000000107077824 */ /* 0x004fc800078e021c */
[----:B-1----:R-:W-:-:S05]  /*8520*/  IMAD.WIDE.U32 R2, R7, 0x4, R2 ;  /* 0x0000000407027825 */ /* 0x002fca00078e0002 */
[----:B------:R2:W-:Y:S02]  /*8530*/  STG.E desc[UR6][R2.64], R5 ;  /* 0x0000000502007986 */ /* 0x0005e4000c101906 */
.L_x_286:
[----:B------:R-:W-:Y:S05]  /*8540*/  BSYNC.RECONVERGENT B0 ;  /* 0x0000000000007941 */ /* 0x000fea0003800200 */
.L_x_285:
        /* <DEDUP_REMOVED lines=17> */
.L_x_288:
[----:B------:R-:W-:Y:S05]  /*8660*/  BSYNC.RECONVERGENT B0 ;  /* 0x0000000000007941 */ /* 0x000fea0003800200 */
.L_x_287:
        /* <DEDUP_REMOVED lines=18> */
.L_x_290:
[----:B------:R-:W-:Y:S05]  /*8790*/  BSYNC.RECONVERGENT B0 ;  /* 0x0000000000007941 */ /* 0x000fea0003800200 */
.L_x_289:
        /* <DEDUP_REMOVED lines=19> */
.L_x_292:
[----:B------:R-:W-:Y:S05]  /*88d0*/  BSYNC.RECONVERGENT B0 ;  /* 0x0000000000007941 */ /* 0x000fea0003800200 */
.L_x_291:
        /* <DEDUP_REMOVED lines=14> */
.L_x_294:
[----:B------:R-:W-:Y:S05]  /*89c0*/  BSYNC.RECONVERGENT B0 ;  /* 0x0000000000007941 */ /* 0x000fea0003800200 */
.L_x_293:
        /* <DEDUP_REMOVED lines=14> */
.L_x_296:
[----:B------:R-:W-:Y:S05]  /*8ab0*/  BSYNC.RECONVERGENT B0 ;  /* 0x0000000000007941 */ /* 0x000fea0003800200 */
.L_x_295:
        /* <DEDUP_REMOVED lines=14> */
.L_x_298:
[----:B------:R-:W-:Y:S05]  /*8ba0*/  BSYNC.RECONVERGENT B0 ;  /* 0x0000000000007941 */ /* 0x000fea0003800200 */
.L_x_297:
        /* <DEDUP_REMOVED lines=14> */
.L_x_300:
[----:B------:R-:W-:Y:S05]  /*8c90*/  BSYNC.RECONVERGENT B0 ;  /* 0x0000000000007941 */ /* 0x000fea0003800200 */
.L_x_299:
        /* <DEDUP_REMOVED lines=13> */
.L_x_302:
[----:B------:R-:W-:Y:S05]  /*8d70*/  BSYNC.RECONVERGENT B0 ;  /* 0x0000000000007941 */ /* 0x000fea0003800200 */
.L_x_301:
        /* <DEDUP_REMOVED lines=13> */
.L_x_304:
[----:B------:R-:W-:Y:S05]  /*8e50*/  BSYNC.RECONVERGENT B0 ;  /* 0x0000000000007941 */ /* 0x000fea0003800200 */
.L_x_303:
        /* <DEDUP_REMOVED lines=13> */
.L_x_306:
[----:B------:R-:W-:Y:S05]  /*8f30*/  BSYNC.RECONVERGENT B0 ;  /* 0x0000000000007941 */ /* 0x000fea0003800200 */
.L_x_305:
        /* <DEDUP_REMOVED lines=13> */
.L_x_308:
[----:B------:R-:W-:Y:S05]  /*9010*/  BSYNC.RECONVERGENT B0 ;  /* 0x0000000000007941 */ /* 0x000fea0003800200 */
.L_x_307:
        /* <DEDUP_REMOVED lines=13> */
.L_x_310:
[----:B------:R-:W-:Y:S05]  /*90f0*/  BSYNC.RECONVERGENT B0 ;  /* 0x0000000000007941 */ /* 0x000fea0003800200 */
.L_x_309:
[----:B------:R-:W-:Y:S05]  /*9100*/  @P5 EXIT ;  /* 0x000000000000594d */ /* 0x000fea0003800000 */
        /* <DEDUP_REMOVED lines=12> */
.L_x_245:
[----:B------:R-:W0:Y:S01]  /*91d0*/  S2R R54, SR_LANEID ;  /* 0x0000000000367919 */ /* 0x000e220000000000 */
[----:B------:R-:W-:Y:S02]  /*91e0*/  IMAD.MOV.U32 R71, RZ, RZ, R52 ;  /* 0x000000ffff477224 */ /* 0x000fe400078e0034 */
[----:B------:R-:W-:Y:S02]  /*91f0*/  IMAD.MOV.U32 R68, RZ, RZ, 0x1 ;  /* 0x00000001ff447424 */ /* 0x000fe400078e00ff */
[----:B------:R-:W-:Y:S02]  /*9200*/  IMAD.MOV.U32 R79, RZ, RZ, RZ ;  /* 0x000000ffff4f7224 */ /* 0x000fe400078e00ff */
[----:B------:R-:W-:-:S07]  /*9210*/  IMAD.MOV.U32 R64, RZ, RZ, -0x1 ;  /* 0xffffffffff407424 */ /* 0x000fce00078e00ff */
[----:B0-234-:R-:W-:Y:S05]  /*9220*/  WARPSYNC.COLLECTIVE R64, `(.L_x_311) ;  /* 0x0000000040087348 */ /* 0x01dfea0003c00000 */
[----:B------:R1:W0:Y:S02]  /*9230*/  SHFL.UP P3, R66, R71, R68, R79 ;  /* 0x0400004447427389 */ /* 0x000224000006004f */
[----:B01234-:R-:W-:Y:S05]  /*9240*/  ENDCOLLECTIVE ;  /* 0x000000000000791b */ /* 0x01ffea0003800000 */
.L_x_311:
        /* <DEDUP_REMOVED lines=10> */
.L_x_312:
        /* <DEDUP_REMOVED lines=9> */
.L_x_313:
        /* <DEDUP_REMOVED lines=9> */
.L_x_314:
        /* <DEDUP_REMOVED lines=8> */
.L_x_315:
[----:B------:R-:W-:Y:S01]  /*9490*/  IMAD.MOV.U32 R15, RZ, RZ, R66 ;  /* 0x000000ffff0f7224 */ /* 0x000fe200078e0042 */
[----:B------:R-:W-:Y:S06]  /*94a0*/  BRA `(.L_x_316) ;  /* 0xffffffb000f07947 */ /* 0x000fec000383ffff */
.L_x_247:
[----:B------:R-:W0:Y:S01]  /*94b0*/  S2R R54, SR_LANEID ;  /* 0x0000000000367919 */ /* 0x000e220000000000 */
[----:B-1----:R-:W-:Y:S02]  /*94c0*/  IMAD.MOV.U32 R71, RZ, RZ, R19 ;  /* 0x000000ffff477224 */ /* 0x002fe400078e0013 */
[----:B------:R-:W-:Y:S02]  /*94d0*/  IMAD.MOV.U32 R68, RZ, RZ, 0x1 ;  /* 0x00000001ff447424 */ /* 0x000fe400078e00ff */
[----:B------:R-:W-:Y:S02]  /*94e0*/  IMAD.MOV.U32 R79, RZ, RZ, RZ ;  /* 0x000000ffff4f7224 */ /* 0x000fe400078e00ff */
[----:B------:R-:W-:-:S07]  /*94f0*/  IMAD.MOV.U32 R64, RZ, RZ, R18 ;  /* 0x000000ffff407224 */ /* 0x000fce00078e0012 */
[----:B0-234-:R-:W-:Y:S05]  /*9500*/  WARPSYNC.COLLECTIVE R64, `(.L_x_317) ;  /* 0x0000000040087348 */ /* 0x01dfea0003c00000 */
[----:B------:R1:W0:Y:S02]  /*9510*/  SHFL.UP P3, R66, R71, R68, R79 ;  /* 0x0400004447427389 */ /* 0x000224000006004f */
[----:B01234-:R-:W-:Y:S05]  /*9520*/  ENDCOLLECTIVE ;  /* 0x000000000000791b */ /* 0x01ffea0003800000 */
.L_x_317:
        /* <DEDUP_REMOVED lines=9> */
.L_x_318:
        /* <DEDUP_REMOVED lines=9> */
.L_x_319:
        /* <DEDUP_REMOVED lines=9> */
.L_x_320:
        /* <DEDUP_REMOVED lines=9> */
.L_x_321:
        /* <DEDUP_REMOVED lines=9> */
.L_x_322:
[----:B------:R-:W-:Y:S01]  /*9800*/  IMAD.MOV.U32 R69, RZ, RZ, R66 ;  /* 0x000000ffff457224 */ /* 0x000fe200078e0042 */
[----:B------:R-:W-:Y:S06]  /*9810*/  BRA `(.L_x_323) ;  /* 0xffffffb000b07947 */ /* 0x000fec000383ffff */
        .weak           $__internal_1_$__cuda_sm20_div_u16
        .type           $__internal_1_$__cuda_sm20_div_u16,@function
        .size           $__internal_1_$__cuda_sm20_div_u16,(.L_x_445 - $__internal_1_$__cuda_sm20_div_u16)
$__internal_1_$__cuda_sm20_div_u16:
[----:B------:R-:W0:Y:S01]  /*9820*/  I2F.U16 R3, R2 ;  /* 0x0000000200037306 */ /* 0x000e220000101000 */
[----:B------:R-:W-:Y:S01]  /*9830*/  IMAD.MOV.U32 R4, RZ, RZ, 0x4b800000 ;  /* 0x4b800000ff047424 */ /* 0x000fe200078e00ff */
[----:B------:R-:W-:Y:S02]  /*9840*/  I2FP.F32.U32.RZ R0, R0 ;  /* 0x0000000000007245 */ /* 0x000fe4000020d000 */
[C---:B0-----:R-:W-:Y:S02]  /*9850*/  FSETP.GEU.AND P1, PT, |R3|.reuse, 1.175494350822287508e-38, PT ;  /* 0x008000000300780b */ /* 0x041fe40003f2e200 */
[----:B------:R-:W-:Y:S02]  /*9860*/  FSETP.GT.AND P0, PT, |R3|, 8.50705917302346158658e+37, PT ;  /* 0x7e8000000300780b */ /* 0x000fe40003f04200 */
[----:B------:R-:W-:-:S04]  /*9870*/  FSEL R4, R4, 1, !P1 ;  /* 0x3f80000004047808 */ /* 0x000fc80004800000 */
[----:B------:R-:W-:Y:S02]  /*9880*/  FSEL R4, R4, 0.25, !P0 ;  /* 0x3e80000004047808 */ /* 0x000fe40004000000 */
[----:B------:R-:W-:Y:S01]  /*9890*/  ISETP.NE.U32.AND P0, PT, R2, RZ, PT ;  /* 0x000000ff0200720c */ /* 0x000fe20003f05070 */
[----:B------:R-:W-:Y:S02]  /*98a0*/  IMAD.MOV.U32 R2, RZ, RZ, R6 ;  /* 0x000000ffff027224 */ /* 0x000fe400078e0006 */
[----:B------:R-:W-:-:S06]  /*98b0*/  FMUL R5, R3, R4 ;  /* 0x0000000403057220 */ /* 0x000fcc0000400000 */
        /* <DEDUP_REMOVED lines=8> */
[----:B------:R-:W-:Y:S06]  /*9940*/  RET.REL.NODEC R2 `(_Z19RadixDownsweepPairsIjEvPT_PjS1_S2_S2_S2_jj) ;  /* 0xffffff6402ac7950 */ /* 0x000fec0003c3ffff */
.L_x_324:
        /* <DEDUP_REMOVED lines=11> */
.L_x_445:


//--------------------- .text._Z12RadixUpsweepIjEvPT_PjS2_jj --------------------------
	.section	.text._Z12RadixUpsweepIjEvPT_PjS2_jj,"ax",@progbits
	.align	128
        .global         _Z12RadixUpsweepIjEvPT_PjS2_jj
        .type           _Z12RadixUpsweepIjEvPT_PjS2_jj,@function
        .size           _Z12RadixUpsweepIjEvPT_PjS2_jj,(.L_x_449 - _Z12RadixUpsweepIjEvPT_PjS2_jj)
        .other          _Z12RadixUpsweepIjEvPT_PjS2_jj,@"STO_CUDA_ENTRY STV_DEFAULT"
_Z12RadixUpsweepIjEvPT_PjS2_jj:
.text._Z12RadixUpsweepIjEvPT_PjS2_jj:
        /* <DEDUP_REMOVED lines=49> */
.L_x_329:
[----:B------:R-:W-:Y:S01]  /*0310*/  VIADD R4, R4, 0x1 ;  /* 0x0000000104047836 */ /* 0x000fe20000000000 */
[----:B------:R0:W-:Y:S04]  /*0320*/  STS [R5], RZ ;  /* 0x000000ff05007388 */ /* 0x0001e80000000800 */
[----:B------:R-:W-:Y:S02]  /*0330*/  ISETP.NE.AND P0, PT, R4, RZ, PT ;  /* 0x000000ff0400720c */ /* 0x000fe40003f05270 */
[----:B0-----:R-:W-:-:S11]  /*0340*/  LEA R5, R0, R5, 0x2 ;  /* 0x0000000500057211 */ /* 0x001fd600078e10ff */
[----:B------:R-:W-:Y:S05]  /*0350*/  @P0 BRA `(.L_x_329) ;  /* 0xfffffffc00ec0947 */ /* 0x000fea000383ffff */
.L_x_328:
[----:B------:R-:W-:Y:S05]  /*0360*/  BSYNC.RECONVERGENT B1 ;  /* 0x0000000000017941 */ /* 0x000fea0003800200 */
.L_x_327:
[----:B------:R-:W-:Y:S05]  /*0370*/  @!P1 BRA `(.L_x_326) ;  /* 0x00000000003c9947 */ /* 0x000fea0003800000 */
[----:B------:R-:W0:Y:S01]  /*0380*/  S2UR UR5, SR_CgaCtaId ;  /* 0x00000000000579c3 */ /* 0x000e220000008800 */
[----:B------:R-:W-:Y:S02]  /*0390*/  UMOV UR4, 0x400 ;  /* 0x0000040000047882 */ /* 0x000fe40000000000 */
[----:B0-----:R-:W-:-:S06]  /*03a0*/  ULEA UR4, UR5, UR4, 0x18 ;  /* 0x0000000405047291 */ /* 0x001fcc000f8ec0ff */
[----:B------:R-:W-:-:S07]  /*03b0*/  LEA R5, R3, UR4, 0x2 ;  /* 0x0000000403057c11 */ /* 0x000fce000f8e10ff */
.L_x_330:
        /* <DEDUP_REMOVED lines=11> */
.L_x_326:
[----:B------:R-:W-:Y:S05]  /*0470*/  BSYNC.RECONVERGENT B0 ;  /* 0x0000000000007941 */ /* 0x000fea0003800200 */
.L_x_325:
        /* <DEDUP_REMOVED lines=22> */
.L_x_335:
[----:B-1----:R-:W1:Y:S02]  /*05e0*/  LDC.64 R16, c[0x0][0x380] ;  /* 0x0000e000ff107b82 */ /* 0x002e640000000a00 */
[----:B-1----:R-:W-:-:S06]  /*05f0*/  IMAD.WIDE.U32 R16, R27, 0x10, R16 ;  /* 0x000000101b107825 */ /* 0x002fcc00078e0010 */
[----:B------:R-:W5:Y:S01]  /*0600*/  LDG.E.128 R16, desc[UR36][R16.64] ;  /* 0x0000002410107981 */ /* 0x000f62000c1e1d00 */
[----:B------:R-:W-:Y:S01]  /*0610*/  ISETP.GT.U32.AND P0, PT, R27, 0x4, PT ;  /* 0x000000041b00780c */ /* 0x000fe20003f04070 */
[----:B------:R-:W-:Y:S05]  /*0620*/  YIELD ;  /* 0x0000000000007946 */ /* 0x000fea0003800000 */
[----:B------:R-:W-:Y:S07]  /*0630*/  BSSY.RECONVERGENT B6, `(.L_x_333) ;  /* 0x000000c000067945 */ /* 0x000fee0003800200 */
[----:B------:R-:W-:Y:S05]  /*0640*/  @P0 BRA `(.L_x_334) ;  /* 0x0000000000280947 */ /* 0x000fea0003800000 */
[----:B------:R-:W-:Y:S01]  /*0650*/  MOV R8, 0x10 ;  /* 0x0000001000087802 */ /* 0x000fe20000000f00 */
[----:B-----5:R1:W-:Y:S01]  /*0660*/  STL.128 [R1], R16 ;  /* 0x0000001001007387 */ /* 0x0203e20000100c00 */
        /* <DEDUP_REMOVED lines=8> */
.L_x_334:
[----:B------:R-:W-:Y:S05]  /*06f0*/  BSYNC.RECONVERGENT B6 ;  /* 0x0000000000067941 */ /* 0x000fea0003800200 */
.L_x_333:
[----:B-----5:R-:W-:Y:S02]  /*0700*/  SHF.R.U32.HI R17, RZ, UR41, R17 ;  /* 0x00000029ff117c19 */ /* 0x020fe40008011611 */
        /* <DEDUP_REMOVED lines=22> */
.L_x_332:
[----:B------:R-:W-:Y:S05]  /*0870*/  BSYNC B7 ;  /* 0x0000000000077941 */ /* 0x000fea0003800000 */
.L_x_331:
        /* <DEDUP_REMOVED lines=8> */
.L_x_339:
[----:B------:R-:W1:Y:S02]  /*0900*/  LDC.64 R4, c[0x0][0x380] ;  /* 0x0000e000ff047b82 */ /* 0x000e640000000a00 */
[----:B-1----:R-:W-:-:S05]  /*0910*/  IMAD.WIDE.U32 R4, R16, 0x4, R4 ;  /* 0x0000000410047825 */ /* 0x002fca00078e0004 */
[----:B------:R1:W5:Y:S01]  /*0920*/  LDG.E R17, desc[UR36][R4.64] ;  /* 0x0000002404117981 */ /* 0x000362000c1e1900 */
[----:B------:R-:W-:Y:S01]  /*0930*/  ISETP.GT.U32.AND P0, PT, R16, 0x4, PT ;  /* 0x000000041000780c */ /* 0x000fe20003f04070 */
[----:B------:R-:W-:Y:S05]  /*0940*/  YIELD ;  /* 0x0000000000007946 */ /* 0x000fea0003800000 */
[----:B------:R-:W-:Y:S07]  /*0950*/  BSSY.RECONVERGENT B6, `(.L_x_337) ;  /* 0x000000c000067945 */ /* 0x000fee0003800200 */
[----:B-12---:R-:W-:Y:S05]  /*0960*/  @P0 BRA `(.L_x_338) ;  /* 0x0000000000280947 */ /* 0x006fea0003800000 */
[----:B------:R-:W-:Y:S01]  /*0970*/  MOV R8, 0x10 ;  /* 0x0000001000087802 */ /* 0x000fe20000000f00 */
[----:B-----5:R1:W-:Y:S01]  /*0980*/  STL.64 [R1], R16 ;  /* 0x0000001001007387 */ /* 0x0203e20000100a00 */
        /* <DEDUP_REMOVED lines=8> */
.L_x_338:
[----:B------:R-:W-:Y:S05]  /*0a10*/  BSYNC.RECONVERGENT B6 ;  /* 0x0000000000067941 */ /* 0x000fea0003800200 */
.L_x_337:
[----:B-----5:R-:W-:Y:S01]  /*0a20*/  SHF.R.U32.HI R17, RZ, UR39, R17 ;  /* 0x00000027ff117c19 */ /* 0x020fe20008011611 */
[----:B0-----:R-:W-:-:S04]  /*0a30*/  IMAD.IADD R16, R19, 0x1, R16 ;  /* 0x0000000113107824 */ /* 0x001fc800078e0210 */
[----:B------:R-:W-:Y:S01]  /*0a40*/  IMAD.SHL.U32 R17, R17, 0x4, RZ ;  /* 0x0000000411117824 */ /* 0x000fe200078e00ff */
[----:B------:R-:W-:-:S04]  /*0a50*/  ISETP.GE.U32.AND P0, PT, R16, UR38, PT ;  /* 0x0000002610007c0c */ /* 0x000fc8000bf06070 */
[----:B------:R-:W-:-:S05]  /*0a60*/  LOP3.LUT R0, R17, 0x3fc, RZ, 0xc0, !PT ;  /* 0x000003fc11007812 */ /* 0x000fca00078ec0ff */
[----:B------:R-:W-:-:S05]  /*0a70*/  IMAD.IADD R0, R23, 0x1, R0 ;  /* 0x0000000117007824 */ /* 0x000fca00078e0200 */
[----:B------:R2:W-:Y:S01]  /*0a80*/  ATOMS.POPC.INC.32 RZ, [R0+URZ] ;  /* 0x0000000000ff7f8c */ /* 0x0005e2000d8000ff */
[----:B------:R-:W-:Y:S05]  /*0a90*/  @!P0 BRA `(.L_x_339) ;  /* 0xfffffffc00988947 */ /* 0x000fea000383ffff */
.L_x_336:
        /* <DEDUP_REMOVED lines=53> */
.L_x_344:
        /* <DEDUP_REMOVED lines=23> */
.L_x_366:
[----:B------:R-:W-:Y:S01]  /*0f60*/  IADD3 R8, PT, PT, R8, 0x1, RZ ;  /* 0x0000000108087810 */ /* 0x000fe20007ffe0ff */
[----:B-1----:R1:W-:Y:S01]  /*0f70*/  STS [R20], R14 ;  /* 0x0000000e14007388 */ /* 0x0023e20000000800 */
[----:B------:R-:W-:Y:S02]  /*0f80*/  IMAD.IADD R16, R9, 0x1, R16 ;  /* 0x0000000109107824 */ /* 0x000fe400078e0210 */
[----:B------:R-:W-:Y:S01]  /*0f90*/  ISETP.NE.AND P5, PT, R8, RZ, PT ;  /* 0x000000ff0800720c */ /* 0x000fe20003fa5270 */
[----:B-1----:R-:W-:-:S12]  /*0fa0*/  IMAD R20, R17, 0x4, R20 ;  /* 0x0000000411147824 */ /* 0x002fd800078e0214 */
[----:B------:R-:W-:Y:S05]  /*0fb0*/  @P5 BRA `(.L_x_344) ;  /* 0xfffffffc008c5947 */ /* 0x000fea000383ffff */
.L_x_342:
[----:B------:R-:W-:Y:S05]  /*0fc0*/  BSYNC B0 ;  /* 0x0000000000007941 */ /* 0x000fea0003800000 */
.L_x_341:
        /* <DEDUP_REMOVED lines=21> */
.L_x_346:
        /* <DEDUP_REMOVED lines=55> */
[----:B------:R-:W-:Y:S01]  /*1490*/  IADD3 R6, PT, PT, R5, R6, RZ ;  /* 0x0000000605067210 */ /* 0x000fe20007ffe0ff */
[----:B------:R-:W-:-:S04]  /*14a0*/  IMAD R5, R17, 0x4, R10 ;  /* 0x0000000411057824 */ /* 0x000fc800078e020a */
        /* <DEDUP_REMOVED lines=9> */
[----:B------:R-:W0:Y:S04]  /*1540*/  SHFL.IDX PT, R20, R14, R4, 0x1f ;  /* 0x00001f040e147589 */ /* 0x000e2800000e0000 */
[----:B0-----:R-:W-:Y:S04]  /*1550*/  STS [R10+-0x400], R20 ;  /* 0xfffc00140a007388 */ /* 0x001fe80000000800 */
[----:B------:R-:W-:Y:S04]  /*1560*/  LDS R6, [R5] ;  /* 0x0000000005067984 */ /* 0x000fe80000000800 */
[----:B------:R-:W0:Y:S02]  /*1570*/  LDS R11, [R5+-0x400] ;  /* 0xfffc0000050b7984 */ /* 0x000e240000000800 */
[----:B0-----:R-:W-:-:S05]  /*1580*/  IMAD.IADD R6, R6, 0x1, R11 ;  /* 0x0000000106067824 */ /* 0x001fca00078e020b */
[----:B------:R-:W0:Y:S02]  /*1590*/  SHFL.UP PT, R2, R6, 0x1, RZ ;  /* 0x0420000006027989 */ /* 0x000e2400000e00ff */
[----:B0-----:R-:W-:-:S04]  /*15a0*/  SEL R11, R2, RZ, P0 ;  /* 0x000000ff020b7207 */ /* 0x001fc80000000000 */
[----:B------:R-:W-:Y:S01]  /*15b0*/  IADD3 R22, PT, PT, R6, R11, RZ ;  /* 0x0000000b06167210 */ /* 0x000fe20007ffe0ff */
[----:B------:R-:W-:-:S04]  /*15c0*/  IMAD.WIDE.U32 R10, R19, 0x4, R8 ;  /* 0x00000004130a7825 */ /* 0x000fc800078e0008 */
        /* <DEDUP_REMOVED lines=8> */
[----:B------:R-:W-:Y:S01]  /*1650*/  IADD3 R20, PT, PT, R26, R3, RZ ;  /* 0x000000031a147210 */ /* 0x000fe20007ffe0ff */
[----:B------:R-:W-:-:S04]  /*1660*/  IMAD.WIDE.U32 R2, R23, 0x4, R8 ;  /* 0x0000000417027825 */ /* 0x000fc800078e0008 */
        /* <DEDUP_REMOVED lines=8> */
.L_x_392:
[----:B0-----:R3:W-:Y:S01]  /*16f0*/  STS [R5+-0x400], R22 ;  /* 0xfffc001605007388 */ /* 0x0017e20000000800 */
[C---:B------:R-:W-:Y:S01]  /*1700*/  IADD3 R18, PT, PT, R17.reuse, R18, R17 ;  /* 0x0000001211127210 */ /* 0x040fe20007ffe011 */
[----:B------:R-:W-:Y:S01]  /*1710*/  IMAD R0, R17, 0x10, R0 ;  /* 0x0000001011007824 */ /* 0x000fe200078e0200 */
[C---:B------:R-:W-:Y:S01]  /*1720*/  LEA R19, R16.reuse, R19, 0x2 ;  /* 0x0000001310137211 */ /* 0x040fe200078e10ff */
[----:B------:R-:W-:Y:S01]  /*1730*/  IMAD R21, R16, 0x4, R21 ;  /* 0x0000000410157824 */ /* 0x000fe200078e0215 */
[----:B------:R-:W-:Y:S01]  /*1740*/  ISETP.GE.U32.AND P5, PT, R18, 0x100, PT ;  /* 0x000001001200780c */ /* 0x000fe20003fa6070 */
[C---:B------:R-:W-:Y:S01]  /*1750*/  IMAD R23, R16.reuse, 0x4, R23 ;  /* 0x0000000410177824 */ /* 0x040fe200078e0217 */
[----:B------:R-:W-:-:S11]  /*1760*/  LEA R27, R16, R27, 0x2 ;  /* 0x0000001b101b7211 */ /* 0x000fd600078e10ff */
[----:B---3--:R-:W-:Y:S05]  /*1770*/  @!P5 BRA `(.L_x_346) ;  /* 0xfffffff80068d947 */ /* 0x008fea000383ffff */
.L_x_340:
        /* <DEDUP_REMOVED lines=16> */
[----:B0-2---:R-:W-:-:S05]  /*1880*/  SEL R0, R14, RZ, P0 ;  /* 0x000000ff0e007207 */ /* 0x005fca0000000000 */
[----:B------:R-:W-:-:S05]  /*1890*/  IMAD.IADD R0, R13, 0x1, R0 ;  /* 0x000000010d007824 */ /* 0x000fca00078e0200 */
[----:B------:R-:W0:Y:S02]  /*18a0*/  SHFL.UP PT, R14, R0, 0x2, RZ ;  /* 0x04400000000e7989 */ /* 0x000e2400000e00ff */
[----:B0-----:R-:W-:Y:S02]  /*18b0*/  SEL R3, R14, RZ, P1 ;  /* 0x000000ff0e037207 */ /* 0x001fe40000800000 */
[----:B------:R-:W-:-:S03]  /*18c0*/  ISETP.GE.U32.AND P1, PT, R6, 0x4, PT ;  /* 0x000000040600780c */ /* 0x000fc60003f26070 */
[----:B------:R-:W-:-:S05]  /*18d0*/  IMAD.IADD R2, R0, 0x1, R3 ;  /* 0x0000000100027824 */ /* 0x000fca00078e0203 */
[----:B------:R-:W0:Y:S02]  /*18e0*/  SHFL.UP PT, R14, R2, 0x4, RZ ;  /* 0x04800000020e7989 */ /* 0x000e2400000e00ff */
[----:B0-----:R-:W-:Y:S02]  /*18f0*/  SEL R3, R14, RZ, P1 ;  /* 0x000000ff0e037207 */ /* 0x001fe40000800000 */
[----:B------:R-:W-:Y:S02]  /*1900*/  ISETP.GE.U32.AND P1, PT, R6, 0x8, PT ;  /* 0x000000080600780c */ /* 0x000fe40003f26070 */
[----:B------:R-:W-:-:S05]  /*1910*/  IADD3 R4, PT, PT, R2, R3, RZ ;  /* 0x0000000302047210 */ /* 0x000fca0007ffe0ff */
        /* <DEDUP_REMOVED lines=8> */
.L_x_399:
[----:B-1----:R-:W-:-:S05]  /*19a0*/  SEL R14, R14, RZ, P0 ;  /* 0x000000ff0e0e7207 */ /* 0x002fca0000000000 */
[----:B------:R3:W-:Y:S02]  /*19b0*/  STS [R5], R14 ;  /* 0x0000000e05007388 */ /* 0x0007e40000000800 */
.L_x_347:
        /* <DEDUP_REMOVED lines=16> */
[----:B0-----:R-:W-:-:S06]  /*1ac0*/  IADD3 R2, PT, PT, R6, 0xffffffe, RZ ;  /* 0x0ffffffe06027810 */ /* 0x001fcc0007ffe0ff */
        /* <DEDUP_REMOVED lines=9> */
[----:B------:R-:W-:Y:S01]  /*1b60*/  @P0 IMAD.IADD R5, R5, 0x1, -R18 ;  /* 0x0000000105050824 */ /* 0x000fe200078e0a12 */
[----:B------:R-:W-:-:S04]  /*1b70*/  @P0 IADD3 R3, PT, PT, R3, 0x1, RZ ;  /* 0x0000000103030810 */ /* 0x000fc80007ffe0ff */
[----:B------:R-:W-:-:S13]  /*1b80*/  ISETP.GE.U32.AND P1, PT, R5, R18, PT ;  /* 0x000000120500720c */ /* 0x000fda0003f26070 */
[----:B------:R-:W-:Y:S01]  /*1b90*/  @P1 VIADD R3, R3, 0x1 ;  /* 0x0000000103031836 */ /* 0x000fe20000000000 */
[----:B------:R-:W-:-:S05]  /*1ba0*/  @!P2 LOP3.LUT R3, RZ, R18, RZ, 0x33, !PT ;  /* 0x00000012ff03a212 */ /* 0x000fca00078e33ff */
[----:B------:R-:W-:-:S05]  /*1bb0*/  IMAD.IADD R0, R4, 0x1, R3 ;  /* 0x0000000104007824 */ /* 0x000fca00078e0203 */
[C---:B------:R-:W-:Y:S02]  /*1bc0*/  LOP3.LUT R2, R0.reuse, 0x3, RZ, 0xc0, !PT ;  /* 0x0000000300027812 */ /* 0x040fe400078ec0ff */
[----:B------:R-:W-:Y:S02]  /*1bd0*/  ISETP.GE.U32.AND P1, PT, R0, 0x3, PT ;  /* 0x000000030000780c */ /* 0x000fe40003f26070 */
        /* <DEDUP_REMOVED lines=13> */
.L_x_351:
[----:B0-----:R0:W1:Y:S01]  /*1cb0*/  LDS R11, [R7] ;  /* 0x00000000070b7984 */ /* 0x0010620000000800 */
[----:B------:R-:W-:Y:S01]  /*1cc0*/  IADD3 R6, PT, PT, R6, 0x1, RZ ;  /* 0x0000000106067810 */ /* 0x000fe20007ffe0ff */
[----:B--2---:R-:W-:-:S03]  /*1cd0*/  IMAD.WIDE.U32 R2, R9, 0x4, R4 ;  /* 0x0000000409027825 */ /* 0x004fc600078e0004 */
[----:B------:R-:W-:Y:S01]  /*1ce0*/  ISETP.NE.AND P0, PT, R6, RZ, PT ;  /* 0x000000ff0600720c */ /* 0x000fe20003f05270 */
[C---:B------:R-:W-:Y:S02]  /*1cf0*/  IMAD.IADD R9, R18.reuse, 0x1, R9 ;  /* 0x0000000112097824 */ /* 0x040fe400078e0209 */
[----:B0-----:R-:W-:Y:S01]  /*1d00*/  IMAD R7, R18, 0x4, R7 ;  /* 0x0000000412077824 */ /* 0x001fe200078e0207 */
[----:B-1----:R0:W-:Y:S09]  /*1d10*/  REDG.E.ADD.STRONG.GPU desc[UR36][R2.64], R11 ;  /* 0x0000000b0200798e */ /* 0x0021f2000c12e124 */
[----:B------:R-:W-:Y:S05]  /*1d20*/  @P0 BRA `(.L_x_351) ;  /* 0xfffffffc00e00947 */ /* 0x000fea000383ffff */
.L_x_350:
        /* <DEDUP_REMOVED lines=11> */
.L_x_352:
[C---:B------:R-:W-:Y:S01]  /*1de0*/  LEA R0, R18.reuse, R13, 0x2 ;  /* 0x0000000d12007211 */ /* 0x040fe200078e10ff */
[C-C-:B------:R-:W-:Y:S01]  /*1df0*/  IMAD R12, R18.reuse, 0x8, R13.reuse ;  /* 0x00000008120c7824 */ /* 0x140fe200078e020d */
[----:B0-----:R0:W1:Y:S01]  /*1e00*/  LDS R23, [R13] ;  /* 0x000000000d177984 */ /* 0x0010620000000800 */
[C---:B------:R-:W-:Y:S02]  /*1e10*/  IMAD R14, R18.reuse, 0xc, R13 ;  /* 0x0000000c120e7824 */ /* 0x040fe400078e020d */
[--C-:B------:R-:W-:Y:S01]  /*1e20*/  IMAD.WIDE.U32 R4, R15, 0x4, R2.reuse ;  /* 0x000000040f047825 */ /* 0x100fe200078e0002 */
[----:B------:R-:W2:Y:S03]  /*1e30*/  LDS R27, [R0] ;  /* 0x00000000001b7984 */ /* 0x000ea60000000800 */
[--C-:B------:R-:W-:Y:S01]  /*1e40*/  IMAD.WIDE.U32 R6, R17, 0x4, R2.reuse ;  /* 0x0000000411067825 */ /* 0x100fe200078e0002 */
[----:B------:R-:W3:Y:S03]  /*1e50*/  LDS R29, [R12] ;  /* 0x000000000c1d7984 */ /* 0x000ee60000000800 */
[----:B------:R-:W-:Y:S01]  /*1e60*/  IMAD.WIDE.U32 R8, R19, 0x4, R2 ;  /* 0x0000000413087825 */ /* 0x000fe200078e0002 */
[----:B------:R-:W4:Y:S03]  /*1e70*/  LDS R14, [R14] ;  /* 0x000000000e0e7984 */ /* 0x000f260000000800 */
[----:B------:R-:W-:-:S02]  /*1e80*/  IMAD R25, R18, 0x4, R25 ;  /* 0x0000000412197824 */ /* 0x000fc400078e0219 */
[----:B------:R-:W-:-:S03]  /*1e90*/  IMAD.WIDE.U32 R10, R21, 0x4, R2 ;  /* 0x00000004150a7825 */ /* 0x000fc600078e0002 */
[----:B------:R-:W-:Y:S01]  /*1ea0*/  ISETP.GE.U32.AND P0, PT, R25, 0x100, PT ;  /* 0x000001001900780c */ /* 0x000fe20003f06070 */
[C---:B------:R-:W-:Y:S01]  /*1eb0*/  IMAD R19, R18.reuse, 0x4, R19 ;  /* 0x0000000412137824 */ /* 0x040fe200078e0213 */
[C---:B------:R-:W-:Y:S01]  /*1ec0*/  LEA R17, R18.reuse, R17, 0x2 ;  /* 0x0000001112117211 */ /* 0x040fe200078e10ff */
[C---:B------:R-:W-:Y:S01]  /*1ed0*/  IMAD R21, R18.reuse, 0x4, R21 ;  /* 0x0000000412157824 */ /* 0x040fe200078e0215 */
[C---:B------:R-:W-:Y:S01]  /*1ee0*/  LEA R15, R18.reuse, R15, 0x2 ;  /* 0x0000000f120f7211 */ /* 0x040fe200078e10ff */
[----:B0-----:R-:W-:Y:S01]  /*1ef0*/  IMAD R13, R18, 0x10, R13 ;  /* 0x00000010120d7824 */ /* 0x001fe200078e020d */
[----:B-1----:R0:W-:Y:S04]  /*1f00*/  REDG.E.ADD.STRONG.GPU desc[UR36][R4.64], R23 ;  /* 0x000000170400798e */ /* 0x0021e8000c12e124 */
[----:B--2---:R0:W-:Y:S04]  /*1f10*/  REDG.E.ADD.STRONG.GPU desc[UR36][R6.64], R27 ;  /* 0x0000001b0600798e */ /* 0x0041e8000c12e124 */
[----:B---3--:R0:W-:Y:S04]  /*1f20*/  REDG.E.ADD.STRONG.GPU desc[UR36][R8.64], R29 ;  /* 0x0000001d0800798e */ /* 0x0081e8000c12e124 */
[----:B----4-:R0:W-:Y:S01]  /*1f30*/  REDG.E.ADD.STRONG.GPU desc[UR36][R10.64], R14 ;  /* 0x0000000e0a00798e */ /* 0x0101e2000c12e124 */
[----:B------:R-:W-:Y:S05]  /*1f40*/  @!P0 BRA `(.L_x_352) ;  /* 0xfffffffc00a48947 */ /* 0x000fea000383ffff */
[----:B------:R-:W-:Y:S05]  /*1f50*/  EXIT ;  /* 0x000000000000794d */ /* 0x000fea0003800000 */
.L_x_349:
        /* <DEDUP_REMOVED lines=15> */
[----:B------:R-:W-:-:S05]  /*2050*/  IMAD.HI.U32 R3, R6, R5, RZ ;  /* 0x0000000506037227 */ /* 0x000fca00078e00ff */
[----:B------:R-:W-:-:S05]  /*2060*/  IADD3 R0, PT, PT, -R3, RZ, RZ ;  /* 0x000000ff03007210 */ /* 0x000fca0007ffe1ff */
        /* <DEDUP_REMOVED lines=8> */
[----:B------:R-:W-:-:S04]  /*20f0*/  LOP3.LUT R0, R8, 0x3, RZ, 0xc0, !PT ;  /* 0x0000000308007812 */ /* 0x000fc800078ec0ff */
[----:B------:R-:W-:-:S13]  /*2100*/  ISETP.NE.AND P0, PT, R0, 0x3, PT ;  /* 0x000000030000780c */ /* 0x000fda0003f05270 */
[----:B------:R-:W-:Y:S05]  /*2110*/  @!P0 BRA `(.L_x_354) ;  /* 0x0000000000648947 */ /* 0x000fea0003800000 */
[----:B------:R-:W0:Y:S01]  /*2120*/  S2UR UR5, SR_CgaCtaId ;  /* 0x00000000000579c3 */ /* 0x000e220000008800 */
[----:B------:R-:W-:Y:S01]  /*2130*/  VIADD R0, R8, 0x1 ;  /* 0x0000000108007836 */ /* 0x000fe20000000000 */
[----:B------:R-:W-:-:S04]  /*2140*/  UMOV UR4, 0x400 ;  /* 0x0000040000047882 */ /* 0x000fc80000000000 */
[----:B------:R-:W-:Y:S02]  /*2150*/  LOP3.LUT R0, R0, 0x3, RZ, 0xc0, !PT ;  /* 0x0000000300007812 */ /* 0x000fe400078ec0ff */
[----:B------:R-:W1:Y:S03]  /*2160*/  LDC R4, c[0x0][0x39c] ;  /* 0x0000e700ff047b82 */ /* 0x000e660000000800 */
[----:B------:R-:W-:-:S05]  /*2170*/  IMAD.MOV R6, RZ, RZ, -R0 ;  /* 0x000000ffff067224 */ /* 0x000fca00078e0a00 */
[----:B------:R-:W2:Y:S01]  /*2180*/  LDC.64 R2, c[0x0][0x388] ;  /* 0x0000e200ff027b82 */ /* 0x000ea20000000a00 */
[----:B0-----:R-:W-:-:S06]  /*2190*/  ULEA UR4, UR5, UR4, 0x18 ;  /* 0x0000000405047291 */ /* 0x001fcc000f8ec0ff */
[----:B------:R-:W-:Y:S02]  /*21a0*/  LEA R7, R25, UR4, 0x2 ;  /* 0x0000000419077c11 */ /* 0x000fe4000f8e10ff */
[----:B-1----:R-:W-:Y:S01]  /*21b0*/  LEA R9, R4, R25, 0x5 ;  /* 0x0000001904097211 */ /* 0x002fe200078e28ff */
[----:B------:R-:W-:-:S07]  /*21c0*/  IMAD R25, R0, R18, R25 ;  /* 0x0000001200197224 */ /* 0x000fce00078e0219 */
.L_x_356:
[----:B-1----:R0:W1:Y:S01]  /*21d0*/  LDS R17, [R7] ;  /* 0x0000000007117984 */ /* 0x0020620000000800 */
[----:B------:R-:W-:Y:S01]  /*21e0*/  UMOV UR4, 0xfffffffe ;  /* 0xfffffffe00047882 */ /* 0x000fe20000000000 */
[----:B--2---:R-:W-:Y:S02]  /*21f0*/  IMAD.WIDE.U32 R4, R9, 0x4, R2 ;  /* 0x0000000409047825 */ /* 0x004fe400078e0002 */
[----:B------:R0:W2:Y:S01]  /*2200*/  LDS R13, [R7+-0x4] ;  /* 0xfffffc00070d7984 */ /* 0x0000a20000000800 */
[----:B------:R-:W-:Y:S05]  /*2210*/  BRA.DIV UR4, `(.L_x_355) ;  /* 0x0000001604947947 */ /* 0x000fea000b800000 */
[----:B------:R-:W-:-:S06]  /*2220*/  IMAD.MOV.U32 R14, RZ, RZ, -0x2 ;  /* 0xfffffffeff0e7424 */ /* 0x000fcc00078e00ff */
[----:B--2---:R2:W3:Y:S02]  /*2230*/  SHFL.IDX PT, R14, R13, 0x1, 0x1f ;  /* 0x00201f000d0e7f89 */ /* 0x0044e400000e0000 */
.L_x_402:
[----:B------:R-:W-:Y:S01]  /*2240*/  VIADD R6, R6, 0x1 ;  /* 0x0000000106067836 */ /* 0x000fe20000000000 */
[----:B-1-3--:R-:W-:-:S04]  /*2250*/  IADD3 R17, PT, PT, R17, R14, RZ ;  /* 0x0000000e11117210 */ /* 0x00afc80007ffe0ff */
[----:B------:R-:W-:Y:S01]  /*2260*/  ISETP.NE.AND P0, PT, R6, RZ, PT ;  /* 0x000000ff0600720c */ /* 0x000fe20003f05270 */
[----:B------:R1:W-:Y:S01]  /*2270*/  REDG.E.ADD.STRONG.GPU desc[UR36][R4.64], R17 ;  /* 0x000000110400798e */ /* 0x0003e2000c12e124 */
[C---:B0-----:R-:W-:Y:S01]  /*2280*/  IMAD R7, R18.reuse, 0x4, R7 ;  /* 0x0000000412077824 */ /* 0x041fe200078e0207 */
[----:B------:R-:W-:-:S10]  /*2290*/  IADD3 R9, PT, PT, R18, R9, RZ ;  /* 0x0000000912097210 */ /* 0x000fd40007ffe0ff */
[----:B------:R-:W-:Y:S05]  /*22a0*/  @P0 BRA `(.L_x_356) ;  /* 0xfffffffc00c80947 */ /* 0x000fea000383ffff */
.L_x_354:
[----:B------:R-:W-:Y:S05]  /*22b0*/  BSYNC B0 ;  /* 0x0000000000007941 */ /* 0x000fea0003800000 */
.L_x_353:
        /* <DEDUP_REMOVED lines=12> */
.L_x_358:
        /* <DEDUP_REMOVED lines=31> */
.L_x_408:
        /* <DEDUP_REMOVED lines=11> */
.L_x_343:
[----:B------:R-:W-:Y:S01]  /*2620*/  HFMA2 R12, -RZ, RZ, 0, 5.9604644775390625e-08 ;  /* 0x00000001ff0c7431 */ /* 0x000fe200000001ff */
[----:B------:R-:W-:Y:S01]  /*2630*/  BSSY B1, `(.L_x_359) ;  /* 0x0000006000017945 */ /* 0x000fe20003800000 */
[----:B------:R-:W-:Y:S02]  /*2640*/  IMAD.MOV.U32 R11, RZ, RZ, RZ ;  /* 0x000000ffff0b7224 */ /* 0x000fe400078e00ff */
[----:B------:R-:W-:-:S07]  /*2650*/  IMAD.MOV.U32 R15, RZ, RZ, -0x1 ;  /* 0xffffffffff0f7424 */ /* 0x000fce00078e00ff */
[----:B0-----:R-:W-:Y:S05]  /*2660*/  WARPSYNC.COLLECTIVE R15, `(.L_x_360) ;  /* 0x000000000f087348 */ /* 0x001fea0003c00000 */
[----:B------:R1:W2:Y:S02]  /*2670*/  SHFL.UP P6, R14, R13, R12, R11 ;  /* 0x0400000c0d0e7389 */ /* 0x0002a400000c000b */
[----:B012---:R-:W-:Y:S05]  /*2680*/  ENDCOLLECTIVE ;  /* 0x000000000000791b */ /* 0x007fea0003800000 */
.L_x_360:
[----:B------:R-:W-:Y:S05]  /*2690*/  BSYNC B1 ;  /* 0x0000000000017941 */ /* 0x000fea0003800000 */
.L_x_359:
        /* <DEDUP_REMOVED lines=8> */
.L_x_361:
[----:B------:R-:W-:Y:S01]  /*2720*/  HFMA2 R12, -RZ, RZ, 0, 2.384185791015625e-07 ;  /* 0x00000004ff0c7431 */ /* 0x000fe200000001ff */
[----:B------:R-:W-:-:S05]  /*2730*/  SEL R4, R14, RZ, P1 ;  /* 0x000000ff0e047207 */ /* 0x000fca0000800000 */
[----:B------:R-:W-:-:S04]  /*2740*/  IMAD.IADD R4, R13, 0x1, R4 ;  /* 0x000000010d047824 */ /* 0x000fc800078e0204 */
[----:B------:R-:W-:-:S07]  /*2750*/  IMAD.MOV.U32 R13, RZ, RZ, R4 ;  /* 0x000000ffff0d7224 */ /* 0x000fce00078e0004 */
[----:B------:R-:W-:Y:S05]  /*2760*/  WARPSYNC.COLLECTIVE R15, `(.L_x_362) ;  /* 0x000000000f087348 */ /* 0x000fea0003c00000 */
[----:B------:R0:W1:Y:S02]  /*2770*/  SHFL.UP P6, R14, R13, R12, R11 ;  /* 0x0400000c0d0e7389 */ /* 0x00006400000c000b */
[----:B01----:R-:W-:Y:S05]  /*2780*/  ENDCOLLECTIVE ;  /* 0x000000000000791b */ /* 0x003fea0003800000 */
.L_x_362:
[----:B------:R-:W-:Y:S02]  /*2790*/  MOV R12, 0x8 ;  /* 0x00000008000c7802 */ /* 0x000fe40000000f00 */
[----:B------:R-:W-:-:S05]  /*27a0*/  SEL R5, R14, RZ, P2 ;  /* 0x000000ff0e057207 */ /* 0x000fca0001000000 */
[----:B------:R-:W-:-:S04]  /*27b0*/  IMAD.IADD R5, R4, 0x1, R5 ;  /* 0x0000000104057824 */ /* 0x000fc800078e0205 */
[----:B------:R-:W-:-:S07]  /*27c0*/  IMAD.MOV.U32 R13, RZ, RZ, R5 ;  /* 0x000000ffff0d7224 */ /* 0x000fce00078e0005 */
[----:B------:R-:W-:Y:S05]  /*27d0*/  WARPSYNC.COLLECTIVE R15, `(.L_x_363) ;  /* 0x000000000f087348 */ /* 0x000fea0003c00000 */
[----:B------:R0:W1:Y:S02]  /*27e0*/  SHFL.UP P6, R14, R13, R12, R11 ;  /* 0x0400000c0d0e7389 */ /* 0x00006400000c000b */
[----:B01----:R-:W-:Y:S05]  /*27f0*/  ENDCOLLECTIVE ;  /* 0x000000000000791b */ /* 0x003fea0003800000 */
.L_x_363:
[----:B------:R-:W-:Y:S01]  /*2800*/  HFMA2 R12, -RZ, RZ, 0, 9.5367431640625e-07 ;  /* 0x00000010ff0c7431 */ /* 0x000fe200000001ff */
[----:B------:R-:W-:-:S05]  /*2810*/  SEL R6, R14, RZ, P3 ;  /* 0x000000ff0e067207 */ /* 0x000fca0001800000 */
[----:B------:R-:W-:-:S04]  /*2820*/  IMAD.IADD R6, R5, 0x1, R6 ;  /* 0x0000000105067824 */ /* 0x000fc800078e0206 */
[----:B------:R-:W-:-:S07]  /*2830*/  IMAD.MOV.U32 R13, RZ, RZ, R6 ;  /* 0x000000ffff0d7224 */ /* 0x000fce00078e0006 */
[----:B------:R-:W-:Y:S05]  /*2840*/  WARPSYNC.COLLECTIVE R15, `(.L_x_364) ;  /* 0x000000000f087348 */ /* 0x000fea0003c00000 */
[----:B------:R0:W1:Y:S02]  /*2850*/  SHFL.UP P6, R14, R13, R12, R11 ;  /* 0x0400000c0d0e7389 */ /* 0x00006400000c000b */
[----:B01----:R-:W-:Y:S05]  /*2860*/  ENDCOLLECTIVE ;  /* 0x000000000000791b */ /* 0x003fea0003800000 */
.L_x_364:
        /* <DEDUP_REMOVED lines=8> */
.L_x_365:
[----:B------:R-:W-:Y:S05]  /*28f0*/  BRA `(.L_x_366) ;  /* 0xffffffe400987947 */ /* 0x000fea000383ffff */
.L_x_345:
[----:B------:R-:W-:Y:S01]  /*2900*/  HFMA2 R11, -RZ, RZ, 0, 0 ;  /* 0x00000000ff0b7431 */ /* 0x000fe200000001ff */
[----:B------:R-:W-:Y:S01]  /*2910*/  BSSY B0, `(.L_x_367) ;  /* 0x0000006000007945 */ /* 0x000fe20003800000 */
[----:B------:R-:W-:Y:S02]  /*2920*/  IMAD.MOV.U32 R12, RZ, RZ, 0x1 ;  /* 0x00000001ff0c7424 */ /* 0x000fe400078e00ff */
[----:B------:R-:W-:-:S07]  /*2930*/  IMAD.MOV.U32 R15, RZ, RZ, -0x1 ;  /* 0xffffffffff0f7424 */ /* 0x000fce00078e00ff */
[----:B0-----:R-:W-:Y:S05]  /*2940*/  WARPSYNC.COLLECTIVE R15, `(.L_x_368) ;  /* 0x000000000f087348 */ /* 0x001fea0003c00000 */
[----:B------:R1:W2:Y:S02]  /*2950*/  SHFL.UP P6, R14, R13, R12, R11 ;  /* 0x0400000c0d0e7389 */ /* 0x0002a400000c000b */
[----:B012---:R-:W-:Y:S05]  /*2960*/  ENDCOLLECTIVE ;  /* 0x000000000000791b */ /* 0x007fea0003800000 */
.L_x_368:
[----:B------:R-:W-:Y:S05]  /*2970*/  BSYNC B0 ;  /* 0x0000000000007941 */ /* 0x000fea0003800000 */
.L_x_367:
        /* <DEDUP_REMOVED lines=10> */
.L_x_369:
        /* <DEDUP_REMOVED lines=8> */
.L_x_370:
[----:B------:R-:W-:Y:S01]  /*2aa0*/  IMAD.MOV.U32 R12, RZ, RZ, 0x8 ;  /* 0x00000008ff0c7424 */ /* 0x000fe200078e00ff */
[----:B------:R-:W-:-:S04]  /*2ab0*/  SEL R14, R14, RZ, P2 ;  /* 0x000000ff0e0e7207 */ /* 0x000fc80001000000 */
[----:B------:R-:W-:-:S05]  /*2ac0*/  IADD3 R5, PT, PT, R3, R14, RZ ;  /* 0x0000000e03057210 */ /* 0x000fca0007ffe0ff */
[----:B------:R-:W-:-:S07]  /*2ad0*/  IMAD.MOV.U32 R13, RZ, RZ, R5 ;  /* 0x000000ffff0d7224 */ /* 0x000fce00078e0005 */
[----:B------:R-:W-:Y:S05]  /*2ae0*/  WARPSYNC.COLLECTIVE R15, `(.L_x_371) ;  /* 0x000000000f087348 */ /* 0x000fea0003c00000 */
[----:B------:R0:W1:Y:S02]  /*2af0*/  SHFL.UP P6, R14, R13, R12, R11 ;  /* 0x0400000c0d0e7389 */ /* 0x00006400000c000b */
[----:B01----:R-:W-:Y:S05]  /*2b00*/  ENDCOLLECTIVE ;  /* 0x000000000000791b */ /* 0x003fea0003800000 */
.L_x_371:
[----:B------:R-:W-:Y:S01]  /*2b10*/  IMAD.MOV.U32 R12, RZ, RZ, 0x10 ;  /* 0x00000010ff0c7424 */ /* 0x000fe200078e00ff */
[----:B------:R-:W-:-:S04]  /*2b20*/  SEL R6, R14, RZ, P3 ;  /* 0x000000ff0e067207 */ /* 0x000fc80001800000 */
[----:B------:R-:W-:-:S05]  /*2b30*/  IADD3 R6, PT, PT, R5, R6, RZ ;  /* 0x0000000605067210 */ /* 0x000fca0007ffe0ff */
[----:B------:R-:W-:-:S07]  /*2b40*/  IMAD.MOV.U32 R13, RZ, RZ, R6 ;  /* 0x000000ffff0d7224 */ /* 0x000fce00078e0006 */
[----:B------:R-:W-:Y:S05]  /*2b50*/  WARPSYNC.COLLECTIVE R15, `(.L_x_372) ;  /* 0x000000000f087348 */ /* 0x000fea0003c00000 */
[----:B------:R0:W1:Y:S02]  /*2b60*/  SHFL.UP P6, R14, R13, R12, R11 ;  /* 0x0400000c0d0e7389 */ /* 0x00006400000c000b */
[----:B01----:R-:W-:Y:S05]  /*2b70*/  ENDCOLLECTIVE ;  /* 0x000000000000791b */ /* 0x003fea0003800000 */
.L_x_372:
        /* <DEDUP_REMOVED lines=8> */
.L_x_373:
        /* <DEDUP_REMOVED lines=11> */
.L_x_374:
[----:B------:R-:W-:Y:S01]  /*2cb0*/  HFMA2 R12, -RZ, RZ, 0, 1.1920928955078125e-07 ;  /* 0x00000002ff0c7431 */ /* 0x000fe200000001ff */
[----:B------:R-:W-:-:S05]  /*2cc0*/  SEL R14, R14, RZ, P0 ;  /* 0x000000ff0e0e7207 */ /* 0x000fca0000000000 */
[----:B------:R-:W-:-:S04]  /*2cd0*/  IMAD.IADD R3, R29, 0x1, R14 ;  /* 0x000000011d037824 */ /* 0x000fc800078e020e */
[----:B------:R-:W-:-:S07]  /*2ce0*/  IMAD.MOV.U32 R13, RZ, RZ, R3 ;  /* 0x000000ffff0d7224 */ /* 0x000fce00078e0003 */
[----:B------:R-:W-:Y:S05]  /*2cf0*/  WARPSYNC.COLLECTIVE R15, `(.L_x_375) ;  /* 0x000000000f087348 */ /* 0x000fea0003c00000 */
[----:B------:R0:W1:Y:S02]  /*2d00*/  SHFL.UP P6, R14, R13, R12, R11 ;  /* 0x0400000c0d0e7389 */ /* 0x00006400000c000b */
[----:B01----:R-:W-:Y:S05]  /*2d10*/  ENDCOLLECTIVE ;  /* 0x000000000000791b */ /* 0x003fea0003800000 */
.L_x_375:
[----:B------:R-:W-:Y:S02]  /*2d20*/  MOV R12, 0x4 ;  /* 0x00000004000c7802 */ /* 0x000fe40000000f00 */
[----:B------:R-:W-:-:S05]  /*2d30*/  SEL R14, R14, RZ, P1 ;  /* 0x000000ff0e0e7207 */ /* 0x000fca0000800000 */
[----:B------:R-:W-:-:S04]  /*2d40*/  IMAD.IADD R5, R3, 0x1, R14 ;  /* 0x0000000103057824 */ /* 0x000fc800078e020e */
[----:B------:R-:W-:-:S07]  /*2d50*/  IMAD.MOV.U32 R13, RZ, RZ, R5 ;  /* 0x000000ffff0d7224 */ /* 0x000fce00078e0005 */
[----:B------:R-:W-:Y:S05]  /*2d60*/  WARPSYNC.COLLECTIVE R15, `(.L_x_376) ;  /* 0x000000000f087348 */ /* 0x000fea0003c00000 */
[----:B------:R0:W1:Y:S02]  /*2d70*/  SHFL.UP P6, R14, R13, R12, R11 ;  /* 0x0400000c0d0e7389 */ /* 0x00006400000c000b */
[----:B01----:R-:W-:Y:S05]  /*2d80*/  ENDCOLLECTIVE ;  /* 0x000000000000791b */ /* 0x003fea0003800000 */
.L_x_376:
[----:B------:R-:W-:Y:S01]  /*2d90*/  HFMA2 R12, -RZ, RZ, 0, 4.76837158203125e-07 ;  /* 0x00000008ff0c7431 */ /* 0x000fe200000001ff */
[----:B------:R-:W-:-:S05]  /*2da0*/  SEL R6, R14, RZ, P2 ;  /* 0x000000ff0e067207 */ /* 0x000fca0001000000 */
[----:B------:R-:W-:-:S04]  /*2db0*/  IMAD.IADD R6, R5, 0x1, R6 ;  /* 0x0000000105067824 */ /* 0x000fc800078e0206 */
[----:B------:R-:W-:-:S07]  /*2dc0*/  IMAD.MOV.U32 R13, RZ, RZ, R6 ;  /* 0x000000ffff0d7224 */ /* 0x000fce00078e0006 */
[----:B------:R-:W-:Y:S05]  /*2dd0*/  WARPSYNC.COLLECTIVE R15, `(.L_x_377) ;  /* 0x000000000f087348 */ /* 0x000fea0003c00000 */
[----:B------:R0:W1:Y:S02]  /*2de0*/  SHFL.UP P6, R14, R13, R12, R11 ;  /* 0x0400000c0d0e7389 */ /* 0x00006400000c000b */
[----:B01----:R-:W-:Y:S05]  /*2df0*/  ENDCOLLECTIVE ;  /* 0x000000000000791b */ /* 0x003fea0003800000 */
.L_x_377:
[----:B------:R-:W-:Y:S02]  /*2e00*/  MOV R12, 0x10 ;  /* 0x00000010000c7802 */ /* 0x000fe40000000f00 */
[----:B------:R-:W-:-:S05]  /*2e10*/  SEL R3, R14, RZ, P3 ;  /* 0x000000ff0e037207 */ /* 0x000fca0001800000 */
[----:B------:R-:W-:-:S04]  /*2e20*/  IMAD.IADD R20, R6, 0x1, R3 ;  /* 0x0000000106147824 */ /* 0x000fc800078e0203 */
[----:B------:R-:W-:-:S07]  /*2e30*/  IMAD.MOV.U32 R13, RZ, RZ, R20 ;  /* 0x000000ffff0d7224 */ /* 0x000fce00078e0014 */
[----:B------:R-:W-:Y:S05]  /*2e40*/  WARPSYNC.COLLECTIVE R15, `(.L_x_378) ;  /* 0x000000000f087348 */ /* 0x000fea0003c00000 */
[----:B------:R0:W1:Y:S02]  /*2e50*/  SHFL.UP P6, R14, R13, R12, R11 ;  /* 0x0400000c0d0e7389 */ /* 0x00006400000c000b */
[----:B01----:R-:W-:Y:S05]  /*2e60*/  ENDCOLLECTIVE ;  /* 0x000000000000791b */ /* 0x003fea0003800000 */
.L_x_378:
        /* <DEDUP_REMOVED lines=8> */
.L_x_379:
        /* <DEDUP_REMOVED lines=11> */
.L_x_380:
[----:B------:R-:W-:Y:S01]  /*2fa0*/  IMAD.MOV.U32 R12, RZ, RZ, 0x2 ;  /* 0x00000002ff0c7424 */ /* 0x000fe200078e00ff */
[----:B------:R-:W-:-:S05]  /*2fb0*/  SEL R14, R14, RZ, P0 ;  /* 0x000000ff0e0e7207 */ /* 0x000fca0000000000 */
[----:B------:R-:W-:-:S05]  /*2fc0*/  IMAD.IADD R5, R7, 0x1, R14 ;  /* 0x0000000107057824 */ /* 0x000fca00078e020e */
[----:B------:R-:W-:-:S07]  /*2fd0*/  MOV R13, R5 ;  /* 0x00000005000d7202 */ /* 0x000fce0000000f00 */
[----:B------:R-:W-:Y:S05]  /*2fe0*/  WARPSYNC.COLLECTIVE R15, `(.L_x_381) ;  /* 0x000000000f087348 */ /* 0x000fea0003c00000 */
[----:B------:R0:W1:Y:S02]  /*2ff0*/  SHFL.UP P6, R14, R13, R12, R11 ;  /* 0x0400000c0d0e7389 */ /* 0x00006400000c000b */
[----:B01----:R-:W-:Y:S05]  /*3000*/  ENDCOLLECTIVE ;  /* 0x000000000000791b */ /* 0x003fea0003800000 */
.L_x_381:
        /* <DEDUP_REMOVED lines=8> */
.L_x_382:
[----:B------:R-:W-:Y:S01]  /*3090*/  IMAD.MOV.U32 R12, RZ, RZ, 0x8 ;  /* 0x00000008ff0c7424 */ /* 0x000fe200078e00ff */
[----:B------:R-:W-:-:S05]  /*30a0*/  SEL R3, R14, RZ, P2 ;  /* 0x000000ff0e037207 */ /* 0x000fca0001000000 */
[----:B------:R-:W-:-:S05]  /*30b0*/  IMAD.IADD R2, R6, 0x1, R3 ;  /* 0x0000000106027824 */ /* 0x000fca00078e0203 */
[----:B------:R-:W-:-:S07]  /*30c0*/  MOV R13, R2 ;  /* 0x00000002000d7202 */ /* 0x000fce0000000f00 */
[----:B------:R-:W-:Y:S05]  /*30d0*/  WARPSYNC.COLLECTIVE R15, `(.L_x_383) ;  /* 0x000000000f087348 */ /* 0x000fea0003c00000 */
[----:B------:R0:W1:Y:S02]  /*30e0*/  SHFL.UP P6, R14, R13, R12, R11 ;  /* 0x0400000c0d0e7389 */ /* 0x00006400000c000b */
[----:B01----:R-:W-:Y:S05]  /*30f0*/  ENDCOLLECTIVE ;  /* 0x000000000000791b */ /* 0x003fea0003800000 */
.L_x_383:
[----:B------:R-:W-:Y:S01]  /*3100*/  IMAD.MOV.U32 R12, RZ, RZ, 0x10 ;  /* 0x00000010ff0c7424 */ /* 0x000fe200078e00ff */
[----:B------:R-:W-:-:S05]  /*3110*/  SEL R3, R14, RZ, P3 ;  /* 0x000000ff0e037207 */ /* 0x000fca0001800000 */
[----:B------:R-:W-:-:S05]  /*3120*/  IMAD.IADD R3, R2, 0x1, R3 ;  /* 0x0000000102037824 */ /* 0x000fca00078e0203 */
[----:B------:R-:W-:-:S07]  /*3130*/  MOV R13, R3 ;  /* 0x00000003000d7202 */ /* 0x000fce0000000f00 */
[----:B------:R-:W-:Y:S05]  /*3140*/  WARPSYNC.COLLECTIVE R15, `(.L_x_384) ;  /* 0x000000000f087348 */ /* 0x000fea0003c00000 */
[----:B------:R0:W1:Y:S02]  /*3150*/  SHFL.UP P6, R14, R13, R12, R11 ;  /* 0x0400000c0d0e7389 */ /* 0x00006400000c000b */
[----:B01----:R-:W-:Y:S05]  /*3160*/  ENDCOLLECTIVE ;  /* 0x000000000000791b */ /* 0x003fea0003800000 */
.L_x_384:
        /* <DEDUP_REMOVED lines=8> */
.L_x_385:
        /* <DEDUP_REMOVED lines=11> */
.L_x_386:
        /* <DEDUP_REMOVED lines=10> */
.L_x_387:
        /* <DEDUP_REMOVED lines=8> */
.L_x_388:
[----:B------:R-:W-:Y:S01]  /*33c0*/  IMAD.MOV.U32 R12, RZ, RZ, 0x8 ;  /* 0x00000008ff0c7424 */ /* 0x000fe200078e00ff */
[----:B------:R-:W-:-:S05]  /*33d0*/  SEL R3, R14, RZ, P2 ;  /* 0x000000ff0e037207 */ /* 0x000fca0001000000 */
[----:B------:R-:W-:-:S05]  /*33e0*/  IMAD.IADD R26, R24, 0x1, R3 ;  /* 0x00000001181a7824 */ /* 0x000fca00078e0203 */
[----:B------:R-:W-:-:S07]  /*33f0*/  MOV R13, R26 ;  /* 0x0000001a000d7202 */ /* 0x000fce0000000f00 */
[----:B------:R-:W-:Y:S05]  /*3400*/  WARPSYNC.COLLECTIVE R15, `(.L_x_389) ;  /* 0x000000000f087348 */ /* 0x000fea0003c00000 */
[----:B------:R0:W1:Y:S02]  /*3410*/  SHFL.UP P6, R14, R13, R12, R11 ;  /* 0x0400000c0d0e7389 */ /* 0x00006400000c000b */
[----:B01----:R-:W-:Y:S05]  /*3420*/  ENDCOLLECTIVE ;  /* 0x000000000000791b */ /* 0x003fea0003800000 */
.L_x_389:
        /* <DEDUP_REMOVED lines=9> */
.L_x_390:
        /* <DEDUP_REMOVED lines=10> */
.L_x_391:
[----:B------:R-:W-:Y:S01]  /*3560*/  MOV R22, R14 ;  /* 0x0000000e00167202 */ /* 0x000fe20000000f00 */
[----:B------:R-:W-:Y:S06]  /*3570*/  BRA `(.L_x_392) ;  /* 0xffffffe0005c7947 */ /* 0x000fec000383ffff */
.L_x_348:
[----:B------:R-:W1:Y:S01]  /*3580*/  S2R R6, SR_LANEID ;  /* 0x0000000000067919 */ /* 0x000e620000000000 */
[----:B------:R-:W-:Y:S02]  /*3590*/  IMAD.MOV.U32 R12, RZ, RZ, 0x1 ;  /* 0x00000001ff0c7424 */ /* 0x000fe400078e00ff */
[----:B------:R-:W-:-:S07]  /*35a0*/  IMAD.MOV.U32 R11, RZ, RZ, RZ ;  /* 0x000000ffff0b7224 */ /* 0x000fce00078e00ff */
[----:B0123--:R-:W-:Y:S05]  /*35b0*/  WARPSYNC.COLLECTIVE R15, `(.L_x_393) ;  /* 0x000000000f087348 */ /* 0x00ffea0003c00000 */
[----:B---3--:R3:W4:Y:S02]  /*35c0*/  SHFL.UP P6, R14, R13, R12, R11 ;  /* 0x0400000c0d0e7389 */ /* 0x00872400000c000b */
[----:B01234-:R-:W-:Y:S05]  /*35d0*/  ENDCOLLECTIVE ;  /* 0x000000000000791b */ /* 0x01ffea0003800000 */
.L_x_393:
        /* <DEDUP_REMOVED lines=9> */
.L_x_394:
        /* <DEDUP_REMOVED lines=8> */
.L_x_395:
        /* <DEDUP_REMOVED lines=8> */
.L_x_396:
        /* <DEDUP_REMOVED lines=8> */
.L_x_397:
[----:B------:R-:W-:Y:S01]  /*37f0*/  IMAD.MOV.U32 R12, RZ, RZ, 0x1 ;  /* 0x00000001ff0c7424 */ /* 0x000fe200078e00ff */
[----:B------:R-:W-:-:S04]  /*3800*/  SEL R3, R14, RZ, P1 ;  /* 0x000000ff0e037207 */ /* 0x000fc80000800000 */
[----:B------:R-:W-:-:S05]  /*3810*/  IADD3 R2, PT, PT, R0, R3, RZ ;  /* 0x0000000300027210 */ /* 0x000fca0007ffe0ff */
[----:B------:R-:W-:-:S07]  /*3820*/  IMAD.MOV.U32 R13, RZ, RZ, R2 ;  /* 0x000000ffff0d7224 */ /* 0x000fce00078e0002 */
[----:B------:R-:W-:Y:S05]  /*3830*/  WARPSYNC.COLLECTIVE R15, `(.L_x_398) ;  /* 0x000000000f087348 */ /* 0x000fea0003c00000 */
[----:B------:R0:W1:Y:S02]  /*3840*/  SHFL.UP P6, R14, R13, R12, R11 ;  /* 0x0400000c0d0e7389 */ /* 0x00006400000c000b */
[----:B01----:R-:W-:Y:S05]  /*3850*/  ENDCOLLECTIVE ;  /* 0x000000000000791b */ /* 0x003fea0003800000 */
.L_x_398:
[----:B------:R-:W-:Y:S05]  /*3860*/  BRA `(.L_x_399) ;  /* 0xffffffe0004c7947 */ /* 0x000fea000383ffff */
.L_x_355:
[----:B------:R-:W-:Y:S01]  /*3870*/  HFMA2 R12, -RZ, RZ, 0, 5.9604644775390625e-08 ;  /* 0x00000001ff0c7431 */ /* 0x000fe200000001ff */
[----:B------:R-:W-:Y:S01]  /*3880*/  BSSY B1, `(.L_x_400) ;  /* 0x0000006000017945 */ /* 0x000fe20003800000 */
[----:B------:R-:W-:Y:S02]  /*3890*/  IMAD.MOV.U32 R11, RZ, RZ, 0x1f ;  /* 0x0000001fff0b7424 */ /* 0x000fe400078e00ff */
[----:B------:R-:W-:-:S07]  /*38a0*/  IMAD.MOV.U32 R15, RZ, RZ, -0x2 ;  /* 0xfffffffeff0f7424 */ /* 0x000fce00078e00ff */
[----:B012---:R-:W-:Y:S05]  /*38b0*/  WARPSYNC.COLLECTIVE R15, `(.L_x_401) ;  /* 0x000000000f087348 */ /* 0x007fea0003c00000 */
[----:B--2---:R2:W3:Y:S02]  /*38c0*/  SHFL.IDX P6, R14, R13, R12, R11 ;  /* 0x0000000c0d0e7389 */ /* 0x0044e400000c000b */
[----:B0123--:R-:W-:Y:S05]  /*38d0*/  ENDCOLLECTIVE ;  /* 0x000000000000791b */ /* 0x00ffea0003800000 */
.L_x_401:
[----:B------:R-:W-:Y:S05]  /*38e0*/  BSYNC B1 ;  /* 0x0000000000017941 */ /* 0x000fea0003800000 */
.L_x_400:
[----:B------:R-:W-:Y:S05]  /*38f0*/  BRA `(.L_x_402) ;  /* 0xffffffe800507947 */ /* 0x000fea000383ffff */
.L_x_357:
        /* <DEDUP_REMOVED lines=9> */
.L_x_404:
[----:B------:R-:W-:Y:S05]  /*3990*/  BSYNC B0 ;  /* 0x0000000000007941 */ /* 0x000fea0003800000 */
.L_x_403:
        /* <DEDUP_REMOVED lines=11> */
.L_x_405:
        /* <DEDUP_REMOVED lines=13> */
.L_x_406:
        /* <DEDUP_REMOVED lines=8> */
.L_x_407:
[----:B------:R-:W-:Y:S01]  /*3ba0*/  IMAD.WIDE.U32 R8, R19, 0x4, R16 ;  /* 0x0000000413087825 */ /* 0x000fe200078e0010 */
[----:B------:R-:W-:Y:S06]  /*3bb0*/  BRA `(.L_x_408) ;  /* 0xffffffe8006c7947 */ /* 0x000fec000383ffff */
.L_x_409:
        /* <DEDUP_REMOVED lines=12> */
.L_x_449:


//--------------------- .text._Z9RadixScanPjj     --------------------------
	.section	.text._Z9RadixScanPjj,"ax",@progbits
	.align	128
        .global         _Z9RadixScanPjj
        .type           _Z9RadixScanPjj,@function
        .size           _Z9RadixScanPjj,(.L_x_450 - _Z9RadixScanPjj)
        .other          _Z9RadixScanPjj,@"STO_CUDA_ENTRY STV_DEFAULT"
_Z9RadixScanPjj:
.text._Z9RadixScanPjj:
[----:B------:R-:W-:Y:S08]  /*0000*/  LDC R1, c[0x0][0x37c] ;  /* 0x0000df00ff017b82 */ /* 0x000ff00000000800 */
[----:B------:R-:W0:Y:S01]  /*0010*/  LDC R5, c[0x0][0x360] ;  /* 0x0000d800ff057b82 */ /* 0x000e220000000800 */
[----:B------:R-:W1:Y:S01]  /*0020*/  LDCU UR4, c[0x0][0x388] ;  /* 0x00007100ff0477ac */ /* 0x000e620008000800 */
[----:B------:R-:W2:Y:S01]  /*0030*/  S2R R6, SR_TID.X ;  /* 0x0000000000067919 */ /* 0x000ea20000002100 */
[----:B------:R-:W3:Y:S01]  /*0040*/  LDCU.64 UR6, c[0x0][0x358] ;  /* 0x00006b00ff0677ac */ /* 0x000ee20008000a00 */
[----:B------:R-:W4:Y:S04]  /*0050*/  S2R R18, SR_LANEID ;  /* 0x0000000000127919 */ /* 0x000f280000000000 */
[----:B------:R-:W5:Y:S01]  /*0060*/  S2UR UR5, SR_CgaCtaId ;  /* 0x00000000000579c3 */ /* 0x000f620000008800 */
[----:B------:R-:W0:Y:S07]  /*0070*/  LDCU UR9, c[0x0][0x388] ;  /* 0x00007100ff0977ac */ /* 0x000e2e0008000800 */
[----:B------:R-:W0:Y:S02]  /*0080*/  S2UR UR8, SR_CTAID.X ;  /* 0x00000000000879c3 */ /* 0x000e240000002500 */
[----:B0-----:R-:W0:Y:S01]  /*0090*/  I2F.U32.RP R0, R5 ;  /* 0x0000000500007306 */ /* 0x001e220000209000 */
[----:B------:R-:W-:Y:S01]  /*00a0*/  ISETP.NE.U32.AND P1, PT, R5, RZ, PT ;  /* 0x000000ff0500720c */ /* 0x000fe20003f25070 */
[----:B--2---:R-:W-:-:S02]  /*00b0*/  IMAD.SHL.U32 R8, R6, 0x4, RZ ;  /* 0x0000000406087824 */ /* 0x004fc400078e00ff */
[----:B----4-:R-:W-:-:S04]  /*00c0*/  VIADD R9, R18, 0x1 ;  /* 0x0000000112097836 */ /* 0x010fc80000000000 */
[----:B0-----:R-:W0:Y:S01]  /*00d0*/  MUFU.RCP R0, R0 ;  /* 0x0000000000007308 */ /* 0x001e220000001000 */
[----:B------:R-:W-:Y:S01]  /*00e0*/  LOP3.LUT R9, R9, 0x1f, RZ, 0xc0, !PT ;  /* 0x0000001f09097812 */ /* 0x000fe200078ec0ff */
[----:B0-----:R-:W-:-:S06]  /*00f0*/  VIADD R2, R0, 0xffffffe ;  /* 0x0ffffffe00027836 */ /* 0x001fcc0000000000 */
[----:B------:R0:W2:Y:S02]  /*0100*/  F2I.FTZ.U32.TRUNC.NTZ R3, R2 ;  /* 0x0000000200037305 */ /* 0x0000a4000021f000 */
[----:B0-----:R-:W-:Y:S02]  /*0110*/  IMAD.MOV.U32 R2, RZ, RZ, RZ ;  /* 0x000000ffff027224 */ /* 0x001fe400078e00ff */
[----:B--2---:R-:W-:-:S04]  /*0120*/  IMAD.MOV R4, RZ, RZ, -R3 ;  /* 0x000000ffff047224 */ /* 0x004fc800078e0a03 */
[----:B------:R-:W-:Y:S02]  /*0130*/  IMAD R7, R4, R5, RZ ;  /* 0x0000000504077224 */ /* 0x000fe400078e02ff */
[----:B-1----:R-:W-:Y:S01]  /*0140*/  IMAD.U32 R4, RZ, RZ, UR4 ;  /* 0x00000004ff047e24 */ /* 0x002fe2000f8e00ff */
[----:B------:R-:W-:Y:S01]  /*0150*/  UMOV UR4, 0x400 ;  /* 0x0000040000047882 */ /* 0x000fe20000000000 */
[----:B------:R-:W-:Y:S01]  /*0160*/  IMAD.HI.U32 R3, R3, R7, R2 ;  /* 0x0000000703037227 */ /* 0x000fe200078e0002 */
[----:B-----5:R-:W-:Y:S01]  /*0170*/  ULEA UR4, UR5, UR4, 0x18 ;  /* 0x0000000405047291 */ /* 0x020fe2000f8ec0ff */
[----:B------:R-:W-:-:S04]  /*0180*/  MOV R7, R6 ;  /* 0x0000000600077202 */ /* 0x000fc80000000f00 */
[----:B------:R-:W-:-:S04]  /*0190*/  IMAD.HI.U32 R3, R3, R4, RZ ;  /* 0x0000000403037227 */ /* 0x000fc800078e00ff */
[----:B------:R-:W-:-:S04]  /*01a0*/  IMAD.MOV R3, RZ, RZ, -R3 ;  /* 0x000000ffff037224 */ /* 0x000fc800078e0a03 */
[----:B------:R-:W-:Y:S02]  /*01b0*/  IMAD R0, R5, R3, R4 ;  /* 0x0000000305007224 */ /* 0x000fe400078e0204 */
[----:B------:R-:W-:-:S03]  /*01c0*/  VIADD R3, R8, UR4 ;  /* 0x0000000408037c36 */ /* 0x000fc60008000000 */
[----:B------:R-:W-:Y:S01]  /*01d0*/  ISETP.GE.U32.AND P0, PT, R0, R5, PT ;  /* 0x000000050000720c */ /* 0x000fe20003f06070 */
[----:B------:R-:W-:-:S12]  /*01e0*/  IMAD R10, R6, 0x7c, R3 ;  /* 0x0000007c060a7824 */ /* 0x000fd800078e0203 */
[----:B------:R-:W-:-:S05]  /*01f0*/  @P0 IMAD.IADD R0, R0, 0x1, -R5 ;  /* 0x0000000100000824 */ /* 0x000fca00078e0a05 */
[----:B------:R-:W-:-:S13]  /*0200*/  ISETP.GE.U32.AND P0, PT, R0, R5, PT ;  /* 0x000000050000720c */ /* 0x000fda0003f06070 */
[-C--:B------:R-:W-:Y:S02]  /*0210*/  @P0 IADD3 R0, PT, PT, R0, -R5.reuse, RZ ;  /* 0x8000000500000210 */ /* 0x080fe40007ffe0ff */
[----:B------:R-:W-:-:S05]  /*0220*/  @!P1 LOP3.LUT R0, RZ, R5, RZ, 0x33, !PT ;  /* 0x00000005ff009212 */ /* 0x000fca00078e33ff */
[----:B------:R-:W-:Y:S02]  /*0230*/  IMAD.IADD R11, R4, 0x1, -R0 ;  /* 0x00000001040b7824 */ /* 0x000fe400078e0a00 */
[----:B------:R-:W-:-:S03]  /*0240*/  IMAD.MOV.U32 R0, RZ, RZ, RZ ;  /* 0x000000ffff007224 */ /* 0x000fc600078e00ff */
[----:B------:R-:W-:-:S13]  /*0250*/  ISETP.GE.U32.AND P0, PT, R6, R11, PT ;  /* 0x0000000b0600720c */ /* 0x000fda0003f06070 */
[----:B---3--:R-:W-:Y:S05]  /*0260*/  @P0 BRA `(.L_x_410) ;  /* 0x0000000400500947 */ /* 0x008fea0003800000 */
[----:B------:R-:W0:Y:S01]  /*0270*/  LDC.64 R2, c[0x0][0x380] ;  /* 0x0000e000ff027b82 */ /* 0x000e220000000a00 */
[----:B------:R-:W-:Y:S01]  /*0280*/  SHF.R.U32.HI R7, RZ, 0x5, R5 ;  /* 0x00000005ff077819 */ /* 0x000fe20000011605 */
[----:B------:R-:W-:Y:S01]  /*0290*/  IMAD R12, R4, UR8, R9 ;  /* 0x00000008040c7c24 */ /* 0x000fe2000f8e0209 */
[----:B------:R-:W-:Y:S01]  /*02a0*/  ISETP.GE.U32.AND P0, PT, R18, 0x10, PT ;  /* 0x000000101200780c */ /* 0x000fe20003f06070 */
[----:B------:R-:W-:Y:S01]  /*02b0*/  IMAD.MOV.U32 R0, RZ, RZ, RZ ;  /* 0x000000ffff007224 */ /* 0x000fe200078e00ff */
[----:B------:R-:W-:Y:S01]  /*02c0*/  ISETP.GE.U32.AND P1, PT, R6, R7, PT ;  /* 0x000000070600720c */ /* 0x000fe20003f26070 */
[----:B------:R-:W-:Y:S01]  /*02d0*/  IMAD.MOV.U32 R7, RZ, RZ, R6 ;  /* 0x000000ffff077224 */ /* 0x000fe200078e0006 */
[C---:B------:R-:W-:Y:S02]  /*02e0*/  ISETP.GE.U32.AND P2, PT, R18.reuse, 0x8, PT ;  /* 0x000000081200780c */ /* 0x040fe40003f46070 */
[C---:B------:R-:W-:Y:S02]  /*02f0*/  ISETP.GE.U32.AND P3, PT, R18.reuse, 0x4, PT ;  /* 0x000000041200780c */ /* 0x040fe40003f66070 */
[----:B------:R-:W-:-:S02]  /*0300*/  ISETP.GE.U32.AND P4, PT, R18, 0x2, PT ;  /* 0x000000021200780c */ /* 0x000fc40003f86070 */
[----:B------:R-:W-:Y:S02]  /*0310*/  ISETP.NE.AND P5, PT, R18, RZ, PT ;  /* 0x000000ff1200720c */ /* 0x000fe40003fa5270 */
[----:B------:R-:W-:-:S11]  /*0320*/  LEA R13, R5, UR4, 0x2 ;  /* 0x00000004050d7c11 */ /* 0x000fd6000f8e10ff */
.L_x_415:
[----:B------:R-:W-:-:S04]  /*0330*/  IMAD.U32 R4, RZ, RZ, UR9 ;  /* 0x00000009ff047e24 */ /* 0x000fc8000f8e00ff */
[----:B------:R-:W-:-:S04]  /*0340*/  IMAD R15, R4, UR8, R7 ;  /* 0x00000008040f7c24 */ /* 0x000fc8000f8e0207 */
[----:B0-----:R-:W-:-:S05]  /*0350*/  IMAD.WIDE.U32 R14, R15, 0x4, R2 ;  /* 0x000000040f0e7825 */ /* 0x001fca00078e0002 */
[----:B------:R0:W5:Y:S01]  /*0360*/  LDG.E R19, desc[UR6][R14.64] ;  /* 0x000000060e137981 */ /* 0x000162000c1e1900 */
[----:B------:R-:W-:-:S03]  /*0370*/  UMOV UR5, 0xffffffff ;  /* 0xffffffff00057882 */ /* 0x000fc60000000000 */
[----:B------:R-:W-:Y:S05]  /*0380*/  BRA.DIV UR5, `(.L_x_411) ;  /* 0x0000000a05287947 */ /* 0x000fea000b800000 */
[----:B-----5:R-:W0:Y:S02]  /*0390*/  SHFL.UP PT, R17, R19, 0x1, RZ ;  /* 0x0420000013117989 */ /* 0x020e2400000e00ff */
        /* <DEDUP_REMOVED lines=10> */
[----:B------:R-:W-:-:S05]  /*0440*/  IMAD.IADD R19, R22, 0x1, R17 ;  /* 0x0000000116137824 */ /* 0x000fca00078e0211 */
[----:B------:R0:W1:Y:S02]  /*0450*/  SHFL.UP PT, R17, R19, 0x10, RZ ;  /* 0x0600000013117989 */ /* 0x00006400000e00ff */
.L_x_424:
[----:B-1----:R-:W-:Y:S01]  /*0460*/  SEL R14, R17, RZ, P0 ;  /* 0x000000ff110e7207 */ /* 0x002fe20000000000 */
[----:B------:R-:W-:Y:S05]  /*0470*/  WARPSYNC.ALL ;  /* 0x0000000000007948 */ /* 0x000fea0003800000 */
[----:B0-----:R-:W-:-:S05]  /*0480*/  IMAD.IADD R19, R19, 0x1, R14 ;  /* 0x0000000113137824 */ /* 0x001fca00078e020e */
[----:B------:R0:W-:Y:S01]  /*0490*/  STS [R8+UR4], R19 ;  /* 0x0000001308007988 */ /* 0x0001e20008000804 */
[----:B------:R-:W-:Y:S06]  /*04a0*/  BAR.SYNC.DEFER_BLOCKING 0x0 ;  /* 0x0000000000007b1d */ /* 0x000fec0000010000 */
[----:B------:R-:W-:Y:S05]  /*04b0*/  @P1 BRA `(.L_x_412) ;  /* 0x0000000000641947 */ /* 0x000fea0003800000 */
[----:B0-----:R0:W1:Y:S01]  /*04c0*/  LDS R19, [R10+0x7c] ;  /* 0x00007c000a137984 */ /* 0x0010620000000800 */
[----:B------:R-:W-:Y:S02]  /*04d0*/  VOTE.ANY R14, PT, PT ;  /* 0x00000000000e7806 */ /* 0x000fe400038e0100 */
[----:B------:R-:W-:Y:S02]  /*04e0*/  ISETP.GE.U32.AND P0, PT, R18, 0x10, PT ;  /* 0x000000101200780c */ /* 0x000fe40003f06070 */
[----:B------:R-:W-:Y:S02]  /*04f0*/  R2UR UR5, R14 ;  /* 0x000000000e0572ca */ /* 0x000fe400000e0000 */
[C---:B------:R-:W-:Y:S02]  /*0500*/  ISETP.GE.U32.AND P2, PT, R18.reuse, 0x8, PT ;  /* 0x000000081200780c */ /* 0x040fe40003f46070 */
[C---:B------:R-:W-:Y:S02]  /*0510*/  ISETP.GE.U32.AND P3, PT, R18.reuse, 0x4, PT ;  /* 0x000000041200780c */ /* 0x040fe40003f66070 */
[----:B------:R-:W-:-:S02]  /*0520*/  ISETP.GE.U32.AND P4, PT, R18, 0x2, PT ;  /* 0x000000021200780c */ /* 0x000fc40003f86070 */
[----:B------:R-:W-:-:S05]  /*0530*/  ISETP.NE.AND P5, PT, R18, RZ, PT ;  /* 0x000000ff1200720c */ /* 0x000fca0003fa5270 */
[----:B0-----:R-:W-:Y:S08]  /*0540*/  BRA.DIV UR5, `(.L_x_413) ;  /* 0x0000000a05407947 */ /* 0x001ff0000b800000 */
[----:B-1----:R-:W0:Y:S02]  /*0550*/  SHFL.UP PT, R17, R19, 0x1, RZ ;  /* 0x0420000013117989 */ /* 0x002e2400000e00ff */
        /* <DEDUP_REMOVED lines=11> */
[----:B------:R0:W1:Y:S02]  /*0610*/  SHFL.UP PT, R17, R19, 0x10, RZ ;  /* 0x0600000013117989 */ /* 0x00006400000e00ff */
.L_x_430:
[----:B-1----:R-:W-:-:S05]  /*0620*/  SEL R14, R17, RZ, P0 ;  /* 0x000000ff110e7207 */ /* 0x002fca0000000000 */
[----:B0-----:R-:W-:-:S05]  /*0630*/  IMAD.IADD R19, R19, 0x1, R14 ;  /* 0x0000000113137824 */ /* 0x001fca00078e020e */
[----:B------:R1:W-:Y:S02]  /*0640*/  STS [R10+0x7c], R19 ;  /* 0x00007c130a007388 */ /* 0x0003e40000000800 */
.L_x_412:
[----:B------:R-:W-:Y:S05]  /*0650*/  WARPSYNC.ALL ;  /* 0x0000000000007948 */ /* 0x000fea0003800000 */
[----:B------:R-:W-:Y:S01]  /*0660*/  BAR.SYNC.DEFER_BLOCKING 0x0 ;  /* 0x0000000000007b1d */ /* 0x000fe20000010000 */
[----:B------:R-:W-:Y:S02]  /*0670*/  ISETP.NE.AND P6, PT, R18, 0x1f, PT ;  /* 0x0000001f1200780c */ /* 0x000fe40003fc5270 */
[----:B------:R-:W-:-:S11]  /*0680*/  CS2R R14, SRZ ;  /* 0x00000000000e7805 */ /* 0x000fd6000001ff00 */
[----:B------:R2:W3:Y:S01]  /*0690*/  @P6 LDS R15, [R8+UR4] ;  /* 0x00000004080f6984 */ /* 0x0004e20008000800 */
[----:B------:R-:W-:-:S13]  /*06a0*/  ISETP.GE.U32.AND P6, PT, R6, 0x20, PT ;  /* 0x000000200600780c */ /* 0x000fda0003fc6070 */
[----:B--2---:R-:W-:Y:S05]  /*06b0*/  @!P6 BRA `(.L_x_414) ;  /* 0x00000000000ce947 */ /* 0x004fea0003800000 */
[----:B------:R-:W2:Y:S01]  /*06c0*/  LDS R14, [R8+UR4+-0x4] ;  /* 0xfffffc04080e7984 */ /* 0x000ea20008000800 */
[----:B------:R-:W-:Y:S05]  /*06d0*/  WARPSYNC.ALL ;  /* 0x0000000000007948 */ /* 0x000fea0003800000 */
[----:B--2---:R-:W2:Y:S02]  /*06e0*/  SHFL.IDX PT, R14, R14, RZ, 0x1f ;  /* 0x00001fff0e0e7589 */ /* 0x004ea400000e0000 */
.L_x_414:
[----:B------:R-:W4:Y:S01]  /*06f0*/  LDS R21, [R13+-0x4] ;  /* 0xfffffc000d157984 */ /* 0x000f220000000800 */
[----:B------:R-:W-:Y:S01]  /*0700*/  LOP3.LUT R17, R7, 0xffffffe0, RZ, 0xc0, !PT ;  /* 0xffffffe007117812 */ /* 0x000fe200078ec0ff */
[----:B------:R-:W-:Y:S01]  /*0710*/  IMAD.IADD R7, R5, 0x1, R7 ;  /* 0x0000000105077824 */ /* 0x000fe200078e0207 */
[----:B------:R-:W-:Y:S05]  /*0720*/  WARPSYNC.ALL ;  /* 0x0000000000007948 */ /* 0x000fea0003800000 */
[----:B------:R-:W-:Y:S01]  /*0730*/  ISETP.GE.U32.AND P6, PT, R7, R11, PT ;  /* 0x0000000b0700720c */ /* 0x000fe20003fc6070 */
[----:B01----:R-:W-:Y:S01]  /*0740*/  IMAD.IADD R19, R12, 0x1, R17 ;  /* 0x000000010c137824 */ /* 0x003fe200078e0211 */
[----:B--23--:R-:W-:-:S03]  /*0750*/  IADD3 R17, PT, PT, R14, R15, R0 ;  /* 0x0000000f0e117210 */ /* 0x00cfc60007ffe000 */
[----:B------:R-:W-:-:S05]  /*0760*/  IMAD.WIDE.U32 R14, R19, 0x4, R2 ;  /* 0x00000004130e7825 */ /* 0x000fca00078e0002 */
[----:B------:R1:W-:Y:S01]  /*0770*/  STG.E desc[UR6][R14.64], R17 ;  /* 0x000000110e007986 */ /* 0x0003e2000c101906 */
[----:B----4-:R-:W-:Y:S01]  /*0780*/  IMAD.IADD R0, R21, 0x1, R0 ;  /* 0x0000000115007824 */ /* 0x010fe200078e0200 */
[----:B------:R-:W-:Y:S06]  /*0790*/  BAR.SYNC.DEFER_BLOCKING 0x0 ;  /* 0x0000000000007b1d */ /* 0x000fec0000010000 */
[----:B-1----:R-:W-:Y:S05]  /*07a0*/  @!P6 BRA `(.L_x_415) ;  /* 0xfffffff800e0e947 */ /* 0x002fea000383ffff */
.L_x_410:
[----:B------:R-:W-:-:S13]  /*07b0*/  ISETP.GE.U32.AND P0, PT, R7, R4, PT ;  /* 0x000000040700720c */ /* 0x000fda0003f06070 */
[----:B------:R0:W1:Y:S01]  /*07c0*/  @P0 LDS R11, [R8+UR4] ;  /* 0x00000004080b0984 */ /* 0x0000620008000800 */
[----:B------:R-:W2:Y:S01]  /*07d0*/  @!P0 LDC.64 R2, c[0x0][0x380] ;  /* 0x0000e000ff028b82 */ /* 0x000ea20000000a00 */
[----:B------:R-:W-:-:S04]  /*07e0*/  @!P0 IMAD R13, R4, UR8, R7 ;  /* 0x00000008040d8c24 */ /* 0x000fc8000f8e0207 */
[----:B--2---:R-:W-:-:S05]  /*07f0*/  @!P0 IMAD.WIDE.U32 R2, R13, 0x4, R2 ;  /* 0x000000040d028825 */ /* 0x004fca00078e0002 */
[----:B------:R0:W5:Y:S01]  /*0800*/  @!P0 LDG.E R11, desc[UR6][R2.64] ;  /* 0x00000006020b8981 */ /* 0x000162000c1e1900 */
[----:B------:R-:W-:-:S03]  /*0810*/  UMOV UR5, 0xffffffff ;  /* 0xffffffff00057882 */ /* 0x000fc60000000000 */
[----:B-1----:R-:W-:Y:S05]  /*0820*/  BRA.DIV UR5, `(.L_x_416) ;  /* 0x0000000a050c7947 */ /* 0x002fea000b800000 */
[----:B-----5:R-:W0:Y:S01]  /*0830*/  SHFL.UP PT, R17, R11, 0x1, RZ ;  /* 0x042000000b117989 */ /* 0x020e2200000e00ff */
[C---:B------:R-:W-:Y:S02]  /*0840*/  ISETP.NE.AND P0, PT, R18.reuse, RZ, PT ;  /* 0x000000ff1200720c */ /* 0x040fe40003f05270 */
[C---:B------:R-:W-:Y:S02]  /*0850*/  ISETP.GE.U32.AND P1, PT, R18.reuse, 0x2, PT ;  /* 0x000000021200780c */ /* 0x040fe40003f26070 */
[C---:B------:R-:W-:Y:S02]  /*0860*/  ISETP.GE.U32.AND P2, PT, R18.reuse, 0x4, PT ;  /* 0x000000041200780c */ /* 0x040fe40003f46070 */
[----:B------:R-:W-:Y:S02]  /*0870*/  ISETP.GE.U32.AND P3, PT, R18, 0x8, PT ;  /* 0x000000081200780c */ /* 0x000fe40003f66070 */
        /* <DEDUP_REMOVED lines=11> */
[----:B------:R0:W1:Y:S02]  /*0930*/  SHFL.UP PT, R17, R2, 0x10, RZ ;  /* 0x0600000002117989 */ /* 0x00006400000e00ff */
.L_x_436:
[----:B------:R-:W-:Y:S01]  /*0940*/  SHF.R.U32.HI R5, RZ, 0x5, R5 ;  /* 0x00000005ff057819 */ /* 0x000fe20000011605 */
[----:B------:R-:W-:Y:S05]  /*0950*/  WARPSYNC.ALL ;  /* 0x0000000000007948 */ /* 0x000fea0003800000 */
[----:B------:R-:W-:Y:S02]  /*0960*/  ISETP.GE.U32.AND P4, PT, R18, 0x10, PT ;  /* 0x000000101200780c */ /* 0x000fe40003f86070 */
[----:B------:R-:W-:Y:S02]  /*0970*/  ISETP.GE.U32.AND P5, PT, R6, R5, PT ;  /* 0x000000050600720c */ /* 0x000fe40003fa6070 */
[----:B-1----:R-:W-:-:S05]  /*0980*/  SEL R17, R17, RZ, P4 ;  /* 0x000000ff11117207 */ /* 0x002fca0002000000 */
[----:B------:R-:W-:-:S05]  /*0990*/  IMAD.IADD R17, R2, 0x1, R17 ;  /* 0x0000000102117824 */ /* 0x000fca00078e0211 */
[----:B------:R1:W-:Y:S01]  /*09a0*/  STS [R8+UR4], R17 ;  /* 0x0000001108007988 */ /* 0x0003e20008000804 */
[----:B------:R-:W-:Y:S06]  /*09b0*/  BAR.SYNC.DEFER_BLOCKING 0x0 ;  /* 0x0000000000007b1d */ /* 0x000fec0000010000 */
[----:B------:R-:W-:Y:S05]  /*09c0*/  @P5 BRA `(.L_x_417) ;  /* 0x0000000000505947 */ /* 0x000fea0003800000 */
[----:B------:R2:W3:Y:S01]  /*09d0*/  LDS R3, [R10+0x7c] ;  /* 0x00007c000a037984 */ /* 0x0004e20000000800 */
[----:B------:R-:W-:-:S04]  /*09e0*/  VOTE.ANY R14, PT, PT ;  /* 0x00000000000e7806 */ /* 0x000fc800038e0100 */
[----:B------:R-:W-:-:S13]  /*09f0*/  R2UR UR5, R14 ;  /* 0x000000000e0572ca */ /* 0x000fda00000e0000 */
[----:B--2---:R-:W-:Y:S05]  /*0a00*/  BRA.DIV UR5, `(.L_x_418) ;  /* 0x0000000a05347947 */ /* 0x004fea000b800000 */
[----:B-1-3--:R-:W0:Y:S02]  /*0a10*/  SHFL.UP PT, R17, R3, 0x1, RZ ;  /* 0x0420000003117989 */ /* 0x00ae2400000e00ff */
        /* <DEDUP_REMOVED lines=12> */
.L_x_442:
[----:B-1----:R-:W-:-:S05]  /*0ae0*/  SEL R2, R17, RZ, P4 ;  /* 0x000000ff11027207 */ /* 0x002fca0002000000 */
[----:B0-----:R-:W-:-:S05]  /*0af0*/  IMAD.IADD R3, R3, 0x1, R2 ;  /* 0x0000000103037824 */ /* 0x001fca00078e0202 */
[----:B------:R2:W-:Y:S02]  /*0b00*/  STS [R10+0x7c], R3 ;  /* 0x00007c030a007388 */ /* 0x0005e40000000800 */
.L_x_417:
[----:B------:R-:W-:Y:S05]  /*0b10*/  WARPSYNC.ALL ;  /* 0x0000000000007948 */ /* 0x000fea0003800000 */
[----:B------:R-:W-:Y:S01]  /*0b20*/  BAR.SYNC.DEFER_BLOCKING 0x0 ;  /* 0x0000000000007b1d */ /* 0x000fe20000010000 */
[----:B------:R-:W-:-:S04]  /*0b30*/  LOP3.LUT R9, R9, 0xffffffe0, R7, 0xf8, !PT ;  /* 0xffffffe009097812 */ /* 0x000fc800078ef807 */
[----:B------:R-:W-:-:S13]  /*0b40*/  ISETP.GE.U32.AND P0, PT, R9, R4, PT ;  /* 0x000000040900720c */ /* 0x000fda0003f06070 */
[----:B------:R-:W-:Y:S05]  /*0b50*/  @P0 EXIT ;  /* 0x000000000000094d */ /* 0x000fea0003800000 */
[----:B------:R-:W-:Y:S01]  /*0b60*/  ISETP.GE.U32.AND P1, PT, R6, 0x20, PT ;  /* 0x000000200600780c */ /* 0x000fe20003f26070 */
[----:B------:R-:W-:Y:S01]  /*0b70*/  IMAD.MOV.U32 R5, RZ, RZ, RZ ;  /* 0x000000ffff057224 */ /* 0x000fe200078e00ff */
[----:B------:R-:W-:Y:S01]  /*0b80*/  ISETP.NE.AND P0, PT, R18, 0x1f, PT ;  /* 0x0000001f1200780c */ /* 0x000fe20003f05270 */
[----:B------:R-:W-:Y:S01]  /*0b90*/  IMAD.MOV.U32 R6, RZ, RZ, RZ ;  /* 0x000000ffff067224 */ /* 0x000fe200078e00ff */
[----:B0-2---:R-:W0:Y:S01]  /*0ba0*/  LDC.64 R2, c[0x0][0x380] ;  /* 0x0000e000ff027b82 */ /* 0x005e220000000a00 */
[----:B------:R-:W-:-:S08]  /*0bb0*/  IMAD R9, R4, UR8, R9 ;  /* 0x0000000804097c24 */ /* 0x000fd0000f8e0209 */
[----:B------:R-:W-:Y:S02]  /*0bc0*/  @P1 LOP3.LUT R7, R8, 0xf80, RZ, 0xc0, !PT ;  /* 0x00000f8008071812 */ /* 0x000fe400078ec0ff */
[----:B------:R-:W-:Y:S04]  /*0bd0*/  @P0 LDS R5, [R8+UR4] ;  /* 0x0000000408050984 */ /* 0x000fe80008000800 */
[----:B------:R-:W2:Y:S01]  /*0be0*/  @P1 LDS R6, [R7+UR4+-0x4] ;  /* 0xfffffc0407061984 */ /* 0x000ea20008000800 */
[----:B0-----:R-:W-:Y:S01]  /*0bf0*/  IMAD.WIDE.U32 R2, R9, 0x4, R2 ;  /* 0x0000000409027825 */ /* 0x001fe200078e0002 */
[----:B--2---:R-:W-:-:S05]  /*0c00*/  IADD3 R5, PT, PT, R6, R5, R0 ;  /* 0x0000000506057210 */ /* 0x004fca0007ffe000 */
[----:B------:R-:W-:Y:S01]  /*0c10*/  STG.E desc[UR6][R2.64], R5 ;  /* 0x0000000502007986 */ /* 0x000fe2000c101906 */
[----:B------:R-:W-:Y:S05]  /*0c20*/  EXIT ;  /* 0x000000000000794d */ /* 0x000fea0003800000 */
.L_x_411:
[----:B0-----:R-:W-:Y:S02]  /*0c30*/  HFMA2 R15, -RZ, RZ, 0, 0 ;  /* 0x00000000ff0f7431 */ /* 0x001fe400000001ff */
[----:B------:R-:W-:Y:S02]  /*0c40*/  IMAD.MOV.U32 R16, RZ, RZ, 0x1 ;  /* 0x00000001ff107424 */ /* 0x000fe400078e00ff */
[----:B------:R-:W-:-:S07]  /*0c50*/  IMAD.MOV.U32 R14, RZ, RZ, -0x1 ;  /* 0xffffffffff0e7424 */ /* 0x000fce00078e00ff */
[----:B-----5:R-:W-:Y:S05]  /*0c60*/  WARPSYNC.COLLECTIVE R14, `(.L_x_419) ;  /* 0x000000000e087348 */ /* 0x020fea0003c00000 */
[----:B-----5:R0:W1:Y:S02]  /*0c70*/  SHFL.UP P6, R17, R19, R16, R15 ;  /* 0x0400001013117389 */ /* 0x02006400000c000f */
[----:B01----:R-:W-:Y:S05]  /*0c80*/  ENDCOLLECTIVE ;  /* 0x000000000000791b */ /* 0x003fea0003800000 */
.L_x_419:
[----:B------:R-:W-:Y:S01]  /*0c90*/  IMAD.MOV.U32 R16, RZ, RZ, 0x2 ;  /* 0x00000002ff107424 */ /* 0x000fe200078e00ff */
[----:B------:R-:W-:-:S05]  /*0ca0*/  SEL R20, R17, RZ, P5 ;  /* 0x000000ff11147207 */ /* 0x000fca0002800000 */
[----:B------:R-:W-:-:S04]  /*0cb0*/  IMAD.IADD R20, R19, 0x1, R20 ;  /* 0x0000000113147824 */ /* 0x000fc800078e0214 */
[----:B------:R-:W-:-:S07]  /*0cc0*/  IMAD.MOV.U32 R19, RZ, RZ, R20 ;  /* 0x000000ffff137224 */ /* 0x000fce00078e0014 */
[----:B------:R-:W-:Y:S05]  /*0cd0*/  WARPSYNC.COLLECTIVE R14, `(.L_x_420) ;  /* 0x000000000e087348 */ /* 0x000fea0003c00000 */
[----:B------:R0:W1:Y:S02]  /*0ce0*/  SHFL.UP P6, R17, R19, R16, R15 ;  /* 0x0400001013117389 */ /* 0x00006400000c000f */
[----:B01----:R-:W-:Y:S05]  /*0cf0*/  ENDCOLLECTIVE ;  /* 0x000000000000791b */ /* 0x003fea0003800000 */
.L_x_420:
[----:B------:R-:W-:Y:S01]  /*0d00*/  IMAD.MOV.U32 R16, RZ, RZ, 0x4 ;  /* 0x00000004ff107424 */ /* 0x000fe200078e00ff */
[----:B------:R-:W-:-:S05]  /*0d10*/  SEL R17, R17, RZ, P4 ;  /* 0x000000ff11117207 */ /* 0x000fca0002000000 */
[----:B------:R-:W-:-:S05]  /*0d20*/  IMAD.IADD R21, R20, 0x1, R17 ;  /* 0x0000000114157824 */ /* 0x000fca00078e0211 */
[----:B------:R-:W-:-:S07]  /*0d30*/  MOV R19, R21 ;  /* 0x0000001500137202 */ /* 0x000fce0000000f00 */
[----:B------:R-:W-:Y:S05]  /*0d40*/  WARPSYNC.COLLECTIVE R14, `(.L_x_421) ;  /* 0x000000000e087348 */ /* 0x000fea0003c00000 */
[----:B------:R0:W1:Y:S02]  /*0d50*/  SHFL.UP P6, R17, R19, R16, R15 ;  /* 0x0400001013117389 */ /* 0x00006400000c000f */
[----:B01----:R-:W-:Y:S05]  /*0d60*/  ENDCOLLECTIVE ;  /* 0x000000000000791b */ /* 0x003fea0003800000 */
.L_x_421:
[----:B------:R-:W-:Y:S01]  /*0d70*/  IMAD.MOV.U32 R16, RZ, RZ, 0x8 ;  /* 0x00000008ff107424 */ /* 0x000fe200078e00ff */
[----:B------:R-:W-:-:S05]  /*0d80*/  SEL R22, R17, RZ, P3 ;  /* 0x000000ff11167207 */ /* 0x000fca0001800000 */
[----:B------:R-:W-:-:S04]  /*0d90*/  IMAD.IADD R22, R21, 0x1, R22 ;  /* 0x0000000115167824 */ /* 0x000fc800078e0216 */
[----:B------:R-:W-:-:S07]  /*0da0*/  IMAD.MOV.U32 R19, RZ, RZ, R22 ;  /* 0x000000ffff137224 */ /* 0x000fce00078e0016 */
[----:B------:R-:W-:Y:S05]  /*0db0*/  WARPSYNC.COLLECTIVE R14, `(.L_x_422) ;  /* 0x000000000e087348 */ /* 0x000fea0003c00000 */
[----:B------:R0:W1:Y:S02]  /*0dc0*/  SHFL.UP P6, R17, R19, R16, R15 ;  /* 0x0400001013117389 */ /* 0x00006400000c000f */
[----:B01----:R-:W-:Y:S05]  /*0dd0*/  ENDCOLLECTIVE ;  /* 0x000000000000791b */ /* 0x003fea0003800000 */
.L_x_422:
[----:B------:R-:W-:Y:S01]  /*0de0*/  HFMA2 R16, -RZ, RZ, 0, 9.5367431640625e-07 ;  /* 0x00000010ff107431 */ /* 0x000fe200000001ff */
[----:B------:R-:W-:-:S05]  /*0df0*/  SEL R17, R17, RZ, P2 ;  /* 0x000000ff11117207 */ /* 0x000fca0001000000 */
[----:B------:R-:W-:-:S07]  /*0e00*/  IMAD.IADD R19, R22, 0x1, R17 ;  /* 0x0000000116137824 */ /* 0x000fce00078e0211 */
[----:B------:R-:W-:Y:S05]  /*0e10*/  WARPSYNC.COLLECTIVE R14, `(.L_x_423) ;  /* 0x000000000e087348 */ /* 0x000fea0003c00000 */
[----:B------:R0:W1:Y:S02]  /*0e20*/  SHFL.UP P6, R17, R19, R16, R15 ;  /* 0x0400001013117389 */ /* 0x00006400000c000f */
[----:B01----:R-:W-:Y:S05]  /*0e30*/  ENDCOLLECTIVE ;  /* 0x000000000000791b */ /* 0x003fea0003800000 */
.L_x_423:
[----:B------:R-:W-:Y:S05]  /*0e40*/  BRA `(.L_x_424) ;  /* 0xfffffff400847947 */ /* 0x000fea000383ffff */
.L_x_413:
[----:B------:R-:W-:Y:S02]  /*0e50*/  IMAD.MOV.U32 R16, RZ, RZ, 0x1 ;  /* 0x00000001ff107424 */ /* 0x000fe400078e00ff */
[----:B------:R-:W-:-:S07]  /*0e60*/  IMAD.MOV.U32 R15, RZ, RZ, RZ ;  /* 0x000000ffff0f7224 */ /* 0x000fce00078e00ff */
[----:B-1----:R-:W-:Y:S05]  /*0e70*/  WARPSYNC.COLLECTIVE R14, `(.L_x_425) ;  /* 0x000000000e087348 */ /* 0x002fea0003c00000 */
[----:B-1----:R0:W1:Y:S02]  /*0e80*/  SHFL.UP P6, R17, R19, R16, R15 ;  /* 0x0400001013117389 */ /* 0x00206400000c000f */
[----:B01----:R-:W-:Y:S05]  /*0e90*/  ENDCOLLECTIVE ;  /* 0x000000000000791b */ /* 0x003fea0003800000 */
.L_x_425:
[----:B------:R-:W-:Y:S01]  /*0ea0*/  IMAD.MOV.U32 R16, RZ, RZ, 0x2 ;  /* 0x00000002ff107424 */ /* 0x000fe200078e00ff */
[----:B------:R-:W-:-:S05]  /*0eb0*/  SEL R20, R17, RZ, P5 ;  /* 0x000000ff11147207 */ /* 0x000fca0002800000 */
[----:B------:R-:W-:-:S04]  /*0ec0*/  IMAD.IADD R21, R19, 0x1, R20 ;  /* 0x0000000113157824 */ /* 0x000fc800078e0214 */
[----:B------:R-:W-:-:S07]  /*0ed0*/  IMAD.MOV.U32 R19, RZ, RZ, R21 ;  /* 0x000000ffff137224 */ /* 0x000fce00078e0015 */
[----:B------:R-:W-:Y:S05]  /*0ee0*/  WARPSYNC.COLLECTIVE R14, `(.L_x_426) ;  /* 0x000000000e087348 */ /* 0x000fea0003c00000 */
[----:B------:R0:W1:Y:S02]  /*0ef0*/  SHFL.UP P6, R17, R19, R16, R15 ;  /* 0x0400001013117389 */ /* 0x00006400000c000f */
[----:B01----:R-:W-:Y:S05]  /*0f00*/  ENDCOLLECTIVE ;  /* 0x000000000000791b */ /* 0x003fea0003800000 */
.L_x_426:
[----:B------:R-:W-:Y:S01]  /*0f10*/  IMAD.MOV.U32 R16, RZ, RZ, 0x4 ;  /* 0x00000004ff107424 */ /* 0x000fe200078e00ff */
[----:B------:R-:W-:-:S04]  /*0f20*/  SEL R20, R17, RZ, P4 ;  /* 0x000000ff11147207 */ /* 0x000fc80002000000 */
[----:B------:R-:W-:-:S05]  /*0f30*/  IADD3 R23, PT, PT, R21, R20, RZ ;  /* 0x0000001415177210 */ /* 0x000fca0007ffe0ff */
[----:B------:R-:W-:-:S07]  /*0f40*/  IMAD.MOV.U32 R19, RZ, RZ, R23 ;  /* 0x000000ffff137224 */ /* 0x000fce00078e0017 */
[----:B------:R-:W-:Y:S05]  /*0f50*/  WARPSYNC.COLLECTIVE R14, `(.L_x_427) ;  /* 0x000000000e087348 */ /* 0x000fea0003c00000 */
[----:B------:R0:W1:Y:S02]  /*0f60*/  SHFL.UP P6, R17, R19, R16, R15 ;  /* 0x0400001013117389 */ /* 0x00006400000c000f */
[----:B01----:R-:W-:Y:S05]  /*0f70*/  ENDCOLLECTIVE ;  /* 0x000000000000791b */ /* 0x003fea0003800000 */
.L_x_427:
[----:B------:R-:W-:Y:S01]  /*0f80*/  IMAD.MOV.U32 R16, RZ, RZ, 0x8 ;  /* 0x00000008ff107424 */ /* 0x000fe200078e00ff */
[----:B------:R-:W-:-:S05]  /*0f90*/  SEL R20, R17, RZ, P3 ;  /* 0x000000ff11147207 */ /* 0x000fca0001800000 */
[----:B------:R-:W-:-:S04]  /*0fa0*/  IMAD.IADD R25, R23, 0x1, R20 ;  /* 0x0000000117197824 */ /* 0x000fc800078e0214 */
[----:B------:R-:W-:-:S07]  /*0fb0*/  IMAD.MOV.U32 R19, RZ, RZ, R25 ;  /* 0x000000ffff137224 */ /* 0x000fce00078e0019 */
[----:B------:R-:W-:Y:S05]  /*0fc0*/  WARPSYNC.COLLECTIVE R14, `(.L_x_428) ;  /* 0x000000000e087348 */ /* 0x000fea0003c00000 */
[----:B------:R0:W1:Y:S02]  /*0fd0*/  SHFL.UP P6, R17, R19, R16, R15 ;  /* 0x0400001013117389 */ /* 0x00006400000c000f */
[----:B01----:R-:W-:Y:S05]  /*0fe0*/  ENDCOLLECTIVE ;  /* 0x000000000000791b */ /* 0x003fea0003800000 */
.L_x_428:
[----:B------:R-:W-:Y:S01]  /*0ff0*/  IMAD.MOV.U32 R16, RZ, RZ, 0x10 ;  /* 0x00000010ff107424 */ /* 0x000fe200078e00ff */
[----:B------:R-:W-:-:S04]  /*1000*/  SEL R20, R17, RZ, P2 ;  /* 0x000000ff11147207 */ /* 0x000fc80001000000 */
[----:B------:R-:W-:-:S07]  /*1010*/  IADD3 R19, PT, PT, R25, R20, RZ ;  /* 0x0000001419137210 */ /* 0x000fce0007ffe0ff */
[----:B------:R-:W-:Y:S05]  /*1020*/  WARPSYNC.COLLECTIVE R14, `(.L_x_429) ;  /* 0x000000000e087348 */ /* 0x000fea0003c00000 */
[----:B------:R0:W1:Y:S02]  /*1030*/  SHFL.UP P6, R17, R19, R16, R15 ;  /* 0x0400001013117389 */ /* 0x00006400000c000f */
[----:B01----:R-:W-:Y:S05]  /*1040*/  ENDCOLLECTIVE ;  /* 0x000000000000791b */ /* 0x003fea0003800000 */
.L_x_429:
[----:B------:R-:W-:Y:S05]  /*1050*/  BRA `(.L_x_430) ;  /* 0xfffffff400707947 */ /* 0x000fea000383ffff */
.L_x_416:
[----:B-----5:R-:W-:Y:S01]  /*1060*/  IMAD.MOV.U32 R19, RZ, RZ, R11 ;  /* 0x000000ffff137224 */ /* 0x020fe200078e000b */
[C---:B------:R-:W-:Y:S01]  /*1070*/  ISETP.NE.AND P0, PT, R18.reuse, RZ, PT ;  /* 0x000000ff1200720c */ /* 0x040fe20003f05270 */
[----:B------:R-:W-:Y:S01]  /*1080*/  IMAD.MOV.U32 R16, RZ, RZ, 0x1 ;  /* 0x00000001ff107424 */ /* 0x000fe200078e00ff */
[C---:B------:R-:W-:Y:S01]  /*1090*/  ISETP.GE.U32.AND P1, PT, R18.reuse, 0x2, PT ;  /* 0x000000021200780c */ /* 0x040fe20003f26070 */
[----:B------:R-:W-:Y:S01]  /*10a0*/  IMAD.MOV.U32 R15, RZ, RZ, RZ ;  /* 0x000000ffff0f7224 */ /* 0x000fe200078e00ff */
[C---:B------:R-:W-:Y:S01]  /*10b0*/  ISETP.GE.U32.AND P2, PT, R18.reuse, 0x4, PT ;  /* 0x000000041200780c */ /* 0x040fe20003f46070 */
[----:B------:R-:W-:Y:S01]  /*10c0*/  IMAD.MOV.U32 R14, RZ, RZ, -0x1 ;  /* 0xffffffffff0e7424 */ /* 0x000fe200078e00ff */
[----:B------:R-:W-:-:S13]  /*10d0*/  ISETP.GE.U32.AND P3, PT, R18, 0x8, PT ;  /* 0x000000081200780c */ /* 0x000fda0003f66070 */
[----:B0-----:R-:W-:Y:S05]  /*10e0*/  WARPSYNC.COLLECTIVE R14, `(.L_x_431) ;  /* 0x000000000e087348 */ /* 0x001fea0003c00000 */
[----:B------:R1:W2:Y:S02]  /*10f0*/  SHFL.UP P6, R17, R19, R16, R15 ;  /* 0x0400001013117389 */ /* 0x0002a400000c000f */
[----:B012---:R-:W-:Y:S05]  /*1100*/  ENDCOLLECTIVE ;  /* 0x000000000000791b */ /* 0x007fea0003800000 */
.L_x_431:
[----:B------:R-:W-:Y:S01]  /*1110*/  IMAD.MOV.U32 R16, RZ, RZ, 0x2 ;  /* 0x00000002ff107424 */ /* 0x000fe200078e00ff */
[----:B------:R-:W-:-:S04]  /*1120*/  SEL R2, R17, RZ, P0 ;  /* 0x000000ff11027207 */ /* 0x000fc80000000000 */
[----:B------:R-:W-:-:S05]  /*1130*/  IADD3 R2, PT, PT, R2, R11, RZ ;  /* 0x0000000b02027210 */ /* 0x000fca0007ffe0ff */
[----:B------:R-:W-:-:S07]  /*1140*/  IMAD.MOV.U32 R19, RZ, RZ, R2 ;  /* 0x000000ffff137224 */ /* 0x000fce00078e0002 */
[----:B------:R-:W-:Y:S05]  /*1150*/  WARPSYNC.COLLECTIVE R14, `(.L_x_432) ;  /* 0x000000000e087348 */ /* 0x000fea0003c00000 */
[----:B------:R0:W1:Y:S02]  /*1160*/  SHFL.UP P6, R17, R19, R16, R15 ;  /* 0x0400001013117389 */ /* 0x00006400000c000f */
[----:B01----:R-:W-:Y:S05]  /*1170*/  ENDCOLLECTIVE ;  /* 0x000000000000791b */ /* 0x003fea0003800000 */
.L_x_432:
[----:B------:R-:W-:Y:S01]  /*1180*/  IMAD.MOV.U32 R16, RZ, RZ, 0x4 ;  /* 0x00000004ff107424 */ /* 0x000fe200078e00ff */
[----:B------:R-:W-:-:S05]  /*1190*/  SEL R3, R17, RZ, P1 ;  /* 0x000000ff11037207 */ /* 0x000fca0000800000 */
[----:B------:R-:W-:-:S04]  /*11a0*/  IMAD.IADD R3, R2, 0x1, R3 ;  /* 0x0000000102037824 */ /* 0x000fc800078e0203 */
[----:B------:R-:W-:-:S07]  /*11b0*/  IMAD.MOV.U32 R19, RZ, RZ, R3 ;  /* 0x000000ffff137224 */ /* 0x000fce00078e0003 */
[----:B------:R-:W-:Y:S05]  /*11c0*/  WARPSYNC.COLLECTIVE R14, `(.L_x_433) ;  /* 0x000000000e087348 */ /* 0x000fea0003c00000 */
[----:B------:R0:W1:Y:S02]  /*11d0*/  SHFL.UP P6, R17, R19, R16, R15 ;  /* 0x0400001013117389 */ /* 0x00006400000c000f */
[----:B01----:R-:W-:Y:S05]  /*11e0*/  ENDCOLLECTIVE ;  /* 0x000000000000791b */ /* 0x003fea0003800000 */
.L_x_433:
[----:B------:R-:W-:Y:S01]  /*11f0*/  IMAD.MOV.U32 R16, RZ, RZ, 0x8 ;  /* 0x00000008ff107424 */ /* 0x000fe200078e00ff */
[----:B------:R-:W-:-:S04]  /*1200*/  SEL R12, R17, RZ, P2 ;  /* 0x000000ff110c7207 */ /* 0x000fc80001000000 */
[----:B------:R-:W-:-:S05]  /*1210*/  IADD3 R12, PT, PT, R3, R12, RZ ;  /* 0x0000000c030c7210 */ /* 0x000fca0007ffe0ff */
[----:B------:R-:W-:-:S07]  /*1220*/  IMAD.MOV.U32 R19, RZ, RZ, R12 ;  /* 0x000000ffff137224 */ /* 0x000fce00078e000c */
[----:B------:R-:W-:Y:S05]  /*1230*/  WARPSYNC.COLLECTIVE R14, `(.L_x_434) ;  /* 0x000000000e087348 */ /* 0x000fea0003c00000 */
[----:B------:R0:W1:Y:S02]  /*1240*/  SHFL.UP P6, R17, R19, R16, R15 ;  /* 0x0400001013117389 */ /* 0x00006400000c000f */
[----:B01----:R-:W-:Y:S05]  /*1250*/  ENDCOLLECTIVE ;  /* 0x000000000000791b */ /* 0x003fea0003800000 */
.L_x_434:
[----:B------:R-:W-:Y:S01]  /*1260*/  IMAD.MOV.U32 R16, RZ, RZ, 0x10 ;  /* 0x00000010ff107424 */ /* 0x000fe200078e00ff */
[----:B------:R-:W-:-:S05]  /*1270*/  SEL R17, R17, RZ, P3 ;  /* 0x000000ff11117207 */ /* 0x000fca0001800000 */
[----:B------:R-:W-:-:S04]  /*1280*/  IMAD.IADD R2, R12, 0x1, R17 ;  /* 0x000000010c027824 */ /* 0x000fc800078e0211 */
[----:B------:R-:W-:-:S07]  /*1290*/  IMAD.MOV.U32 R19, RZ, RZ, R2 ;  /* 0x000000ffff137224 */ /* 0x000fce00078e0002 */
[----:B------:R-:W-:Y:S05]  /*12a0*/  WARPSYNC.COLLECTIVE R14, `(.L_x_435) ;  /* 0x000000000e087348 */ /* 0x000fea0003c00000 */
[----:B------:R0:W1:Y:S02]  /*12b0*/  SHFL.UP P6, R17, R19, R16, R15 ;  /* 0x0400001013117389 */ /* 0x00006400000c000f */
[----:B01----:R-:W-:Y:S05]  /*12c0*/  ENDCOLLECTIVE ;  /* 0x000000000000791b */ /* 0x003fea0003800000 */
.L_x_435:
[----:B------:R-:W-:Y:S05]  /*12d0*/  BRA `(.L_x_436) ;  /* 0xfffffff400987947 */ /* 0x000fea000383ffff */
.L_x_418:
[----:B---3--:R-:W-:Y:S01]  /*12e0*/  MOV R19, R3 ;  /* 0x0000000300137202 */ /* 0x008fe20000000f00 */
[----:B------:R-:W-:Y:S02]  /*12f0*/  IMAD.MOV.U32 R16, RZ, RZ, 0x1 ;  /* 0x00000001ff107424 */ /* 0x000fe400078e00ff */
[----:B------:R-:W-:-:S07]  /*1300*/  IMAD.MOV.U32 R15, RZ, RZ, RZ ;  /* 0x000000ffff0f7224 */ /* 0x000fce00078e00ff */
[----:B01----:R-:W-:Y:S05]  /*1310*/  WARPSYNC.COLLECTIVE R14, `(.L_x_437) ;  /* 0x000000000e087348 */ /* 0x003fea0003c00000 */
[----:B-1----:R1:W2:Y:S02]  /*1320*/  SHFL.UP P6, R17, R19, R16, R15 ;  /* 0x0400001013117389 */ /* 0x0022a400000c000f */
[----:B012---:R-:W-:Y:S05]  /*1330*/  ENDCOLLECTIVE ;  /* 0x000000000000791b */ /* 0x007fea0003800000 */
.L_x_437:
[----:B------:R-:W-:Y:S01]  /*1340*/  IMAD.MOV.U32 R16, RZ, RZ, 0x2 ;  /* 0x00000002ff107424 */ /* 0x000fe200078e00ff */
[----:B------:R-:W-:-:S05]  /*1350*/  SEL R2, R17, RZ, P0 ;  /* 0x000000ff11027207 */ /* 0x000fca0000000000 */
[----:B------:R-:W-:-:S04]  /*1360*/  IMAD.IADD R5, R3, 0x1, R2 ;  /* 0x0000000103057824 */ /* 0x000fc800078e0202 */
[----:B------:R-:W-:-:S07]  /*1370*/  IMAD.MOV.U32 R19, RZ, RZ, R5 ;  /* 0x000000ffff137224 */ /* 0x000fce00078e0005 */
[----:B------:R-:W-:Y:S05]  /*1380*/  WARPSYNC.COLLECTIVE R14, `(.L_x_438) ;  /* 0x000000000e087348 */ /* 0x000fea0003c00000 */
[----:B------:R0:W1:Y:S02]  /*1390*/  SHFL.UP P6, R17, R19, R16, R15 ;  /* 0x0400001013117389 */ /* 0x00006400000c000f */
[----:B01----:R-:W-:Y:S05]  /*13a0*/  ENDCOLLECTIVE ;  /* 0x000000000000791b */ /* 0x003fea0003800000 */
.L_x_438:
[----:B------:R-:W-:Y:S01]  /*13b0*/  IMAD.MOV.U32 R16, RZ, RZ, 0x4 ;  /* 0x00000004ff107424 */ /* 0x000fe200078e00ff */
[----:B------:R-:W-:-:S04]  /*13c0*/  SEL R2, R17, RZ, P1 ;  /* 0x000000ff11027207 */ /* 0x000fc80000800000 */
[----:B------:R-:W-:-:S05]  /*13d0*/  IADD3 R11, PT, PT, R5, R2, RZ ;  /* 0x00000002050b7210 */ /* 0x000fca0007ffe0ff */
[----:B------:R-:W-:-:S07]  /*13e0*/  IMAD.MOV.U32 R19, RZ, RZ, R11 ;  /* 0x000000ffff137224 */ /* 0x000fce00078e000b */
[----:B------:R-:W-:Y:S05]  /*13f0*/  WARPSYNC.COLLECTIVE R14, `(.L_x_439) ;  /* 0x000000000e087348 */ /* 0x000fea0003c00000 */
[----:B------:R0:W1:Y:S02]  /*1400*/  SHFL.UP P6, R17, R19, R16, R15 ;  /* 0x0400001013117389 */ /* 0x00006400000c000f */
[----:B01----:R-:W-:Y:S05]  /*1410*/  ENDCOLLECTIVE ;  /* 0x000000000000791b */ /* 0x003fea0003800000 */
.L_x_439:
[----:B------:R-:W-:Y:S01]  /*1420*/  HFMA2 R16, -RZ, RZ, 0, 4.76837158203125e-07 ;  /* 0x00000008ff107431 */ /* 0x000fe200000001ff */
[----:B------:R-:W-:-:S05]  /*1430*/  SEL R2, R17, RZ, P2 ;  /* 0x000000ff11027207 */ /* 0x000fca0001000000 */
[----:B------:R-:W-:-:S04]  /*1440*/  IMAD.IADD R13, R11, 0x1, R2 ;  /* 0x000000010b0d7824 */ /* 0x000fc800078e0202 */
[----:B------:R-:W-:-:S07]  /*1450*/  IMAD.MOV.U32 R19, RZ, RZ, R13 ;  /* 0x000000ffff137224 */ /* 0x000fce00078e000d */
[----:B------:R-:W-:Y:S05]  /*1460*/  WARPSYNC.COLLECTIVE R14, `(.L_x_440) ;  /* 0x000000000e087348 */ /* 0x000fea0003c00000 */
[----:B------:R0:W1:Y:S02]  /*1470*/  SHFL.UP P6, R17, R19, R16, R15 ;  /* 0x0400001013117389 */ /* 0x00006400000c000f */
[----:B01----:R-:W-:Y:S05]  /*1480*/  ENDCOLLECTIVE ;  /* 0x000000000000791b */ /* 0x003fea0003800000 */
.L_x_440:
[----:B------:R-:W-:Y:S01]  /*1490*/  IMAD.MOV.U32 R16, RZ, RZ, 0x10 ;  /* 0x00000010ff107424 */ /* 0x000fe200078e00ff */
[----:B------:R-:W-:-:S05]  /*14a0*/  SEL R2, R17, RZ, P3 ;  /* 0x000000ff11027207 */ /* 0x000fca0001800000 */
[----:B------:R-:W-:-:S04]  /*14b0*/  IMAD.IADD R3, R13, 0x1, R2 ;  /* 0x000000010d037824 */ /* 0x000fc800078e0202 */
[----:B------:R-:W-:-:S07]  /*14c0*/  IMAD.MOV.U32 R19, RZ, RZ, R3 ;  /* 0x000000ffff137224 */ /* 0x000fce00078e0003 */
[----:B------:R-:W-:Y:S05]  /*14d0*/  WARPSYNC.COLLECTIVE R14, `(.L_x_441) ;  /* 0x000000000e087348 */ /* 0x000fea0003c00000 */
[----:B------:R0:W1:Y:S02]  /*14e0*/  SHFL.UP P6, R17, R19, R16, R15 ;  /* 0x0400001013117389 */ /* 0x00006400000c000f */
[----:B01----:R-:W-:Y:S05]  /*14f0*/  ENDCOLLECTIVE ;  /* 0x000000000000791b */ /* 0x003fea0003800000 */
.L_x_441:
[----:B------:R-:W-:Y:S05]  /*1500*/  BRA `(.L_x_442) ;  /* 0xfffffff400747947 */ /* 0x000fea000383ffff */
.L_x_443:
        /* <DEDUP_REMOVED lines=15> */
.L_x_450:


//--------------------- .nv.global.init           --------------------------
	.section	.nv.global.init,"aw",@progbits
.nv.global.init:
	.type		$str$1,@object
	.size		$str$1,($str - $str$1)
$str$1:
        /*0000*/ 	.byte	0x53, 0x65, 0x63, 0x6f, 0x6e, 0x64, 0x20, 0x62, 0x6c, 0x6f, 0x63, 0x6b, 0x3a, 0x20, 0x5b, 0x25
        /*0010*/ 	.byte	0x75, 0x20, 0x25, 0x75, 0x5d, 0x0a, 0x00
	.type		$str,@object
	.size		$str,(.L_0 - $str)
$str:
        /*0017*/ 	.byte	0x46, 0x69, 0x72, 0x73, 0x74, 0x20, 0x62, 0x6c, 0x6f, 0x63, 0x6b, 0x3a, 0x20, 0x5b, 0x25, 0x75
        /*0027*/ 	.byte	0x20, 0x25, 0x75, 0x20, 0x25, 0x75, 0x20, 0x25, 0x75, 0x5d, 0x0a, 0x00
.L_0:


//--------------------- .nv.shared._Z19RadixDownsweepPairsIfEvPT_PjS1_S2_S2_S2_jj --------------------------
	.section	.nv.shared._Z19RadixDownsweepPairsIfEvPT_PjS1_S2_S2_S2_jj,"aw",@nobits
	.sectionflags	@""
	.align	4
.nv.shared._Z19RadixDownsweepPairsIfEvPT_PjS1_S2_S2_S2_jj:
	.zero		32768


//--------------------- .nv.shared.reserved.0     --------------------------
	.section	.nv.shared.reserved.0,"aw",@nobits
	.weak		__nv_reservedSMEM_offset_0_alias
	.size		__nv_reservedSMEM_offset_0_alias, 0, 64
	.other		__nv_reservedSMEM_offset_0_alias,@"STO_CUDA_RESERVED_SHARED STV_DEFAULT"
__nv_reservedSMEM_offset_0_alias:
	.zero		0
	.zero		64


//--------------------- .nv.shared._Z12RadixUpsweepIfEvPT_PjS2_jj --------------------------
	.section	.nv.shared._Z12RadixUpsweepIfEvPT_PjS2_jj,"aw",@nobits
	.sectionflags	@""
	.align	4
.nv.shared._Z12RadixUpsweepIfEvPT_PjS2_jj:
	.zero		3072


//--------------------- .nv.shared._Z19RadixDownsweepPairsIjEvPT_PjS1_S2_S2_S2_jj --------------------------
	.section	.nv.shared._Z19RadixDownsweepPairsIjEvPT_PjS1_S2_S2_S2_jj,"aw",@nobits
	.sectionflags	@""
	.align	4
.nv.shared._Z19RadixDownsweepPairsIjEvPT_PjS1_S2_S2_S2_jj:
	.zero		32768


//--------------------- .nv.shared._Z12RadixUpsweepIjEvPT_PjS2_jj --------------------------
	.section	.nv.shared._Z12RadixUpsweepIjEvPT_PjS2_jj,"aw",@nobits
	.sectionflags	@""
	.align	4
.nv.shared._Z12RadixUpsweepIjEvPT_PjS2_jj:
	.zero		3072


//--------------------- .nv.shared._Z9RadixScanPjj --------------------------
	.section	.nv.shared._Z9RadixScanPjj,"aw",@nobits
	.sectionflags	@""
	.align	4
.nv.shared._Z9RadixScanPjj:
	.zero		1536


//--------------------- .nv.constant0._Z19RadixDownsweepPairsIfEvPT_PjS1_S2_S2_S2_jj --------------------------
	.section	.nv.constant0._Z19RadixDownsweepPairsIfEvPT_PjS1_S2_S2_S2_jj,"a",@progbits
	.sectionflags	@""
	.align	4
.nv.constant0._Z19RadixDownsweepPairsIfEvPT_PjS1_S2_S2_S2_jj:
	.zero		952


//--------------------- .nv.constant0._Z12RadixUpsweepIfEvPT_PjS2_jj --------------------------
	.section	.nv.constant0._Z12RadixUpsweepIfEvPT_PjS2_jj,"a",@progbits
	.sectionflags	@""
	.align	4
.nv.constant0._Z12RadixUpsweepIfEvPT_PjS2_jj:
	.zero		928


//--------------------- .nv.constant0._Z19RadixDownsweepPairsIjEvPT_PjS1_S2_S2_S2_jj --------------------------
	.section	.nv.constant0._Z19RadixDownsweepPairsIjEvPT_PjS1_S2_S2_S2_jj,"a",@progbits
	.sectionflags	@""
	.align	4
.nv.constant0._Z19RadixDownsweepPairsIjEvPT_PjS1_S2_S2_S2_jj:
	.zero		952


//--------------------- .nv.constant0._Z12RadixUpsweepIjEvPT_PjS2_jj --------------------------
	.section	.nv.constant0._Z12RadixUpsweepIjEvPT_PjS2_jj,"a",@progbits
	.sectionflags	@""
	.align	4
.nv.constant0._Z12RadixUpsweepIjEvPT_PjS2_jj:
	.zero		928


//--------------------- .nv.constant0._Z9RadixScanPjj --------------------------
	.section	.nv.constant0._Z9RadixScanPjj,"a",@progbits
	.sectionflags	@""
	.align	4
.nv.constant0._Z9RadixScanPjj:
	.zero		908


//--------------------- SYMBOLS --------------------------

	.type		.nv.reservedSmem.offset0,@object
	.size		.nv.reservedSmem.offset0,0x4
	.type		.nv.reservedSmem.cap,@object
	.size		.nv.reservedSmem.cap,0x4
	.type		vprintf,@function
